def attn_fwd(
    Q,
    K,
    V,
    Out,
    Lse,
    sm_scale,
    stride_qz,
    stride_qh,
    stride_qm,
    stride_qk,
    stride_kz,
    stride_kh,
    stride_kn,
    stride_kk,
    stride_vz,
    stride_vh,
    stride_vn,
    stride_vk,
    stride_oz,
    stride_oh,
    stride_om,
    stride_ok,
    seqlen_q,
    seqlen_k,
    BLOCK_M: tl.constexpr,
    BLOCK_N: tl.constexpr,
    HEAD_DIM: tl.constexpr,
    CAUSAL: tl.constexpr,
):
    start_m = tl.program_id(0)
    off_hz = tl.program_id(1)
    q_off = off_hz * stride_qh
    k_off = off_hz * stride_kh
    v_off = off_hz * stride_vh
    offs_m = start_m * BLOCK_M + tl.arange(0, BLOCK_M)
    offs_d = tl.arange(0, HEAD_DIM)
    offs_n = tl.arange(0, BLOCK_N)
    q_ptrs = Q + q_off + offs_m[:, None] * stride_qm + offs_d[None, :] * stride_qk
    k_ptrs = K + k_off + offs_d[:, None] * stride_kk + offs_n[None, :] * stride_kn
    v_ptrs = V + v_off + offs_n[:, None] * stride_vn + offs_d[None, :] * stride_vk
    m_i = tl.full([BLOCK_M], float("-inf"), dtype=tl.float32)
    l_i = tl.zeros([BLOCK_M], dtype=tl.float32) + 1.0
    acc = tl.zeros([BLOCK_M, HEAD_DIM], dtype=tl.float32)
    q = tl.load(q_ptrs)
    acc, l_i, m_i = _attn_fwd_inner(
        acc,
        l_i,
        m_i,
        q,
        k_ptrs,
        v_ptrs,
        sm_scale,
        stride_kn,
        stride_vn,
        start_m,
        seqlen_k,
        BLOCK_M,
        BLOCK_N,
        HEAD_DIM,
        CAUSAL,
    )
    acc = acc / l_i[:, None]
    lse = m_i + tl.math.log2(l_i) / 1.4426950408889634
    o_ptrs = (
        Out
        + off_hz * stride_oh
        + offs_m[:, None] * stride_om
        + offs_d[None, :] * stride_ok
    )
    tl.store(o_ptrs, acc.to(Out.dtype.element_ty))
    tl.store(Lse + off_hz * seqlen_q + offs_m, lse)

# config = {"BLOCK_M": 32, "BLOCK_N": 128, "HEAD_DIM": 128, "arch": "sm_100", "causal": false, "dtype": "bf16", "num_stages": 3, "num_warps": 4}
# arch = sm_100


// ===== COMPILED SASS (sm_100a) =====

	.target	sm_100a

	.elftype	@"ET_EXEC"


//--------------------- .note.nv.tkinfo           --------------------------
	.section	.note.nv.tkinfo,"",@"SHT_NOTE"
	.sectionflags	@"SHF_NOTE_NV_TKINFO"
	.tkinfo
        /*0018*/ 	.word	0x00000081
        /*0030*/ 	.string	""
        /*0030*/ 	.string	"ptxas-blackwell"
        /*0030*/ 	.string	"Cuda compilation tools, release 12.9, V12.9.86"
        /*0030*/ 	.string	"Build cuda_12.9.r12.9/compiler.36037853_0"
        /*0030*/ 	.string	"-v  -suppress-debug-info  -lineinfo  -arch sm_100a "



//--------------------- .note.nv.cuver            --------------------------
	.section	.note.nv.cuver,"",@"SHT_NOTE"
	.sectionflags	@"SHF_NOTE_NV_CUVER"
        /*0018*/ 	.short	0x0001
        /*001a*/ 	.short	0x0064
        /*001c*/ 	.short	0x0001
        /*001e*/ 	.short	0x0000
        /*0020*/ 	.short	0x0001
        /*0022*/ 	.short	0x0000


//--------------------- .nv.info                  --------------------------
	.section	.nv.info,"",@"SHT_CUDA_INFO"
	.align	4


	//----- nvinfo : EIATTR_REGCOUNT
	.align		4
        /*0000*/ 	.byte	0x04, 0x2f
        /*0002*/ 	.short	(.L_2 - .L_1)
	.align		4
.L_1:
        /*0004*/ 	.word	index@(attn_fwd)
        /*0008*/ 	.word	0x000000ff


	//----- nvinfo : EIATTR_FRAME_SIZE
	.align		4
.L_2:
        /*000c*/ 	.byte	0x04, 0x11
        /*000e*/ 	.short	(.L_4 - .L_3)
	.align		4
.L_3:
        /*0010*/ 	.word	index@(attn_fwd)
        /*0014*/ 	.word	0x000007a8


	//----- nvinfo : EIATTR_MIN_STACK_SIZE
	.align		4
.L_4:
        /*0018*/ 	.byte	0x04, 0x12
        /*001a*/ 	.short	(.L_6 - .L_5)
	.align		4
.L_5:
        /*001c*/ 	.word	index@(attn_fwd)
        /*0020*/ 	.word	0x000007a8
.L_6:


//--------------------- .nv.info.attn_fwd         --------------------------
	.section	.nv.info.attn_fwd,"",@"SHT_CUDA_INFO"
	.sectionflags	@""
	.align	4


	//----- nvinfo : EIATTR_CUDA_API_VERSION
	.align		4
        /*0000*/ 	.byte	0x04, 0x37
        /*0002*/ 	.short	(.L_8 - .L_7)
.L_7:
        /*0004*/ 	.word	0x00000081


	//----- nvinfo : EIATTR_KPARAM_INFO
	.align		4
.L_8:
        /*0008*/ 	.byte	0x04, 0x17
        /*000a*/ 	.short	(.L_10 - .L_9)
.L_9:
        /*000c*/ 	.word	0x00000000
        /*0010*/ 	.short	0x0019
        /*0012*/ 	.short	0x0080
        /*0014*/ 	.byte	0x00, 0xf4, 0x21, 0x00


	//----- nvinfo : EIATTR_KPARAM_INFO
	.align		4
.L_10:
        /*0018*/ 	.byte	0x04, 0x17
        /*001a*/ 	.short	(.L_12 - .L_11)
.L_11:
        /*001c*/ 	.word	0x00000000
        /*0020*/ 	.short	0x0018
        /*0022*/ 	.short	0x0078
        /*0024*/ 	.byte	0x00, 0xf4, 0x21, 0x00


	//----- nvinfo : EIATTR_KPARAM_INFO
	.align		4
.L_12:
        /*0028*/ 	.byte	0x04, 0x17
        /*002a*/ 	.short	(.L_14 - .L_13)
.L_13:
        /*002c*/ 	.word	0x00000000
        /*0030*/ 	.short	0x0017
        /*0032*/ 	.short	0x0070
        /*0034*/ 	.byte	0x00, 0xf0, 0x11, 0x00


	//----- nvinfo : EIATTR_KPARAM_INFO
	.align		4
.L_14:
        /*0038*/ 	.byte	0x04, 0x17
        /*003a*/ 	.short	(.L_16 - .L_15)
.L_15:
        /*003c*/ 	.word	0x00000000
        /*0040*/ 	.short	0x0016
        /*0042*/ 	.short	0x006c
        /*0044*/ 	.byte	0x00, 0xf0, 0x11, 0x00


	//----- nvinfo : EIATTR_KPARAM_INFO
	.align		4
.L_16:
        /*0048*/ 	.byte	0x04, 0x17
        /*004a*/ 	.short	(.L_18 - .L_17)
.L_17:
        /*004c*/ 	.word	0x00000000
        /*0050*/ 	.short	0x0015
        /*0052*/ 	.short	0x0068
        /*0054*/ 	.byte	0x00, 0xf0, 0x11, 0x00


	//----- nvinfo : EIATTR_KPARAM_INFO
	.align		4
.L_18:
        /*0058*/ 	.byte	0x04, 0x17
        /*005a*/ 	.short	(.L_20 - .L_19)
.L_19:
        /*005c*/ 	.word	0x00000000
        /*0060*/ 	.short	0x0014
        /*0062*/ 	.short	0x0064
        /*0064*/ 	.byte	0x00, 0xf0, 0x11, 0x00


	//----- nvinfo : EIATTR_KPARAM_INFO
	.align		4
.L_20:
        /*0068*/ 	.byte	0x04, 0x17
        /*006a*/ 	.short	(.L_22 - .L_21)
.L_21:
        /*006c*/ 	.word	0x00000000
        /*0070*/ 	.short	0x0013
        /*0072*/ 	.short	0x0060
        /*0074*/ 	.byte	0x00, 0xf0, 0x11, 0x00


	//----- nvinfo : EIATTR_KPARAM_INFO
	.align		4
.L_22:
        /*0078*/ 	.byte	0x04, 0x17
        /*007a*/ 	.short	(.L_24 - .L_23)
.L_23:
        /*007c*/ 	.word	0x00000000
        /*0080*/ 	.short	0x0012
        /*0082*/ 	.short	0x005c
        /*0084*/ 	.byte	0x00, 0xf0, 0x11, 0x00


	//----- nvinfo : EIATTR_KPARAM_INFO
	.align		4
.L_24:
        /*0088*/ 	.byte	0x04, 0x17
        /*008a*/ 	.short	(.L_26 - .L_25)
.L_25:
        /*008c*/ 	.word	0x00000000
        /*0090*/ 	.short	0x0011
        /*0092*/ 	.short	0x0058
        /*0094*/ 	.byte	0x00, 0xf0, 0x11, 0x00


	//----- nvinfo : EIATTR_KPARAM_INFO
	.align		4
.L_26:
        /*0098*/ 	.byte	0x04, 0x17
        /*009a*/ 	.short	(.L_28 - .L_27)
.L_27:
        /*009c*/ 	.word	0x00000000
        /*00a0*/ 	.short	0x0010
        /*00a2*/ 	.short	0x0054
        /*00a4*/ 	.byte	0x00, 0xf0, 0x11, 0x00


	//----- nvinfo : EIATTR_KPARAM_INFO
	.align		4
.L_28:
        /*00a8*/ 	.byte	0x04, 0x17
        /*00aa*/ 	.short	(.L_30 - .L_29)
.L_29:
        /*00ac*/ 	.word	0x00000000
        /*00b0*/ 	.short	0x000f
        /*00b2*/ 	.short	0x0050
        /*00b4*/ 	.byte	0x00, 0xf0, 0x11, 0x00


	//----- nvinfo : EIATTR_KPARAM_INFO
	.align		4
.L_30:
        /*00b8*/ 	.byte	0x04, 0x17
        /*00ba*/ 	.short	(.L_32 - .L_31)
.L_31:
        /*00bc*/ 	.word	0x00000000
        /*00c0*/ 	.short	0x000e
        /*00c2*/ 	.short	0x004c
        /*00c4*/ 	.byte	0x00, 0xf0, 0x11, 0x00


	//----- nvinfo : EIATTR_KPARAM_INFO
	.align		4
.L_32:
        /*00c8*/ 	.byte	0x04, 0x17
        /*00ca*/ 	.short	(.L_34 - .L_33)
.L_33:
        /*00cc*/ 	.word	0x00000000
        /*00d0*/ 	.short	0x000d
        /*00d2*/ 	.short	0x0048
        /*00d4*/ 	.byte	0x00, 0xf0, 0x11, 0x00


	//----- nvinfo : EIATTR_KPARAM_INFO
	.align		4
.L_34:
        /*00d8*/ 	.byte	0x04, 0x17
        /*00da*/ 	.short	(.L_36 - .L_35)
.L_35:
        /*00dc*/ 	.word	0x00000000
        /*00e0*/ 	.short	0x000c
        /*00e2*/ 	.short	0x0044
        /*00e4*/ 	.byte	0x00, 0xf0, 0x11, 0x00


	//----- nvinfo : EIATTR_KPARAM_INFO
	.align		4
.L_36:
        /*00e8*/ 	.byte	0x04, 0x17
        /*00ea*/ 	.short	(.L_38 - .L_37)
.L_37:
        /*00ec*/ 	.word	0x00000000
        /*00f0*/ 	.short	0x000b
        /*00f2*/ 	.short	0x0040
        /*00f4*/ 	.byte	0x00, 0xf0, 0x11, 0x00


	//----- nvinfo : EIATTR_KPARAM_INFO
	.align		4
.L_38:
        /*00f8*/ 	.byte	0x04, 0x17
        /*00fa*/ 	.short	(.L_40 - .L_39)
.L_39:
        /*00fc*/ 	.word	0x00000000
        /*0100*/ 	.short	0x000a
        /*0102*/ 	.short	0x003c
        /*0104*/ 	.byte	0x00, 0xf0, 0x11, 0x00


	//----- nvinfo : EIATTR_KPARAM_INFO
	.align		4
.L_40:
        /*0108*/ 	.byte	0x04, 0x17
        /*010a*/ 	.short	(.L_42 - .L_41)
.L_41:
        /*010c*/ 	.word	0x00000000
        /*0110*/ 	.short	0x0009
        /*0112*/ 	.short	0x0038
        /*0114*/ 	.byte	0x00, 0xf0, 0x11, 0x00


	//----- nvinfo : EIATTR_KPARAM_INFO
	.align		4
.L_42:
        /*0118*/ 	.byte	0x04, 0x17
        /*011a*/ 	.short	(.L_44 - .L_43)
.L_43:
        /*011c*/ 	.word	0x00000000
        /*0120*/ 	.short	0x0008
        /*0122*/ 	.short	0x0034
        /*0124*/ 	.byte	0x00, 0xf0, 0x11, 0x00


	//----- nvinfo : EIATTR_KPARAM_INFO
	.align		4
.L_44:
        /*0128*/ 	.byte	0x04, 0x17
        /*012a*/ 	.short	(.L_46 - .L_45)
.L_45:
        /*012c*/ 	.word	0x00000000
        /*0130*/ 	.short	0x0007
        /*0132*/ 	.short	0x0030
        /*0134*/ 	.byte	0x00, 0xf0, 0x11, 0x00


	//----- nvinfo : EIATTR_KPARAM_INFO
	.align		4
.L_46:
        /*0138*/ 	.byte	0x04, 0x17
        /*013a*/ 	.short	(.L_48 - .L_47)
.L_47:
        /*013c*/ 	.word	0x00000000
        /*0140*/ 	.short	0x0006
        /*0142*/ 	.short	0x002c
        /*0144*/ 	.byte	0x00, 0xf0, 0x11, 0x00


	//----- nvinfo : EIATTR_KPARAM_INFO
	.align		4
.L_48:
        /*0148*/ 	.byte	0x04, 0x17
        /*014a*/ 	.short	(.L_50 - .L_49)
.L_49:
        /*014c*/ 	.word	0x00000000
        /*0150*/ 	.short	0x0005
        /*0152*/ 	.short	0x0028
        /*0154*/ 	.byte	0x00, 0xf0, 0x11, 0x00


	//----- nvinfo : EIATTR_KPARAM_INFO
	.align		4
.L_50:
        /*0158*/ 	.byte	0x04, 0x17
        /*015a*/ 	.short	(.L_52 - .L_51)
.L_51:
        /*015c*/ 	.word	0x00000000
        /*0160*/ 	.short	0x0004
        /*0162*/ 	.short	0x0020
        /*0164*/ 	.byte	0x00, 0xf4, 0x21, 0x00


	//----- nvinfo : EIATTR_KPARAM_INFO
	.align		4
.L_52:
        /*0168*/ 	.byte	0x04, 0x17
        /*016a*/ 	.short	(.L_54 - .L_53)
.L_53:
        /*016c*/ 	.word	0x00000000
        /*0170*/ 	.short	0x0003
        /*0172*/ 	.short	0x0018
        /*0174*/ 	.byte	0x00, 0xf4, 0x21, 0x00


	//----- nvinfo : EIATTR_KPARAM_INFO
	.align		4
.L_54:
        /*0178*/ 	.byte	0x04, 0x17
        /*017a*/ 	.short	(.L_56 - .L_55)
.L_55:
        /*017c*/ 	.word	0x00000000
        /*0180*/ 	.short	0x0002
        /*0182*/ 	.short	0x0010
        /*0184*/ 	.byte	0x00, 0xf4, 0x21, 0x00


	//----- nvinfo : EIATTR_KPARAM_INFO
	.align		4
.L_56:
        /*0188*/ 	.byte	0x04, 0x17
        /*018a*/ 	.short	(.L_58 - .L_57)
.L_57:
        /*018c*/ 	.word	0x00000000
        /*0190*/ 	.short	0x0001
        /*0192*/ 	.short	0x0008
        /*0194*/ 	.byte	0x00, 0xf4, 0x21, 0x00


	//----- nvinfo : EIATTR_KPARAM_INFO
	.align		4
.L_58:
        /*0198*/ 	.byte	0x04, 0x17
        /*019a*/ 	.short	(.L_60 - .L_59)
.L_59:
        /*019c*/ 	.word	0x00000000
        /*01a0*/ 	.short	0x0000
        /*01a2*/ 	.short	0x0000
        /*01a4*/ 	.byte	0x00, 0xf4, 0x21, 0x00


	//----- nvinfo : EIATTR_SPARSE_MMA_MASK
	.align		4
.L_60:
        /*01a8*/ 	.byte	0x03, 0x50
        /*01aa*/ 	.short	0x0000


	//----- nvinfo : EIATTR_MAXREG_COUNT
	.align		4
        /*01ac*/ 	.byte	0x03, 0x1b
        /*01ae*/ 	.short	0x00ff


	//----- nvinfo : EIATTR_NUM_BARRIERS
	.align		4
        /*01b0*/ 	.byte	0x02, 0x4c
        /*01b2*/ 	.byte	0x01
	.zero		1


	//----- nvinfo : EIATTR_ANNOTATIONS
	.align		4
        /*01b4*/ 	.byte	0x04, 0x55
        /*01b6*/ 	.short	(.L_62 - .L_61)


	//   ....[0]....
.L_61:
        /*01b8*/ 	.word	0x00000001
        /*01bc*/ 	.byte	0x20, 0x10, 0x00, 0x00, 0x01, 0x00, 0x00, 0x00, 0x60, 0x10, 0x00, 0x00, 0x01, 0x00, 0x00, 0x00
        /* <DEDUP_REMOVED lines=245> */
        /*111c*/ 	.byte	0x20, 0xb3, 0x00, 0x00, 0x01, 0x00, 0x00, 0x00, 0x70, 0xb3, 0x00, 0x00


	//----- nvinfo : EIATTR_COOP_GROUP_MASK_REGIDS
	.align		4
.L_62:
        /*1128*/ 	.byte	0x04, 0x29
        /*112a*/ 	.short	(.L_64 - .L_63)


	//   ....[0]....
.L_63:
        /*112c*/ 	.word	0xffffffff


	//   ....[1]....
        /*1130*/ 	.word	0xffffffff


	//   ....[2]....
        /*1134*/ 	.word	0xffffffff


	//   ....[3]....
        /*1138*/ 	.word	0xffffffff


	//   ....[4]....
        /*113c*/ 	.word	0xffffffff


	//   ....[5]....
        /*1140*/ 	.word	0xffffffff


	//   ....[6]....
        /*1144*/ 	.word	0xffffffff


	//   ....[7]....
        /*1148*/ 	.word	0xffffffff


	//   ....[8]....
        /*114c*/ 	.word	0xffffffff


	//   ....[9]....
        /*1150*/ 	.word	0xffffffff


	//   ....[10]....
        /*1154*/ 	.word	0xffffffff


	//   ....[11]....
        /*1158*/ 	.word	0xffffffff


	//   ....[12]....
        /*115c*/ 	.word	0xffffffff


	//   ....[13]....
        /*1160*/ 	.word	0xffffffff


	//   ....[14]....
        /*1164*/ 	.word	0xffffffff


	//   ....[15]....
        /*1168*/ 	.word	0xffffffff


	//   ....[16]....
        /*116c*/ 	.word	0xffffffff


	//   ....[17]....
        /*1170*/ 	.word	0xffffffff


	//   ....[18]....
        /*1174*/ 	.word	0xffffffff


	//   ....[19]....
        /*1178*/ 	.word	0xffffffff


	//----- nvinfo : EIATTR_COOP_GROUP_INSTR_OFFSETS
	.align		4
.L_64:
        /*117c*/ 	.byte	0x04, 0x28
        /*117e*/ 	.short	(.L_66 - .L_65)


	//   ....[0]....
.L_65:
        /*1180*/ 	.word	0x00009130


	//   ....[1]....
        /*1184*/ 	.word	0x00009140


	//   ....[2]....
        /*1188*/ 	.word	0x00009150


	//   ....[3]....
        /*118c*/ 	.word	0x00009160


	//   ....[4]....
        /*1190*/ 	.word	0x000091d0


	//   ....[5]....
        /*1194*/ 	.word	0x000091e0


	//   ....[6]....
        /*1198*/ 	.word	0x000091f0


	//   ....[7]....
        /*119c*/ 	.word	0x00009200


	//   ....[8]....
        /*11a0*/ 	.word	0x00009320


	//   ....[9]....
        /*11a4*/ 	.word	0x00009340


	//   ....[10]....
        /*11a8*/ 	.word	0x00009c70


	//   ....[11]....
        /*11ac*/ 	.word	0x00009c80


	//   ....[12]....
        /*11b0*/ 	.word	0x00009c90


	//   ....[13]....
        /*11b4*/ 	.word	0x00009ca0


	//   ....[14]....
        /*11b8*/ 	.word	0x00009cf0


	//   ....[15]....
        /*11bc*/ 	.word	0x00009d00


	//   ....[16]....
        /*11c0*/ 	.word	0x00009d10


	//   ....[17]....
        /*11c4*/ 	.word	0x00009d20


	//   ....[18]....
        /*11c8*/ 	.word	0x00009de0


	//   ....[19]....
        /*11cc*/ 	.word	0x00009e00


	//----- nvinfo : EIATTR_VRC_CTA_INIT_COUNT
	.align		4
.L_66:
        /*11d0*/ 	.byte	0x02, 0x4a
	.zero		1
	.zero		1


	//----- nvinfo : EIATTR_EXIT_INSTR_OFFSETS
	.align		4
        /*11d4*/ 	.byte	0x04, 0x1c
        /*11d6*/ 	.short	(.L_68 - .L_67)


	//   ....[0]....
.L_67:
        /*11d8*/ 	.word	0x0000e560


	//   ....[1]....
        /*11dc*/ 	.word	0x0000e590


	//----- nvinfo : EIATTR_REQNTID
	.align		4
.L_68:
        /*11e0*/ 	.byte	0x04, 0x10
        /*11e2*/ 	.short	(.L_70 - .L_69)
.L_69:
        /*11e4*/ 	.word	0x00000080
        /*11e8*/ 	.word	0x00000001
        /*11ec*/ 	.word	0x00000001


	//----- nvinfo : EIATTR_CBANK_PARAM_SIZE
	.align		4
.L_70:
        /*11f0*/ 	.byte	0x03, 0x19
        /*11f2*/ 	.short	0x0088


	//----- nvinfo : EIATTR_PARAM_CBANK
	.align		4
        /*11f4*/ 	.byte	0x04, 0x0a
        /*11f6*/ 	.short	(.L_72 - .L_71)
	.align		4
.L_71:
        /*11f8*/ 	.word	index@(.nv.constant0.attn_fwd)
        /*11fc*/ 	.short	0x0380
        /*11fe*/ 	.short	0x0088


	//----- nvinfo : EIATTR_SW_WAR
	.align		4
.L_72:
        /*1200*/ 	.byte	0x04, 0x36
        /*1202*/ 	.short	(.L_74 - .L_73)
.L_73:
        /*1204*/ 	.word	0x00000008
.L_74:


//--------------------- .nv.compat                --------------------------
	.section	.nv.compat,"",@"SHT_CUDA_COMPAT_INFO"
	.align	4
        /*0000*/ 	.byte	0x02, 0x02, 0x01, 0x00, 0x02, 0x05, 0x05, 0x00, 0x02, 0x03, 0x00, 0x00, 0x02, 0x06, 0x01, 0x00


//--------------------- .nv.callgraph             --------------------------
	.section	.nv.callgraph,"",@"SHT_CUDA_CALLGRAPH"
	.align	4
	.sectionentsize	8
	.align		4
        /*0000*/ 	.word	0x00000000
	.align		4
        /*0004*/ 	.word	0xffffffff
	.align		4
        /*0008*/ 	.word	0x00000000
	.align		4
        /*000c*/ 	.word	0xfffffffe
	.align		4
        /*0010*/ 	.word	0x00000000
	.align		4
        /*0014*/ 	.word	0xfffffffd
	.align		4
        /*0018*/ 	.word	0x00000000
	.align		4
        /*001c*/ 	.word	0xfffffffc


//--------------------- .nv.constant4             --------------------------
	.section	.nv.constant4,"a",@progbits
	.align	8
	.align		8
.nv.constant4:
        /*0000*/ 	.dword	_$_str


//--------------------- .text.attn_fwd            --------------------------
	.section	.text.attn_fwd,"ax",@progbits
	.align	128
        .global         attn_fwd
        .type           attn_fwd,@function
        .size           attn_fwd,(.L_x_3 - attn_fwd)
        .other          attn_fwd,@"STO_CUDA_ENTRY STV_DEFAULT"
attn_fwd:
.text.attn_fwd:
[----:B------:R-:W0:Y:S01]  /*0000*/  LDC R1, c[0x0][0x37c] ;  /* 0x0000df00ff017b82 */ /* 0x000e220000000800 */
[----:B------:R-:W1:Y:S07]  /*0010*/  S2R R48, SR_TID.X ;  /* 0x0000000000307919 */ /* 0x000e6e0000002100 */
[----:B------:R-:W2:Y:S01]  /*0020*/  S2UR UR7, SR_CTAID.Y ;  /* 0x00000000000779c3 */ /* 0x000ea20000002600 */
[----:B------:R-:W2:Y:S01]  /*0030*/  LDCU.64 UR4, c[0x0][0x3b0] ;  /* 0x00007600ff0477ac */ /* 0x000ea20008000a00 */
[----:B0-----:R-:W-:Y:S01]  /*0040*/  IADD3 R1, PT, PT, R1, -0x7a8, RZ ;  /* 0xfffff85801017810 */ /* 0x001fe20007ffe0ff */
[----:B------:R-:W0:Y:S01]  /*0050*/  S2R R3, SR_CTAID.X ;  /* 0x0000000000037919 */ /* 0x000e220000002500 */
[----:B------:R-:W3:Y:S04]  /*0060*/  LDCU.64 UR10, c[0x0][0x358] ;  /* 0x00006b00ff0a77ac */ /* 0x000ee80008000a00 */
[----:B------:R-:W4:Y:S08]  /*0070*/  LDC R19, c[0x0][0x3b8] ;  /* 0x0000ee00ff137b82 */ /* 0x000f300000000800 */
[----:B------:R-:W5:Y:S01]  /*0080*/  LDC.64 R46, c[0x0][0x380] ;  /* 0x0000e000ff2e7b82 */ /* 0x000f620000000a00 */
[----:B--2---:R-:W-:-:S04]  /*0090*/  UIMAD UR4, UR7, UR4, URZ ;  /* 0x00000004070472a4 */ /* 0x004fc8000f8e02ff */
[----:B------:R-:W-:Y:S01]  /*00a0*/  USHF.L.U32 UR6, UR4, 0x1, URZ ;  /* 0x0000000104067899 */ /* 0x000fe200080006ff */
[----:B-1----:R-:W-:Y:S02]  /*00b0*/  LOP3.LUT R252, R48, 0x1f, RZ, 0xc0, !PT ;  /* 0x0000001f30fc7812 */ /* 0x002fe400078ec0ff */
[----:B------:R-:W-:Y:S02]  /*00c0*/  SHF.R.U32.HI R2, RZ, 0x5, R48 ;  /* 0x00000005ff027819 */ /* 0x000fe40000011630 */
[----:B0-----:R-:W-:Y:S02]  /*00d0*/  LEA R252, R3, R252, 0x5 ;  /* 0x000000fc03fc7211 */ /* 0x001fe400078e28ff */
[----:B------:R-:W-:-:S03]  /*00e0*/  SGXT.U32 R2, R2, 0x2 ;  /* 0x000000020202781a */ /* 0x000fc60000000000 */
[----:B------:R-:W-:Y:S01]  /*00f0*/  IMAD R0, R252, UR5, RZ ;  /* 0x00000005fc007c24 */ /* 0x000fe2000f8e02ff */
[----:B------:R-:W-:Y:S01]  /*0100*/  UIMAD.WIDE UR4, UR4, 0x2, URZ ;  /* 0x00000002040478a5 */ /* 0x000fe2000f8e02ff */
[----:B----4-:R-:W-:-:S03]  /*0110*/  IMAD R4, R2, R19, RZ ;  /* 0x0000001302047224 */ /* 0x010fc600078e02ff */
[C---:B------:R-:W-:Y:S01]  /*0120*/  SHF.L.U32 R3, R0.reuse, 0x1, RZ ;  /* 0x0000000100037819 */ /* 0x040fe200000006ff */
[----:B------:R-:W-:Y:S01]  /*0130*/  IMAD.HI R0, R0, 0x2, RZ ;  /* 0x0000000200007827 */ /* 0x000fe200078e02ff */
[----:B------:R-:W-:Y:S02]  /*0140*/  LEA R5, R19, R4, 0x2 ;  /* 0x0000000413057211 */ /* 0x000fe400078e10ff */
[----:B-----5:R-:W-:Y:S02]  /*0150*/  IADD3 R45, P0, P1, R3, UR6, R46 ;  /* 0x00000006032d7c10 */ /* 0x020fe4000f91e02e */
[----:B------:R-:W-:Y:S02]  /*0160*/  LEA R7, R19, R5, 0x2 ;  /* 0x0000000513077211 */ /* 0x000fe400078e10ff */
[----:B------:R-:W-:Y:S02]  /*0170*/  IADD3.X R47, PT, PT, R0, UR5, R47, P0, P1 ;  /* 0x00000005002f7c10 */ /* 0x000fe400087e242f */
[----:B------:R-:W-:-:S02]  /*0180*/  LEA R2, P0, R4, R45, 0x1 ;  /* 0x0000002d04027211 */ /* 0x000fc400078008ff */
[----:B------:R-:W-:Y:S02]  /*0190*/  LEA R0, R19, R7, 0x2 ;  /* 0x0000000713007211 */ /* 0x000fe400078e10ff */
[----:B------:R-:W-:Y:S02]  /*01a0*/  LEA.HI.X.SX32 R3, R4, R47, 0x1, P0 ;  /* 0x0000002f04037211 */ /* 0x000fe400000f0eff */
[----:B------:R-:W-:Y:S02]  /*01b0*/  LEA R4, P0, R5, R45, 0x1 ;  /* 0x0000002d05047211 */ /* 0x000fe400078008ff */
[----:B------:R-:W-:Y:S01]  /*01c0*/  LEA R11, R19, R0, 0x2 ;  /* 0x00000000130b7211 */ /* 0x000fe200078e10ff */
[----:B---3--:R0:W2:Y:S01]  /*01d0*/  LDG.E.U16 R20, desc[UR10][R2.64] ;  /* 0x0000000a02147981 */ /* 0x0080a2000c1e1500 */
[----:B------:R-:W-:Y:S02]  /*01e0*/  LEA.HI.X.SX32 R5, R5, R47, 0x1, P0 ;  /* 0x0000002f05057211 */ /* 0x000fe400000f0eff */
[----:B------:R-:W-:-:S02]  /*01f0*/  LEA R8, P0, R0, R45, 0x1 ;  /* 0x0000002d00087211 */ /* 0x000fc400078008ff */
[----:B------:R-:W-:Y:S01]  /*0200*/  LEA R6, P1, R7, R45, 0x1 ;  /* 0x0000002d07067211 */ /* 0x000fe200078208ff */
[----:B------:R-:W3:Y:S01]  /*0210*/  LDG.E.U16 R21, desc[UR10][R4.64] ;  /* 0x0000000a04157981 */ /* 0x000ee2000c1e1500 */
[----:B------:R-:W-:Y:S02]  /*0220*/  LEA.HI.X.SX32 R9, R0, R47, 0x1, P0 ;  /* 0x0000002f00097211 */ /* 0x000fe400000f0eff */
[----:B------:R-:W-:Y:S02]  /*0230*/  LEA R0, R19, R11, 0x2 ;  /* 0x0000000b13007211 */ /* 0x000fe400078e10ff */
[----:B------:R-:W-:Y:S01]  /*0240*/  LEA R10, P0, R11, R45, 0x1 ;  /* 0x0000002d0b0a7211 */ /* 0x000fe200078008ff */
[----:B------:R-:W4:Y:S01]  /*0250*/  LDG.E.U16 R23, desc[UR10][R8.64] ;  /* 0x0000000a08177981 */ /* 0x000f22000c1e1500 */
[----:B------:R-:W-:Y:S02]  /*0260*/  LEA R13, R19, R0, 0x2 ;  /* 0x00000000130d7211 */ /* 0x000fe400078e10ff */
[----:B------:R-:W-:-:S02]  /*0270*/  LEA.HI.X.SX32 R7, R7, R47, 0x1, P1 ;  /* 0x0000002f07077211 */ /* 0x000fc400008f0eff */
[----:B------:R-:W-:Y:S02]  /*0280*/  LEA.HI.X.SX32 R11, R11, R47, 0x1, P0 ;  /* 0x0000002f0b0b7211 */ /* 0x000fe400000f0eff */
[C---:B0-----:R-:W-:Y:S01]  /*0290*/  LEA R2, P0, R0.reuse, R45, 0x1 ;  /* 0x0000002d00027211 */ /* 0x041fe200078008ff */
[----:B------:R0:W5:Y:S01]  /*02a0*/  LDG.E.U16 R22, desc[UR10][R6.64] ;  /* 0x0000000a06167981 */ /* 0x000162000c1e1500 */
[C---:B------:R-:W-:Y:S02]  /*02b0*/  LEA R14, R19.reuse, R13, 0x2 ;  /* 0x0000000d130e7211 */ /* 0x040fe400078e10ff */
[----:B------:R-:W-:Y:S01]  /*02c0*/  LEA.HI.X.SX32 R3, R0, R47, 0x1, P0 ;  /* 0x0000002f00037211 */ /* 0x000fe200000f0eff */
[----:B------:R1:W3:Y:S01]  /*02d0*/  LDG.E.U16 R24, desc[UR10][R10.64] ;  /* 0x0000000a0a187981 */ /* 0x0002e2000c1e1500 */
[----:B------:R-:W-:Y:S02]  /*02e0*/  LEA R0, R19, R14, 0x2 ;  /* 0x0000000e13007211 */ /* 0x000fe400078e10ff */
[-C--:B------:R-:W-:Y:S01]  /*02f0*/  LEA R12, P1, R13, R45.reuse, 0x1 ;  /* 0x0000002d0d0c7211 */ /* 0x080fe200078208ff */
[----:B------:R1:W4:Y:S01]  /*0300*/  LDG.E.U16 R25, desc[UR10][R2.64] ;  /* 0x0000000a02197981 */ /* 0x000322000c1e1500 */
[----:B0-----:R-:W-:Y:S01]  /*0310*/  LEA R6, P0, R14, R45, 0x1 ;  /* 0x0000002d0e067211 */ /* 0x001fe200078008ff */
[----:B------:R-:W-:-:S03]  /*0320*/  IMAD R9, R19, 0x4, R0 ;  /* 0x0000000413097824 */ /* 0x000fc600078e0200 */
[----:B------:R-:W-:Y:S02]  /*0330*/  LEA.HI.X.SX32 R7, R14, R47, 0x1, P0 ;  /* 0x0000002f0e077211 */ /* 0x000fe400000f0eff */
[C---:B------:R-:W-:Y:S02]  /*0340*/  LEA R4, P0, R0.reuse, R45, 0x1 ;  /* 0x0000002d00047211 */ /* 0x040fe400078008ff */
[-C--:B------:R-:W-:Y:S01]  /*0350*/  LEA.HI.X.SX32 R13, R13, R47.reuse, 0x1, P1 ;  /* 0x0000002f0d0d7211 */ /* 0x080fe200008f0eff */
[----:B------:R0:W4:Y:S01]  /*0360*/  LDG.E.U16 R27, desc[UR10][R6.64] ;  /* 0x0000000a061b7981 */ /* 0x000122000c1e1500 */
[----:B------:R-:W-:Y:S02]  /*0370*/  LEA.HI.X.SX32 R5, R0, R47, 0x1, P0 ;  /* 0x0000002f00057211 */ /* 0x000fe400000f0eff */
[----:B------:R-:W-:Y:S01]  /*0380*/  LEA R0, R19, R9, 0x2 ;  /* 0x0000000913007211 */ /* 0x000fe200078e10ff */
[----:B------:R0:W4:Y:S01]  /*0390*/  LDG.E.U16 R26, desc[UR10][R12.64] ;  /* 0x0000000a0c1a7981 */ /* 0x000122000c1e1500 */
[----:B------:R-:W-:-:S02]  /*03a0*/  LEA R8, P0, R9, R45, 0x1 ;  /* 0x0000002d09087211 */ /* 0x000fc400078008ff */
[C---:B-1----:R-:W-:Y:S01]  /*03b0*/  LEA R10, P1, R0.reuse, R45, 0x1 ;  /* 0x0000002d000a7211 */ /* 0x042fe200078208ff */
[----:B------:R1:W4:Y:S01]  /*03c0*/  LDG.E.U16 R28, desc[UR10][R4.64] ;  /* 0x0000000a041c7981 */ /* 0x000322000c1e1500 */
[----:B------:R-:W-:Y:S02]  /*03d0*/  LEA R14, R19, R0, 0x2 ;  /* 0x00000000130e7211 */ /* 0x000fe400078e10ff */
[-C--:B------:R-:W-:Y:S02]  /*03e0*/  LEA.HI.X.SX32 R9, R9, R47.reuse, 0x1, P0 ;  /* 0x0000002f09097211 */ /* 0x080fe400000f0eff */
[----:B------:R-:W-:Y:S02]  /*03f0*/  LEA.HI.X.SX32 R11, R0, R47, 0x1, P1 ;  /* 0x0000002f000b7211 */ /* 0x000fe400008f0eff */
[----:B------:R-:W-:Y:S01]  /*0400*/  LEA R2, P0, R14, R45, 0x1 ;  /* 0x0000002d0e027211 */ /* 0x000fe200078008ff */
[----:B------:R1:W4:Y:S01]  /*0410*/  LDG.E.U16 R29, desc[UR10][R8.64] ;  /* 0x0000000a081d7981 */ /* 0x000322000c1e1500 */
[----:B------:R-:W-:-:S02]  /*0420*/  LEA R0, R19, R14, 0x2 ;  /* 0x0000000e13007211 */ /* 0x000fc400078e10ff */
[----:B------:R-:W-:Y:S01]  /*0430*/  LEA.HI.X.SX32 R3, R14, R47, 0x1, P0 ;  /* 0x0000002f0e037211 */ /* 0x000fe200000f0eff */
[----:B------:R1:W4:Y:S01]  /*0440*/  LDG.E.U16 R30, desc[UR10][R10.64] ;  /* 0x0000000a0a1e7981 */ /* 0x000322000c1e1500 */
[C---:B0-----:R-:W-:Y:S02]  /*0450*/  LEA R6, P0, R0.reuse, R45, 0x1 ;  /* 0x0000002d00067211 */ /* 0x041fe400078008ff */
[C---:B------:R-:W-:Y:S01]  /*0460*/  LEA R13, R19.reuse, R0, 0x2 ;  /* 0x00000000130d7211 */ /* 0x040fe200078e10ff */
[----:B------:R0:W4:Y:S01]  /*0470*/  LDG.E.U16 R31, desc[UR10][R2.64] ;  /* 0x0000000a021f7981 */ /* 0x000122000c1e1500 */
[----:B------:R-:W-:Y:S02]  /*0480*/  LEA.HI.X.SX32 R7, R0, R47, 0x1, P0 ;  /* 0x0000002f00077211 */ /* 0x000fe400000f0eff */
[----:B------:R-:W-:Y:S02]  /*0490*/  LEA R0, R19, R13, 0x2 ;  /* 0x0000000d13007211 */ /* 0x000fe400078e10ff */
[-C--:B-1----:R-:W-:Y:S01]  /*04a0*/  LEA R4, P0, R13, R45.reuse, 0x1 ;  /* 0x0000002d0d047211 */ /* 0x082fe200078008ff */
[----:B------:R1:W4:Y:S01]  /*04b0*/  LDG.E.U16 R32, desc[UR10][R6.64] ;  /* 0x0000000a06207981 */ /* 0x000322000c1e1500 */
[----:B------:R-:W-:-:S02]  /*04c0*/  LEA R12, P1, R0, R45, 0x1 ;  /* 0x0000002d000c7211 */ /* 0x000fc400078208ff */
[----:B------:R-:W-:Y:S02]  /*04d0*/  LEA R14, R19, R0, 0x2 ;  /* 0x00000000130e7211 */ /* 0x000fe400078e10ff */
[-C--:B------:R-:W-:Y:S02]  /*04e0*/  LEA.HI.X.SX32 R5, R13, R47.reuse, 0x1, P0 ;  /* 0x0000002f0d057211 */ /* 0x080fe400000f0eff */
[----:B------:R-:W-:Y:S02]  /*04f0*/  LEA.HI.X.SX32 R13, R0, R47, 0x1, P1 ;  /* 0x0000002f000d7211 */ /* 0x000fe400008f0eff */
[C---:B------:R-:W-:Y:S01]  /*0500*/  LEA R0, R19.reuse, R14, 0x2 ;  /* 0x0000000e13007211 */ /* 0x040fe200078e10ff */
[----:B------:R1:W4:Y:S01]  /*0510*/  LDG.E.U16 R33, desc[UR10][R4.64] ;  /* 0x0000000a04217981 */ /* 0x000322000c1e1500 */
[C---:B------:R-:W-:Y:S02]  /*0520*/  LEA R8, P0, R14.reuse, R45, 0x1 ;  /* 0x0000002d0e087211 */ /* 0x040fe400078008ff */
[----:B------:R-:W-:Y:S01]  /*0530*/  LEA R10, R19, R0, 0x2 ;  /* 0x00000000130a7211 */ /* 0x000fe200078e10ff */
[----:B------:R1:W4:Y:S01]  /*0540*/  LDG.E.U16 R34, desc[UR10][R12.64] ;  /* 0x0000000a0c227981 */ /* 0x000322000c1e1500 */
[----:B------:R-:W-:-:S02]  /*0550*/  LEA.HI.X.SX32 R9, R14, R47, 0x1, P0 ;  /* 0x0000002f0e097211 */ /* 0x000fc400000f0eff */
[C---:B0-----:R-:W-:Y:S02]  /*0560*/  LEA R2, P0, R0.reuse, R45, 0x1 ;  /* 0x0000002d00027211 */ /* 0x041fe400078008ff */
[C---:B------:R-:W-:Y:S01]  /*0570*/  LEA R11, R19.reuse, R10, 0x2 ;  /* 0x0000000a130b7211 */ /* 0x040fe200078e10ff */
[----:B------:R0:W4:Y:S01]  /*0580*/  LDG.E.U16 R35, desc[UR10][R8.64] ;  /* 0x0000000a08237981 */ /* 0x000122000c1e1500 */
[----:B------:R-:W-:Y:S02]  /*0590*/  LEA.HI.X.SX32 R3, R0, R47, 0x1, P0 ;  /* 0x0000002f00037211 */ /* 0x000fe400000f0eff */
[C---:B------:R-:W-:Y:S02]  /*05a0*/  LEA R0, R19.reuse, R11, 0x2 ;  /* 0x0000000b13007211 */ /* 0x040fe400078e10ff */
[-C--:B-1----:R-:W-:Y:S01]  /*05b0*/  LEA R6, P0, R10, R45.reuse, 0x1 ;  /* 0x0000002d0a067211 */ /* 0x082fe200078008ff */
[----:B------:R1:W4:Y:S02]  /*05c0*/  LDG.E.U16 R36, desc[UR10][R2.64] ;  /* 0x0000000a02247981 */ /* 0x000324000c1e1500 */
[----:B------:R-:W-:Y:S01]  /*05d0*/  IMAD R14, R19, 0x4, R0 ;  /* 0x00000004130e7824 */ /* 0x000fe200078e0200 */
[----:B------:R-:W-:-:S02]  /*05e0*/  LEA R4, P1, R11, R45, 0x1 ;  /* 0x0000002d0b047211 */ /* 0x000fc400078208ff */
[----:B------:R-:W-:Y:S02]  /*05f0*/  LEA.HI.X.SX32 R7, R10, R47, 0x1, P0 ;  /* 0x0000002f0a077211 */ /* 0x000fe400000f0eff */
[C---:B------:R-:W-:Y:S02]  /*0600*/  LEA R15, R19.reuse, R14, 0x2 ;  /* 0x0000000e130f7211 */ /* 0x040fe400078e10ff */
[C---:B------:R-:W-:Y:S01]  /*0610*/  LEA R10, P0, R0.reuse, R45, 0x1 ;  /* 0x0000002d000a7211 */ /* 0x040fe200078008ff */
[----:B------:R1:W4:Y:S01]  /*0620*/  LDG.E.U16 R37, desc[UR10][R6.64] ;  /* 0x0000000a06257981 */ /* 0x000322000c1e1500 */
[----:B------:R-:W-:Y:S02]  /*0630*/  LEA R13, R19, R15, 0x2 ;  /* 0x0000000f130d7211 */ /* 0x000fe400078e10ff */
[-C--:B------:R-:W-:Y:S02]  /*0640*/  LEA.HI.X.SX32 R5, R11, R47.reuse, 0x1, P1 ;  /* 0x0000002f0b057211 */ /* 0x080fe400008f0eff */
[----:B------:R-:W-:-:S02]  /*0650*/  LEA.HI.X.SX32 R11, R0, R47, 0x1, P0 ;  /* 0x0000002f000b7211 */ /* 0x000fc400000f0eff */
[C---:B0-----:R-:W-:Y:S01]  /*0660*/  LEA R8, P0, R14.reuse, R45, 0x1 ;  /* 0x0000002d0e087211 */ /* 0x041fe200078008ff */
[----:B------:R0:W4:Y:S01]  /*0670*/  LDG.E.U16 R38, desc[UR10][R4.64] ;  /* 0x0000000a04267981 */ /* 0x000122000c1e1500 */
[C---:B------:R-:W-:Y:S02]  /*0680*/  LEA R0, R19.reuse, R13, 0x2 ;  /* 0x0000000d13007211 */ /* 0x040fe400078e10ff */
[----:B------:R-:W-:Y:S01]  /*0690*/  LEA.HI.X.SX32 R9, R14, R47, 0x1, P0 ;  /* 0x0000002f0e097211 */ /* 0x000fe200000f0eff */
[----:B------:R0:W4:Y:S01]  /*06a0*/  LDG.E.U16 R39, desc[UR10][R10.64] ;  /* 0x0000000a0a277981 */ /* 0x000122000c1e1500 */
[----:B------:R-:W-:Y:S02]  /*06b0*/  LEA R14, R19, R0, 0x2 ;  /* 0x00000000130e7211 */ /* 0x000fe400078e10ff */
[----:B-1----:R-:W-:Y:S01]  /*06c0*/  LEA R2, P0, R15, R45, 0x1 ;  /* 0x0000002d0f027211 */ /* 0x002fe200078008ff */
[----:B------:R1:W4:Y:S01]  /*06d0*/  LDG.E.U16 R40, desc[UR10][R8.64] ;  /* 0x0000000a08287981 */ /* 0x000322000c1e1500 */
[----:B------:R-:W-:-:S02]  /*06e0*/  LEA R16, R19, R14, 0x2 ;  /* 0x0000000e13107211 */ /* 0x000fc400078e10ff */
[----:B------:R-:W-:Y:S02]  /*06f0*/  LEA.HI.X.SX32 R3, R15, R47, 0x1, P0 ;  /* 0x0000002f0f037211 */ /* 0x000fe400000f0eff */
[C---:B------:R-:W-:Y:S02]  /*0700*/  LEA R15, R19.reuse, R16, 0x2 ;  /* 0x00000010130f7211 */ /* 0x040fe400078e10ff */
[----:B------:R-:W-:Y:S01]  /*0710*/  LEA R6, P0, R14, R45, 0x1 ;  /* 0x0000002d0e067211 */ /* 0x000fe200078008ff */
[----:B------:R1:W4:Y:S01]  /*0720*/  LDG.E.U16 R41, desc[UR10][R2.64] ;  /* 0x0000000a02297981 */ /* 0x000322000c1e1500 */
[----:B------:R-:W-:Y:S02]  /*0730*/  LEA R17, R19, R15, 0x2 ;  /* 0x0000000f13117211 */ /* 0x000fe400078e10ff */
[----:B------:R-:W-:Y:S02]  /*0740*/  LEA R12, P1, R13, R45, 0x1 ;  /* 0x0000002d0d0c7211 */ /* 0x000fe400078208ff */
[----:B0-----:R-:W-:-:S02]  /*0750*/  LEA R5, R19, R17, 0x2 ;  /* 0x0000001113057211 */ /* 0x001fc400078e10ff */
[----:B------:R-:W-:Y:S02]  /*0760*/  LEA.HI.X.SX32 R7, R14, R47, 0x1, P0 ;  /* 0x0000002f0e077211 */ /* 0x000fe400000f0eff */
[----:B------:R-:W-:Y:S02]  /*0770*/  LEA R10, P0, R15, R45, 0x1 ;  /* 0x0000002d0f0a7211 */ /* 0x000fe400078008ff */
[----:B------:R-:W-:Y:S01]  /*0780*/  LEA R18, R19, R5, 0x2 ;  /* 0x0000000513127211 */ /* 0x000fe200078e10ff */
[----:B------:R0:W4:Y:S01]  /*0790*/  LDG.E.U16 R43, desc[UR10][R6.64] ;  /* 0x0000000a062b7981 */ /* 0x000122000c1e1500 */
[-C--:B------:R-:W-:Y:S02]  /*07a0*/  LEA.HI.X.SX32 R13, R13, R47.reuse, 0x1, P1 ;  /* 0x0000002f0d0d7211 */ /* 0x080fe400008f0eff */
[----:B------:R-:W-:Y:S02]  /*07b0*/  LEA.HI.X.SX32 R11, R15, R47, 0x1, P0 ;  /* 0x0000002f0f0b7211 */ /* 0x000fe400000f0eff */
[----:B-1----:R-:W-:Y:S01]  /*07c0*/  LEA R8, P1, R5, R45, 0x1 ;  /* 0x0000002d05087211 */ /* 0x002fe200078208ff */
[----:B------:R1:W4:Y:S01]  /*07d0*/  LDG.E.U16 R42, desc[UR10][R12.64] ;  /* 0x0000000a0c2a7981 */ /* 0x000322000c1e1500 */
[----:B------:R-:W-:-:S02]  /*07e0*/  LEA R15, R19, R18, 0x2 ;  /* 0x00000012130f7211 */ /* 0x000fc400078e10ff */
[C---:B------:R-:W-:Y:S01]  /*07f0*/  LEA R4, P0, R0.reuse, R45, 0x1 ;  /* 0x0000002d00047211 */ /* 0x040fe200078008ff */
[----:B------:R1:W4:Y:S01]  /*0800*/  LDG.E.U16 R44, desc[UR10][R10.64] ;  /* 0x0000000a0a2c7981 */ /* 0x000322000c1e1500 */
[-C--:B------:R-:W-:Y:S01]  /*0810*/  LEA.HI.X.SX32 R9, R5, R47.reuse, 0x1, P1 ;  /* 0x0000002f05097211 */ /* 0x080fe200008f0eff */
[----:B------:R-:W-:Y:S01]  /*0820*/  IMAD R19, R19, 0x4, R15 ;  /* 0x0000000413137824 */ /* 0x000fe200078e020f */
[----:B------:R-:W-:Y:S02]  /*0830*/  LEA.HI.X.SX32 R5, R0, R47, 0x1, P0 ;  /* 0x0000002f00057211 */ /* 0x000fe400000f0eff */
[CC--:B------:R-:W-:Y:S01]  /*0840*/  LEA R2, P0, R16.reuse, R45.reuse, 0x1 ;  /* 0x0000002d10027211 */ /* 0x0c0fe200078008ff */
[----:B------:R-:W4:Y:S01]  /*0850*/  LDG.E.U16 R8, desc[UR10][R8.64] ;  /* 0x0000000a08087981 */ /* 0x000f22000c1e1500 */
[-C--:B0-----:R-:W-:Y:S02]  /*0860*/  LEA R6, P1, R17, R45.reuse, 0x1 ;  /* 0x0000002d11067211 */ /* 0x081fe400078208ff */
[----:B------:R-:W-:Y:S01]  /*0870*/  LEA R14, P2, R15, R45, 0x1 ;  /* 0x0000002d0f0e7211 */ /* 0x000fe200078408ff */
[----:B------:R0:W4:Y:S01]  /*0880*/  LDG.E.U16 R0, desc[UR10][R4.64] ;  /* 0x0000000a04007981 */ /* 0x000122000c1e1500 */
[----:B------:R-:W-:-:S02]  /*0890*/  LEA.HI.X.SX32 R3, R16, R47, 0x1, P0 ;  /* 0x0000002f10037211 */ /* 0x000fc400000f0eff */
[----:B------:R-:W-:Y:S02]  /*08a0*/  LEA.HI.X.SX32 R7, R17, R47, 0x1, P1 ;  /* 0x0000002f11077211 */ /* 0x000fe400008f0eff */
[CC--:B-1----:R-:W-:Y:S01]  /*08b0*/  LEA R12, P0, R18.reuse, R45.reuse, 0x1 ;  /* 0x0000002d120c7211 */ /* 0x0c2fe200078008ff */
[----:B------:R-:W4:Y:S01]  /*08c0*/  LDG.E.U16 R2, desc[UR10][R2.64] ;  /* 0x0000000a02027981 */ /* 0x000f22000c1e1500 */
[----:B------:R-:W-:Y:S02]  /*08d0*/  LEA R10, P1, R19, R45, 0x1 ;  /* 0x0000002d130a7211 */ /* 0x000fe400078208ff */
[-C--:B------:R-:W-:Y:S01]  /*08e0*/  LEA.HI.X.SX32 R15, R15, R47.reuse, 0x1, P2 ;  /* 0x0000002f0f0f7211 */ /* 0x080fe200010f0eff */
[----:B------:R1:W4:Y:S01]  /*08f0*/  LDG.E.U16 R7, desc[UR10][R6.64] ;  /* 0x0000000a06077981 */ /* 0x000322000c1e1500 */
[-C--:B------:R-:W-:Y:S02]  /*0900*/  LEA.HI.X.SX32 R13, R18, R47.reuse, 0x1, P0 ;  /* 0x0000002f120d7211 */ /* 0x080fe400000f0eff */
[----:B------:R-:W-:Y:S01]  /*0910*/  LEA.HI.X.SX32 R11, R19, R47, 0x1, P1 ;  /* 0x0000002f130b7211 */ /* 0x000fe200008f0eff */
[----:B------:R-:W4:Y:S04]  /*0920*/  LDG.E.U16 R14, desc[UR10][R14.64] ;  /* 0x0000000a0e0e7981 */ /* 0x000f28000c1e1500 */
[----:B------:R-:W4:Y:S04]  /*0930*/  LDG.E.U16 R12, desc[UR10][R12.64] ;  /* 0x0000000a0c0c7981 */ /* 0x000f28000c1e1500 */
[----:B------:R-:W4:Y:S01]  /*0940*/  LDG.E.U16 R10, desc[UR10][R10.64] ;  /* 0x0000000a0a0a7981 */ /* 0x000f22000c1e1500 */
[----:B------:R-:W1:Y:S01]  /*0950*/  S2UR UR6, SR_CgaCtaId ;  /* 0x00000000000679c3 */ /* 0x000e620000008800 */
[----:B0-----:R-:W-:-:S04]  /*0960*/  SHF.R.S32.HI R5, RZ, 0x6, R48 ;  /* 0x00000006ff057819 */ /* 0x001fc80000011430 */
[----:B------:R-:W-:Y:S01]  /*0970*/  SGXT R5, R5, 0x1 ;  /* 0x000000010505781a */ /* 0x000fe20000000200 */
[----:B------:R-:W-:Y:S01]  /*0980*/  UMOV UR4, 0x400 ;  /* 0x0000040000047882 */ /* 0x000fe20000000000 */
[----:B------:R-:W-:Y:S02]  /*0990*/  SHF.L.U32 R4, R48, 0x1, RZ ;  /* 0x0000000130047819 */ /* 0x000fe400000006ff */
[----:B------:R-:W-:-:S04]  /*09a0*/  LOP3.LUT R5, R5, 0x90, RZ, 0xc0, !PT ;  /* 0x0000009005057812 */ /* 0x000fc800078ec0ff */
[----:B------:R-:W-:-:S04]  /*09b0*/  LOP3.LUT R5, R5, 0x7e, R4, 0x78, !PT ;  /* 0x0000007e05057812 */ /* 0x000fc800078e7804 */
[----:B------:R-:W-:Y:S01]  /*09c0*/  LOP3.LUT R16, R5, 0x20, RZ, 0x3c, !PT ;  /* 0x0000002005107812 */ /* 0x000fe200078e3cff */
[----:B-1----:R-:W-:Y:S01]  /*09d0*/  ULEA UR6, UR6, UR4, 0x18 ;  /* 0x0000000406067291 */ /* 0x002fe2000f8ec0ff */
[----:B------:R-:W0:Y:S01]  /*09e0*/  LDCU UR4, c[0x0][0x3f0] ;  /* 0x00007e00ff0477ac */ /* 0x000e220008000800 */
[----:B------:R-:W-:Y:S02]  /*09f0*/  MOV R6, 0xff800000 ;  /* 0xff80000000067802 */ /* 0x000fe40000000f00 */
[----:B------:R-:W-:Y:S02]  /*0a00*/  CS2R R76, SRZ ;  /* 0x00000000004c7805 */ /* 0x000fe4000001ff00 */
[----:B------:R-:W-:Y:S02]  /*0a10*/  MOV R4, 0xff800000 ;  /* 0xff80000000047802 */ /* 0x000fe40000000f00 */
[----:B------:R-:W-:Y:S02]  /*0a20*/  CS2R R78, SRZ ;  /* 0x00000000004e7805 */ /* 0x000fe4000001ff00 */
[----:B------:R-:W-:-:S02]  /*0a30*/  MOV R3, 0xff800000 ;  /* 0xff80000000037802 */ /* 0x000fc40000000f00 */
[----:B------:R-:W-:Y:S02]  /*0a40*/  CS2R R56, SRZ ;  /* 0x0000000000387805 */ /* 0x000fe4000001ff00 */
[----:B------:R-:W-:Y:S01]  /*0a50*/  MOV R158, 0x3f800000 ;  /* 0x3f800000009e7802 */ /* 0x000fe20000000f00 */
[----:B0-----:R-:W-:Y:S01]  /*0a60*/  UISETP.GE.AND UP0, UPT, UR4, 0x1, UPT ;  /* 0x000000010400788c */ /* 0x001fe2000bf06270 */
[----:B------:R-:W-:Y:S02]  /*0a70*/  MOV R159, 0x3f800000 ;  /* 0x3f800000009f7802 */ /* 0x000fe40000000f00 */
[----:B------:R-:W-:Y:S02]  /*0a80*/  CS2R R58, SRZ ;  /* 0x00000000003a7805 */ /* 0x000fe4000001ff00 */
[----:B------:R-:W-:Y:S02]  /*0a90*/  MOV R156, 0x3f800000 ;  /* 0x3f800000009c7802 */ /* 0x000fe40000000f00 */
[----:B------:R-:W-:-:S02]  /*0aa0*/  CS2R R68, SRZ ;  /* 0x0000000000447805 */ /* 0x000fc4000001ff00 */
[----:B------:R-:W-:Y:S02]  /*0ab0*/  MOV R157, 0x3f800000 ;  /* 0x3f800000009d7802 */ /* 0x000fe40000000f00 */
[----:B------:R-:W-:Y:S02]  /*0ac0*/  CS2R R70, SRZ ;  /* 0x0000000000467805 */ /* 0x000fe4000001ff00 */
[----:B------:R-:W-:Y:S02]  /*0ad0*/  CS2R R64, SRZ ;  /* 0x0000000000407805 */ /* 0x000fe4000001ff00 */
[----:B------:R-:W-:Y:S02]  /*0ae0*/  CS2R R66, SRZ ;  /* 0x0000000000427805 */ /* 0x000fe4000001ff00 */
[----:B------:R-:W-:Y:S02]  /*0af0*/  CS2R R72, SRZ ;  /* 0x0000000000487805 */ /* 0x000fe4000001ff00 */
[----:B------:R-:W-:-:S02]  /*0b00*/  CS2R R74, SRZ ;  /* 0x00000000004a7805 */ /* 0x000fc4000001ff00 */
[----:B------:R-:W-:Y:S02]  /*0b10*/  CS2R R84, SRZ ;  /* 0x0000000000547805 */ /* 0x000fe4000001ff00 */
[----:B------:R-:W-:Y:S02]  /*0b20*/  CS2R R86, SRZ ;  /* 0x0000000000567805 */ /* 0x000fe4000001ff00 */
[----:B------:R-:W-:Y:S02]  /*0b30*/  CS2R R60, SRZ ;  /* 0x00000000003c7805 */ /* 0x000fe4000001ff00 */
[----:B------:R-:W-:Y:S02]  /*0b40*/  CS2R R62, SRZ ;  /* 0x00000000003e7805 */ /* 0x000fe4000001ff00 */
[----:B------:R-:W-:Y:S02]  /*0b50*/  CS2R R80, SRZ ;  /* 0x0000000000507805 */ /* 0x000fe4000001ff00 */
[----:B------:R-:W-:Y:S01]  /*0b60*/  CS2R R82, SRZ ;  /* 0x0000000000527805 */ /* 0x000fe2000001ff00 */
[----:B--2---:R-:W-:Y:S04]  /*0b70*/  STS.U16 [R5+UR6+0x8000], R20 ;  /* 0x0080001405007988 */ /* 0x004fe80008000406 */
[----:B-----5:R-:W-:Y:S04]  /*0b80*/  STS.U16 [R5+UR6+0x8200], R22 ;  /* 0x0082001605007988 */ /* 0x020fe80008000406 */
[----:B---3--:R-:W-:Y:S04]  /*0b90*/  STS.U16 [R5+UR6+0x8400], R24 ;  /* 0x0084001805007988 */ /* 0x008fe80008000406 */
[----:B----4-:R-:W-:Y:S04]  /*0ba0*/  STS.U16 [R5+UR6+0x8600], R26 ;  /* 0x0086001a05007988 */ /* 0x010fe80008000406 */
[----:B------:R-:W-:Y:S04]  /*0bb0*/  STS.U16 [R5+UR6+0x8800], R28 ;  /* 0x0088001c05007988 */ /* 0x000fe80008000406 */
        /* <DEDUP_REMOVED lines=10> */
[----:B------:R0:W-:Y:S04]  /*0c60*/  STS.U16 [R5+UR6+0x9e00], R14 ;  /* 0x009e000e05007988 */ /* 0x0001e80008000406 */
        /* <DEDUP_REMOVED lines=14> */
[----:B------:R-:W-:Y:S01]  /*0d50*/  STS.U16 [R16+UR6+0x9f00], R10 ;  /* 0x009f000a10007988 */ /* 0x000fe20008000406 */
[----:B0-----:R-:W-:-:S03]  /*0d60*/  MOV R5, 0xff800000 ;  /* 0xff80000000057802 */ /* 0x001fc60000000f00 */
[----:B------:R0:W-:Y:S02]  /*0d70*/  STS.U16 [R16+UR6+0x9700], R0 ;  /* 0x0097000010007988 */ /* 0x0001e40008000406 */
[----:B0-----:R-:W-:Y:S01]  /*0d80*/  LOP3.LUT R0, R48, 0x7f, RZ, 0xc0, !PT ;  /* 0x0000007f30007812 */ /* 0x001fe200078ec0ff */
[----:B------:R-:W-:Y:S06]  /*0d90*/  BRA.U !UP0, `(.L_x_0) ;  /* 0x000000b908b47547 */ /* 0x000fec000b800000 */
[----:B------:R-:W0:Y:S01]  /*0da0*/  LDC.64 R70, c[0x0][0x3c0] ;  /* 0x0000f000ff467b82 */ /* 0x000e220000000a00 */
[----:B------:R-:W1:Y:S01]  /*0db0*/  LDCU UR8, c[0x0][0x3c8] ;  /* 0x00007900ff0877ac */ /* 0x000e620008000800 */
[----:B------:R-:W-:Y:S01]  /*0dc0*/  LOP3.LUT P0, RZ, R48, 0x3, RZ, 0xc0, !PT ;  /* 0x0000000330ff7812 */ /* 0x000fe2000780c0ff */
[----:B------:R-:W-:Y:S01]  /*0dd0*/  IMAD.MOV.U32 R167, RZ, RZ, -0x800000 ;  /* 0xff800000ffa77424 */ /* 0x000fe200078e00ff */
[----:B------:R-:W-:Y:S01]  /*0de0*/  MOV R119, 0xff800000 ;  /* 0xff80000000777802 */ /* 0x000fe20000000f00 */
[----:B------:R-:W2:Y:S01]  /*0df0*/  LDCU.64 UR4, c[0x0][0x3d0] ;  /* 0x00007a00ff0477ac */ /* 0x000ea20008000a00 */
[----:B------:R-:W-:Y:S02]  /*0e00*/  MOV R251, 0xff800000 ;  /* 0xff80000000fb7802 */ /* 0x000fe40000000f00 */
[----:B------:R-:W-:Y:S01]  /*0e10*/  CS2R R76, SRZ ;  /* 0x00000000004c7805 */ /* 0x000fe2000001ff00 */
[----:B------:R-:W3:Y:S01]  /*0e20*/  LDC.64 R4, c[0x0][0x390] ;  /* 0x0000e400ff047b82 */ /* 0x000ee20000000a00 */
[----:B------:R-:W4:Y:S01]  /*0e30*/  LDCU.64 UR12, c[0x0][0x388] ;  /* 0x00007100ff0c77ac */ /* 0x000f220008000a00 */
[----:B------:R-:W0:Y:S06]  /*0e40*/  LDCU UR9, c[0x0][0x3a8] ;  /* 0x00007500ff0977ac */ /* 0x000e2c0008000800 */
[----:B------:R-:W3:Y:S01]  /*0e50*/  LDC R176, c[0x0][0x3d8] ;  /* 0x0000f600ffb07b82 */ /* 0x000ee20000000800 */
[----:B-1----:R-:W-:Y:S01]  /*0e60*/  IMAD R2, R0, UR8, RZ ;  /* 0x0000000800027c24 */ /* 0x002fe2000f8e02ff */
[----:B--2---:R-:W-:-:S02]  /*0e70*/  UIMAD UR4, UR7, UR4, URZ ;  /* 0x00000004070472a4 */ /* 0x004fc4000f8e02ff */
[----:B0-----:R-:W-:Y:S02]  /*0e80*/  IMAD R70, R70, UR7, RZ ;  /* 0x0000000746467c24 */ /* 0x001fe4000f8e02ff */
[----:B------:R-:W-:Y:S01]  /*0e90*/  SHF.L.U32 R121, R2, 0x1, RZ ;  /* 0x0000000102797819 */ /* 0x000fe200000006ff */
[----:B------:R-:W-:Y:S01]  /*0ea0*/  IMAD R0, R0, UR5, RZ ;  /* 0x0000000500007c24 */ /* 0x000fe2000f8e02ff */
[----:B------:R-:W-:Y:S01]  /*0eb0*/  USHF.L.U32 UR8, UR4, 0x1, URZ ;  /* 0x0000000104087899 */ /* 0x000fe200080006ff */
[----:B------:R-:W-:Y:S01]  /*0ec0*/  IMAD.SHL.U32 R120, R70, 0x2, RZ ;  /* 0x0000000246787824 */ /* 0x000fe200078e00ff */
[----:B------:R-:W-:Y:S01]  /*0ed0*/  UIMAD.WIDE UR4, UR4, 0x2, URZ ;  /* 0x00000002040478a5 */ /* 0x000fe2000f8e02ff */
[----:B------:R-:W-:Y:S01]  /*0ee0*/  IMAD.HI R3, R2, 0x2, RZ ;  /* 0x0000000202037827 */ /* 0x000fe200078e02ff */
[----:B------:R-:W-:Y:S01]  /*0ef0*/  SHF.L.U32 R123, R0, 0x1, RZ ;  /* 0x00000001007b7819 */ /* 0x000fe200000006ff */
[----:B------:R-:W0:Y:S01]  /*0f00*/  LDC R249, c[0x0][0x3d8] ;  /* 0x0000f600fff97b82 */ /* 0x000e220000000800 */
[----:B----4-:R-:W-:Y:S01]  /*0f10*/  IADD3 R120, P1, P2, R121, UR12, R120 ;  /* 0x0000000c79787c10 */ /* 0x010fe2000fa3e078 */
[----:B------:R-:W-:Y:S01]  /*0f20*/  IMAD.HI R70, R70, 0x2, RZ ;  /* 0x0000000246467827 */ /* 0x000fe200078e02ff */
[C---:B------:R-:W-:Y:S01]  /*0f30*/  SHF.L.U32 R125, R71.reuse, 0x1, RZ ;  /* 0x00000001477d7819 */ /* 0x040fe200000006ff */
[----:B------:R-:W-:Y:S01]  /*0f40*/  UMOV UR4, URZ ;  /* 0x000000ff00047c82 */ /* 0x000fe20008000000 */
[----:B------:R-:W-:Y:S01]  /*0f50*/  SHF.L.U32 R127, R71, 0x2, RZ ;  /* 0x00000002477f7819 */ /* 0x000fe200000006ff */
[----:B------:R-:W-:Y:S01]  /*0f60*/  IMAD.HI R0, R0, 0x2, RZ ;  /* 0x0000000200007827 */ /* 0x000fe200078e02ff */
[----:B------:R-:W-:Y:S01]  /*0f70*/  IADD3.X R121, PT, PT, R3, UR13, R70, P1, P2 ;  /* 0x0000000d03797c10 */ /* 0x000fe20008fe4446 */
[----:B------:R-:W1:Y:S01]  /*0f80*/  LDC R248, c[0x0][0x3d8] ;  /* 0x0000f600fff87b82 */ /* 0x000e620000000800 */
[----:B---3--:R-:W-:Y:S01]  /*0f90*/  IADD3 R122, P1, P6, R123, UR8, R4 ;  /* 0x000000087b7a7c10 */ /* 0x008fe2000fe3e004 */
[C---:B------:R-:W-:Y:S01]  /*0fa0*/  IMAD R3, R71.reuse, 0x84, RZ ;  /* 0x0000008447037824 */ /* 0x040fe200078e02ff */
[C---:B------:R-:W-:Y:S01]  /*0fb0*/  SHF.L.U32 R129, R71.reuse, 0x3, RZ ;  /* 0x0000000347817819 */ /* 0x040fe200000006ff */
[C---:B------:R-:W-:Y:S01]  /*0fc0*/  IMAD R7, R71.reuse, 0x82, RZ ;  /* 0x0000008247077824 */ /* 0x040fe200078e02ff */
[----:B------:R-:W-:Y:S01]  /*0fd0*/  IADD3.X R123, PT, PT, R0, UR5, R5, P1, P6 ;  /* 0x00000005007b7c10 */ /* 0x000fe20008fec405 */
[----:B------:R-:W-:Y:S01]  /*0fe0*/  IMAD R139, R71, 0x42, RZ ;  /* 0x00000042478b7824 */ /* 0x000fe200078e02ff */
[-C--:B------:R-:W-:Y:S01]  /*0ff0*/  IADD3 R10, P1, PT, R125, R120.reuse, RZ ;  /* 0x000000787d0a7210 */ /* 0x080fe20007f3e0ff */
[C---:B------:R-:W-:Y:S01]  /*1000*/  IMAD R5, R71.reuse, 0x8a, RZ ;  /* 0x0000008a47057824 */ /* 0x040fe200078e02ff */
[CC--:B------:R-:W-:Y:S01]  /*1010*/  LEA RZ, P6, R71.reuse, R120.reuse, 0x2 ;  /* 0x0000007847ff7211 */ /* 0x0c0fe200078c10ff */
[----:B------:R2:W-:Y:S01]  /*1020*/  STL.64 [R1+0x770], R122 ;  /* 0x0007707a01007387 */ /* 0x0005e20000100a00 */
[CC--:B------:R-:W-:Y:S01]  /*1030*/  LEA.HI.X.SX32 R11, R71.reuse, R121.reuse, 0x1, P1 ;  /* 0x00000079470b7211 */ /* 0x0c0fe200008f0eff */
[----:B------:R-:W3:Y:S01]  /*1040*/  LDC R247, c[0x0][0x3d8] ;  /* 0x0000f600fff77b82 */ /* 0x000ee20000000800 */
[-C--:B------:R-:W-:Y:S01]  /*1050*/  LEA RZ, P1, R71, R120.reuse, 0x3 ;  /* 0x0000007847ff7211 */ /* 0x080fe200078218ff */
[----:B------:R4:W-:Y:S01]  /*1060*/  STL [R1+0x7a0], R123 ;  /* 0x0007a07b01007387 */ /* 0x0009e20000100800 */
[-C--:B------:R-:W-:Y:S01]  /*1070*/  LEA.HI.X.SX32 R125, R125, R121.reuse, 0x1, P6 ;  /* 0x000000797d7d7211 */ /* 0x080fe200030f0eff */
[C---:B------:R-:W-:Y:S01]  /*1080*/  IMAD R141, R71.reuse, 0x43, RZ ;  /* 0x00000043478d7824 */ /* 0x040fe200078e02ff */
[-C--:B------:R-:W-:Y:S01]  /*1090*/  LEA RZ, P6, R71, R120.reuse, 0x4 ;  /* 0x0000007847ff7211 */ /* 0x080fe200078c20ff */
[----:B------:R-:W-:Y:S01]  /*10a0*/  STL.64 [R1+0x768], R10 ;  /* 0x0007680a01007387 */ /* 0x000fe20000100a00 */
[-C--:B------:R-:W-:Y:S01]  /*10b0*/  LEA.HI.X.SX32 R127, R127, R121.reuse, 0x1, P1 ;  /* 0x000000797f7f7211 */ /* 0x080fe200008f0eff */
[C---:B------:R-:W-:Y:S01]  /*10c0*/  IMAD R143, R71.reuse, 0x44, RZ ;  /* 0x00000044478f7824 */ /* 0x040fe200078e02ff */
[C---:B------:R-:W-:Y:S01]  /*10d0*/  SHF.L.U32 R131, R71.reuse, 0x4, RZ ;  /* 0x0000000447837819 */ /* 0x040fe200000006ff */
[----:B--2---:R-:W2:Y:S01]  /*10e0*/  LDC R122, c[0x0][0x3d8] ;  /* 0x0000f600ff7a7b82 */ /* 0x004ea20000000800 */
[-C--:B------:R-:W-:Y:S01]  /*10f0*/  LEA RZ, P1, R71, R120.reuse, 0x5 ;  /* 0x0000007847ff7211 */ /* 0x080fe200078228ff */
[----:B------:R0:W-:Y:S01]  /*1100*/  STL.64 [R1+0x778], R124 ;  /* 0x0007787c01007387 */ /* 0x0001e20000100a00 */
[-C--:B------:R-:W-:Y:S01]  /*1110*/  LEA.HI.X.SX32 R129, R129, R121.reuse, 0x1, P6 ;  /* 0x0000007981817211 */ /* 0x080fe200030f0eff */
[C---:B------:R-:W-:Y:S01]  /*1120*/  IMAD R145, R71.reuse, 0x45, RZ ;  /* 0x0000004547917824 */ /* 0x040fe200078e02ff */
[C---:B------:R-:W-:Y:S01]  /*1130*/  SHF.L.U32 R133, R71.reuse, 0x5, RZ ;  /* 0x0000000547857819 */ /* 0x040fe200000006ff */
[----:B------:R0:W-:Y:S01]  /*1140*/  STL [R1+0x790], R125 ;  /* 0x0007907d01007387 */ /* 0x0001e20000100800 */
[-C--:B------:R-:W-:Y:S01]  /*1150*/  LEA RZ, P6, R71, R120.reuse, 0x6 ;  /* 0x0000007847ff7211 */ /* 0x080fe200078c30ff */
[----:B----4-:R-:W4:Y:S01]  /*1160*/  LDC R123, c[0x0][0x3d8] ;  /* 0x0000f600ff7b7b82 */ /* 0x010f220000000800 */
[-C--:B------:R-:W-:Y:S01]  /*1170*/  LEA.HI.X.SX32 R131, R131, R121.reuse, 0x1, P1 ;  /* 0x0000007983837211 */ /* 0x080fe200008f0eff */
[----:B------:R-:W-:Y:S01]  /*1180*/  STL.64 [R1+0x780], R126 ;  /* 0x0007807e01007387 */ /* 0x000fe20000100a00 */
[-C--:B------:R-:W-:Y:S01]  /*1190*/  IADD3 RZ, P3, PT, R3, R120.reuse, RZ ;  /* 0x0000007803ff7210 */ /* 0x080fe20007f7e0ff */
[C---:B------:R-:W-:Y:S01]  /*11a0*/  IMAD R3, R71.reuse, 0x21, RZ ;  /* 0x0000002147037824 */ /* 0x040fe200078e02ff */
[C---:B------:R-:W-:Y:S01]  /*11b0*/  SHF.L.U32 R135, R71.reuse, 0x6, RZ ;  /* 0x0000000647877819 */ /* 0x040fe200000006ff */
[C---:B------:R-:W-:Y:S01]  /*11c0*/  IMAD R147, R71.reuse, 0x46, RZ ;  /* 0x0000004647937824 */ /* 0x040fe200078e02ff */
[-C--:B------:R-:W-:Y:S01]  /*11d0*/  LEA RZ, P1, R71, R120.reuse, 0x7 ;  /* 0x0000007847ff7211 */ /* 0x080fe200078238ff */
[----:B0-----:R-:W0:Y:S01]  /*11e0*/  LDC R124, c[0x0][0x3d8] ;  /* 0x0000f600ff7c7b82 */ /* 0x001e220000000800 */
[-C--:B------:R-:W-:Y:S01]  /*11f0*/  IADD3 RZ, P2, PT, R7, R120.reuse, RZ ;  /* 0x0000007807ff7210 */ /* 0x080fe20007f5e0ff */
[----:B------:R-:W-:Y:S01]  /*1200*/  IMAD R7, R71, 0x86, RZ ;  /* 0x0000008647077824 */ /* 0x000fe200078e02ff */
[-C--:B------:R-:W-:Y:S01]  /*1210*/  LEA.HI.X.SX32 R133, R133, R121.reuse, 0x1, P6 ;  /* 0x0000007985857211 */ /* 0x080fe200030f0eff */
[----:B------:R-:W-:Y:S01]  /*1220*/  STL.64 [R1+0x788], R128 ;  /* 0x0007888001007387 */ /* 0x000fe20000100a00 */
[-C--:B------:R-:W-:Y:S01]  /*1230*/  IADD3 R10, P6, PT, R139, R120.reuse, RZ ;  /* 0x000000788b0a7210 */ /* 0x080fe20007fde0ff */
[----:B------:R-:W-:Y:S01]  /*1240*/  IMAD R137, R71, 0x41, RZ ;  /* 0x0000004147897824 */ /* 0x000fe200078e02ff */
[-C--:B------:R-:W-:Y:S01]  /*1250*/  LEA.HI.X.SX32 R135, R135, R121.reuse, 0x1, P1 ;  /* 0x0000007987877211 */ /* 0x080fe200008f0eff */
[----:B------:R-:W3:Y:S01]  /*1260*/  LDC R125, c[0x0][0x3d8] ;  /* 0x0000f600ff7d7b82 */ /* 0x000ee20000000800 */
[-C--:B------:R-:W-:Y:S01]  /*1270*/  IADD3 RZ, P1, PT, R5, R120.reuse, RZ ;  /* 0x0000007805ff7210 */ /* 0x080fe20007f3e0ff */
[----:B------:R-:W-:Y:S01]  /*1280*/  IMAD R5, R71, 0x22, RZ ;  /* 0x0000002247057824 */ /* 0x000fe200078e02ff */
[-C--:B------:R-:W-:Y:S01]  /*1290*/  LEA.HI.X.SX32 R11, R3, R121.reuse, 0x1, P6 ;  /* 0x00000079030b7211 */ /* 0x080fe200030f0eff */
[----:B------:R-:W-:Y:S01]  /*12a0*/  STL.64 [R1+0x798], R130 ;  /* 0x0007988201007387 */ /* 0x000fe20000100a00 */
[-C--:B------:R-:W-:Y:S01]  /*12b0*/  IADD3 RZ, P4, PT, R7, R120.reuse, RZ ;  /* 0x0000007807ff7210 */ /* 0x080fe20007f9e0ff */
[----:B------:R-:W-:Y:S01]  /*12c0*/  IMAD R3, R71, 0x11, RZ ;  /* 0x0000001147037824 */ /* 0x000fe200078e02ff */
[-C--:B------:R-:W-:Y:S01]  /*12d0*/  LEA.HI.X.SX32 R139, R139, R121.reuse, 0x1, P3 ;  /* 0x000000798b8b7211 */ /* 0x080fe200018f0eff */
[----:B------:R1:W-:Y:S01]  /*12e0*/  STL.64 [R1+0x690], R10 ;  /* 0x0006900a01007387 */ /* 0x0003e20000100a00 */
[-C--:B------:R-:W-:Y:S01]  /*12f0*/  IADD3 R12, P3, PT, R5, R120.reuse, RZ ;  /* 0x00000078050c7210 */ /* 0x080fe20007f7e0ff */
[----:B------:R-:W-:Y:S01]  /*1300*/  IMAD R238, R71, 0x23, RZ ;  /* 0x0000002347ee7824 */ /* 0x000fe200078e02ff */
[-C--:B------:R-:W-:Y:S01]  /*1310*/  LEA.HI.X.SX32 R141, R141, R121.reuse, 0x1, P4 ;  /* 0x000000798d8d7211 */ /* 0x080fe200020f0eff */
[----:B--2---:R-:W-:Y:S01]  /*1320*/  IMAD R250, R122, 0x1e, RZ ;  /* 0x0000001e7afa7824 */ /* 0x004fe200078e02ff */
[-C--:B------:R-:W-:Y:S01]  /*1330*/  LEA.HI.X.SX32 R145, R145, R121.reuse, 0x1, P1 ;  /* 0x0000007991917211 */ /* 0x080fe200008f0eff */
[----:B------:R-:W-:Y:S01]  /*1340*/  IMAD R7, R71, 0x8c, RZ ;  /* 0x0000008c47077824 */ /* 0x000fe200078e02ff */
[-C--:B------:R-:W-:Y:S01]  /*1350*/  IADD3 R122, P1, PT, R147, R120.reuse, RZ ;  /* 0x00000078937a7210 */ /* 0x080fe20007f3e0ff */
[----:B------:R-:W-:Y:S01]  /*1360*/  IMAD R159, R176, 0x4e, RZ ;  /* 0x0000004eb09f7824 */ /* 0x000fe200078e02ff */
[-C--:B------:R-:W-:Y:S01]  /*1370*/  LEA.HI.X.SX32 R13, R3, R121.reuse, 0x1, P3 ;  /* 0x00000079030d7211 */ /* 0x080fe200018f0eff */
[----:B------:R-:W-:Y:S01]  /*1380*/  IMAD R176, R249, 0x50, RZ ;  /* 0x00000050f9b07824 */ /* 0x000fe200078e02ff */
[-C--:B------:R-:W-:Y:S01]  /*1390*/  LEA.HI.X.SX32 R137, R137, R121.reuse, 0x1, P2 ;  /* 0x0000007989897211 */ /* 0x080fe200010f0eff */
[----:B----4-:R-:W-:Y:S01]  /*13a0*/  IMAD R249, R123, 0x76, RZ ;  /* 0x000000767bf97824 */ /* 0x010fe200078e02ff */
[-C--:B-1----:R-:W-:Y:S01]  /*13b0*/  IADD3 R10, P4, PT, R143, R120.reuse, RZ ;  /* 0x000000788f0a7210 */ /* 0x082fe20007f9e0ff */
[C---:B------:R-:W-:Y:S01]  /*13c0*/  IMAD R227, R71.reuse, 0x12, RZ ;  /* 0x0000001247e37824 */ /* 0x040fe200078e02ff */
[-C--:B------:R-:W-:Y:S01]  /*13d0*/  LEA.HI.X.SX32 R123, R238, R121.reuse, 0x1, P1 ;  /* 0x00000079ee7b7211 */ /* 0x080fe200008f0eff */
[----:B------:R-:W-:Y:S01]  /*13e0*/  IMAD R226, R71, 0x24, RZ ;  /* 0x0000002447e27824 */ /* 0x000fe200078e02ff */
[-C--:B------:R-:W-:Y:S01]  /*13f0*/  LEA.HI.X.SX32 R11, R5, R121.reuse, 0x1, P4 ;  /* 0x00000079050b7211 */ /* 0x080fe200020f0eff */
[----:B------:R-:W-:Y:S01]  /*1400*/  STL.64 [R1+0x708], R12 ;  /* 0x0007080c01007387 */ /* 0x000fe20000100a00 */
[-C--:B------:R-:W-:Y:S01]  /*1410*/  IADD3 RZ, P2, PT, R7, R120.reuse, RZ ;  /* 0x0000007807ff7210 */ /* 0x080fe20007f5e0ff */
[----:B------:R-:W-:Y:S01]  /*1420*/  IMAD R170, R248, 0x28, RZ ;  /* 0x00000028f8aa7824 */ /* 0x000fe200078e02ff */
[----:B------:R-:W1:Y:S01]  /*1430*/  LDC R130, c[0x0][0x3d8] ;  /* 0x0000f600ff827b82 */ /* 0x000e620000000800 */
[----:B------:R-:W-:Y:S01]  /*1440*/  STL.64 [R1+0x688], R10 ;  /* 0x0006880a01007387 */ /* 0x000fe20000100a00 */
[----:B------:R-:W-:Y:S01]  /*1450*/  IMAD R230, R71, 0x9, RZ ;  /* 0x0000000947e67824 */ /* 0x000fe200078e02ff */
[-C--:B------:R-:W-:Y:S01]  /*1460*/  LEA.HI.X.SX32 R147, R147, R121.reuse, 0x1, P2 ;  /* 0x0000007993937211 */ /* 0x080fe200010f0eff */
[----:B0-----:R-:W-:Y:S01]  /*1470*/  IMAD R248, R124, 0x74, RZ ;  /* 0x000000747cf87824 */ /* 0x001fe200078e02ff */
[-C--:B------:R-:W-:Y:S01]  /*1480*/  IADD3 R124, P1, PT, R227, R120.reuse, RZ ;  /* 0x00000078e37c7210 */ /* 0x080fe20007f3e0ff */
[----:B------:R0:W-:Y:S01]  /*1490*/  STL.64 [R1+0x680], R122 ;  /* 0x0006807a01007387 */ /* 0x0001e20000100a00 */
[----:B---3--:R-:W-:Y:S01]  /*14a0*/  IMAD R168, R247, 0x14, RZ ;  /* 0x00000014f7a87824 */ /* 0x008fe200078e02ff */
[----:B------:R-:W2:Y:S01]  /*14b0*/  LDC R131, c[0x0][0x3d8] ;  /* 0x0000f600ff837b82 */ /* 0x000ea20000000800 */
[----:B------:R-:W-:Y:S01]  /*14c0*/  IMAD R247, R125, 0x3a, RZ ;  /* 0x0000003a7df77824 */ /* 0x000fe200078e02ff */
[-C--:B------:R-:W-:Y:S01]  /*14d0*/  LEA.HI.X.SX32 R125, R230, R121.reuse, 0x1, P1 ;  /* 0x00000079e67d7211 */ /* 0x080fe200008f0eff */
[C---:B------:R-:W-:Y:S01]  /*14e0*/  IMAD R9, R71.reuse, 0x88, RZ ;  /* 0x0000008847097824 */ /* 0x040fe200078e02ff */
[----:B------:R-:W-:Y:S01]  /*14f0*/  MOV R2, RZ ;  /* 0x000000ff00027202 */ /* 0x000fe20000000f00 */
[----:B------:R-:W-:Y:S01]  /*1500*/  IMAD R149, R71, 0x47, RZ ;  /* 0x0000004747957824 */ /* 0x000fe200078e02ff */
[----:B------:R-:W-:Y:S01]  /*1510*/  MOV R0, RZ ;  /* 0x000000ff00007202 */ /* 0x000fe20000000f00 */
[----:B------:R-:W-:Y:S01]  /*1520*/  STL.64 [R1+0x740], R124 ;  /* 0x0007407c01007387 */ /* 0x000fe20000100a00 */
[-C--:B------:R-:W-:Y:S01]  /*1530*/  IADD3 RZ, P5, PT, R9, R120.reuse, RZ ;  /* 0x0000007809ff7210 */ /* 0x080fe20007fbe0ff */
[C---:B------:R-:W-:Y:S01]  /*1540*/  IMAD R9, R71.reuse, 0x8e, RZ ;  /* 0x0000008e47097824 */ /* 0x040fe200078e02ff */
[-C--:B0-----:R-:W-:Y:S01]  /*1550*/  IADD3 R122, P2, PT, R226, R120.reuse, RZ ;  /* 0x00000078e27a7210 */ /* 0x081fe20007f5e0ff */
[----:B------:R-:W0:Y:S01]  /*1560*/  LDC R128, c[0x0][0x3d8] ;  /* 0x0000f600ff807b82 */ /* 0x000e220000000800 */
[----:B------:R-:W-:Y:S01]  /*1570*/  IMAD R151, R71, 0x48, RZ ;  /* 0x0000004847977824 */ /* 0x000fe200078e02ff */
[-C--:B------:R-:W-:Y:S01]  /*1580*/  LEA.HI.X.SX32 R143, R143, R121.reuse, 0x1, P5 ;  /* 0x000000798f8f7211 */ /* 0x080fe200028f0eff */
[----:B------:R-:W-:Y:S01]  /*1590*/  IMAD R228, R71, 0x98, RZ ;  /* 0x0000009847e47824 */ /* 0x000fe200078e02ff */
[-C--:B------:R-:W-:Y:S01]  /*15a0*/  LEA.HI.X.SX32 R123, R227, R121.reuse, 0x1, P2 ;  /* 0x00000079e37b7211 */ /* 0x080fe200010f0eff */
[----:B-1----:R-:W-:Y:S01]  /*15b0*/  IMAD R244, R130, 0x38, RZ ;  /* 0x0000003882f47824 */ /* 0x002fe200078e02ff */
[-C--:B------:R-:W-:Y:S01]  /*15c0*/  IADD3 RZ, P6, PT, R9, R120.reuse, RZ ;  /* 0x0000007809ff7210 */ /* 0x080fe20007fde0ff */
[----:B------:R-:W-:Y:S01]  /*15d0*/  IMAD R7, R71, 0x90, RZ ;  /* 0x0000009047077824 */ /* 0x000fe200078e02ff */
[----:B------:R-:W1:Y:S01]  /*15e0*/  LDC R126, c[0x0][0x3d8] ;  /* 0x0000f600ff7e7b82 */ /* 0x000e620000000800 */
[----:B------:R3:W-:Y:S01]  /*15f0*/  STL.64 [R1+0x700], R122 ;  /* 0x0007007a01007387 */ /* 0x0007e20000100a00 */
[-C--:B------:R-:W-:Y:S01]  /*1600*/  LEA.HI.X.SX32 R149, R149, R121.reuse, 0x1, P6 ;  /* 0x0000007995957211 */ /* 0x080fe200030f0eff */
[----:B------:R-:W-:Y:S01]  /*1610*/  IMAD R9, R71, 0x92, RZ ;  /* 0x0000009247097824 */ /* 0x000fe200078e02ff */
[-C--:B------:R-:W-:Y:S01]  /*1620*/  IADD3 R130, P6, PT, R151, R120.reuse, RZ ;  /* 0x0000007897827210 */ /* 0x080fe20007fde0ff */
[----:B--2---:R-:W-:Y:S01]  /*1630*/  IMAD R243, R131, 0x1c, RZ ;  /* 0x0000001c83f37824 */ /* 0x004fe200078e02ff */
[-C--:B------:R-:W-:Y:S01]  /*1640*/  IADD3 RZ, P3, PT, R7, R120.reuse, RZ ;  /* 0x0000007807ff7210 */ /* 0x080fe20007f7e0ff */
[C---:B------:R-:W-:Y:S01]  /*1650*/  IMAD R155, R71.reuse, 0x4a, RZ ;  /* 0x0000004a479b7824 */ /* 0x040fe200078e02ff */
[----:B------:R-:W2:Y:S01]  /*1660*/  LDC R87, c[0x0][0x3d8] ;  /* 0x0000f600ff577b82 */ /* 0x000ea20000000800 */
[C---:B------:R-:W-:Y:S01]  /*1670*/  IMAD R229, R71.reuse, 0x96, RZ ;  /* 0x0000009647e57824 */ /* 0x040fe200078e02ff */
[----:B------:R-:W4:Y:S01]  /*1680*/  LDCU UR12, c[0x0][0x3f0] ;  /* 0x00007e00ff0c77ac */ /* 0x000f220008000800 */
[C---:B------:R-:W-:Y:S01]  /*1690*/  IMAD R223, R71.reuse, 0x9a, RZ ;  /* 0x0000009a47df7824 */ /* 0x040fe200078e02ff */
[----:B---3--:R-:W3:Y:S01]  /*16a0*/  LDL.LU R123, [R1+0x7a0] ;  /* 0x0007a000017b7983 */ /* 0x008ee20000300800 */
[-C--:B------:R-:W-:Y:S01]  /*16b0*/  LEA.HI.X.SX32 R131, R226, R121.reuse, 0x1, P6 ;  /* 0x00000079e2837211 */ /* 0x080fe200030f0eff */
[C---:B------:R-:W-:Y:S01]  /*16c0*/  IMAD R153, R71.reuse, 0x49, RZ ;  /* 0x0000004947997824 */ /* 0x040fe200078e02ff */
[-C--:B------:R-:W-:Y:S01]  /*16d0*/  IADD3 R122, P2, PT, R228, R120.reuse, RZ ;  /* 0x00000078e47a7210 */ /* 0x080fe20007f5e0ff */
[----:B------:R-:W-:Y:S01]  /*16e0*/  IMAD R218, R71, 0x25, RZ ;  /* 0x0000002547da7824 */ /* 0x000fe200078e02ff */
[----:B------:R-:W-:Y:S01]  /*16f0*/  IADD3 RZ, P4, PT, R9, R120, RZ ;  /* 0x0000007809ff7210 */ /* 0x000fe20007f9e0ff */
[----:B------:R1:W-:Y:S01]  /*1700*/  STL.64 [R1+0x678], R130 ;  /* 0x0006788201007387 */ /* 0x0003e20000100a00 */
[----:B------:R-:W-:Y:S01]  /*1710*/  MOV R226, R122 ;  /* 0x0000007a00e27202 */ /* 0x000fe20000000f00 */
[----:B------:R-:W-:Y:S01]  /*1720*/  IMAD R220, R71, 0x9c, RZ ;  /* 0x0000009c47dc7824 */ /* 0x000fe200078e02ff */
[-C--:B------:R-:W-:Y:S01]  /*1730*/  IADD3 R124, P1, PT, R229, R120.reuse, RZ ;  /* 0x00000078e57c7210 */ /* 0x080fe20007f3e0ff */
[----:B------:R-:W-:Y:S01]  /*1740*/  IMAD R213, R71, 0x4b, RZ ;  /* 0x0000004b47d57824 */ /* 0x000fe200078e02ff */
[-C--:B------:R-:W-:Y:S01]  /*1750*/  LEA.HI.X.SX32 R151, R151, R121.reuse, 0x1, P3 ;  /* 0x0000007997977211 */ /* 0x080fe200018f0eff */
[----:B0-----:R-:W-:Y:S01]  /*1760*/  IMAD R245, R128, 0x70, RZ ;  /* 0x0000007080f57824 */ /* 0x001fe200078e02ff */
[-C--:B------:R-:W-:Y:S01]  /*1770*/  IADD3 R128, P3, PT, R223, R120.reuse, RZ ;  /* 0x00000078df807210 */ /* 0x080fe20007f7e0ff */
[----:B-1----:R-:W-:Y:S01]  /*1780*/  IMAD R246, R126, 0x72, RZ ;  /* 0x000000727ef67824 */ /* 0x002fe200078e02ff */
[----:B------:R-:W0:Y:S01]  /*1790*/  LDC R238, c[0x0][0x3d8] ;  /* 0x0000f600ffee7b82 */ /* 0x000e220000000800 */
[----:B------:R-:W-:Y:S01]  /*17a0*/  IMAD R3, R71, 0x94, RZ ;  /* 0x0000009447037824 */ /* 0x000fe200078e02ff */
[----:B------:R-:W-:Y:S01]  /*17b0*/  MOV R7, 0xff800000 ;  /* 0xff80000000077802 */ /* 0x000fe20000000f00 */
[----:B------:R1:W5:Y:S01]  /*17c0*/  LDL.LU.64 R130, [R1+0x798] ;  /* 0x0007980001827983 */ /* 0x0003620000300a00 */
[-C--:B------:R-:W-:Y:S01]  /*17d0*/  LEA.HI.X.SX32 R153, R153, R121.reuse, 0x1, P4 ;  /* 0x0000007999997211 */ /* 0x080fe200020f0eff */
[----:B------:R-:W-:Y:S01]  /*17e0*/  IMAD R209, R71, 0x26, RZ ;  /* 0x0000002647d17824 */ /* 0x000fe200078e02ff */
[----:B------:R-:W-:Y:S01]  /*17f0*/  LEA.HI.X.SX32 R125, R213, R121, 0x1, P1 ;  /* 0x00000079d57d7211 */ /* 0x000fe200008f0eff */
[----:B------:R1:W-:Y:S01]  /*1800*/  STL [R1+0x590], R122 ;  /* 0x0005907a01007387 */ /* 0x0003e20000100800 */
[-C--:B------:R-:W-:Y:S01]  /*1810*/  IADD3 R126, P4, PT, R220, R120.reuse, RZ ;  /* 0x00000078dc7e7210 */ /* 0x080fe20007f9e0ff */
[----:B------:R-:W-:Y:S01]  /*1820*/  IMAD R210, R71, 0x13, RZ ;  /* 0x0000001347d27824 */ /* 0x000fe200078e02ff */
[-C--:B------:R-:W-:Y:S01]  /*1830*/  IADD3 RZ, P5, PT, R3, R120.reuse, RZ ;  /* 0x0000007803ff7210 */ /* 0x080fe20007fbe0ff */
[C---:B------:R-:W-:Y:S01]  /*1840*/  IMAD R206, R71.reuse, 0x4c, RZ ;  /* 0x0000004c47ce7824 */ /* 0x040fe200078e02ff */
[----:B------:R-:W0:Y:S01]  /*1850*/  LDC R230, c[0x0][0x3d8] ;  /* 0x0000f600ffe67b82 */ /* 0x000e220000000800 */
[----:B------:R-:W-:Y:S01]  /*1860*/  IMAD R212, R71, 0x9e, RZ ;  /* 0x0000009e47d47824 */ /* 0x000fe200078e02ff */
[----:B--2---:R-:W-:Y:S01]  /*1870*/  SHF.L.U32 R81, R87, 0x1, RZ ;  /* 0x0000000157517819 */ /* 0x004fe200000006ff */
[----:B------:R-:W-:Y:S01]  /*1880*/  IMAD R211, R71, 0xa0, RZ ;  /* 0x000000a047d37824 */ /* 0x000fe200078e02ff */
[----:B-1----:R-:W-:Y:S01]  /*1890*/  IADD3 R122, P6, PT, R155, R120, RZ ;  /* 0x000000789b7a7210 */ /* 0x002fe20007fde0ff */
[----:B------:R-:W-:Y:S01]  /*18a0*/  STL [R1+0x588], R128 ;  /* 0x0005888001007387 */ /* 0x000fe20000100800 */
[----:B------:R-:W-:-:S02]  /*18b0*/  IMAD R201, R71, 0x4e, RZ ;  /* 0x0000004e47c97824 */ /* 0x000fc400078e02ff */
[----:B------:R-:W1:Y:S01]  /*18c0*/  LDC R241, c[0x0][0x3d8] ;  /* 0x0000f600fff17b82 */ /* 0x000e620000000800 */
[C---:B------:R-:W-:Y:S02]  /*18d0*/  IMAD R204, R71.reuse, 0x4d, RZ ;  /* 0x0000004d47cc7824 */ /* 0x040fe400078e02ff */
[C---:B------:R-:W-:Y:S02]  /*18e0*/  IMAD R203, R71.reuse, 0x27, RZ ;  /* 0x0000002747cb7824 */ /* 0x040fe400078e02ff */
[C---:B------:R-:W-:Y:S02]  /*18f0*/  IMAD R207, R71.reuse, 0xa2, RZ ;  /* 0x000000a247cf7824 */ /* 0x040fe400078e02ff */
[C---:B------:R-:W-:Y:S01]  /*1900*/  IMAD R194, R71.reuse, 0xa, RZ ;  /* 0x0000000a47c27824 */ /* 0x040fe200078e02ff */
[----:B------:R-:W2:Y:S01]  /*1910*/  LDC R234, c[0x0][0x3d8] ;  /* 0x0000f600ffea7b82 */ /* 0x000ea20000000800 */
[C---:B------:R-:W-:Y:S02]  /*1920*/  IMAD R199, R71.reuse, 0x4f, RZ ;  /* 0x0000004f47c77824 */ /* 0x040fe400078e02ff */
[----:B------:R-:W-:-:S02]  /*1930*/  IMAD R205, R71, 0xa4, RZ ;  /* 0x000000a447cd7824 */ /* 0x000fc400078e02ff */
[C---:B------:R-:W-:Y:S02]  /*1940*/  IMAD R197, R71.reuse, 0x5, RZ ;  /* 0x0000000547c57824 */ /* 0x040fe400078e02ff */
[C---:B------:R-:W-:Y:S01]  /*1950*/  IMAD R192, R71.reuse, 0x14, RZ ;  /* 0x0000001447c07824 */ /* 0x040fe200078e02ff */
[----:B------:R-:W0:Y:S01]  /*1960*/  LDC R95, c[0x0][0x3d8] ;  /* 0x0000f600ff5f7b82 */ /* 0x000e220000000800 */
[C---:B------:R-:W-:Y:S02]  /*1970*/  IMAD R191, R71.reuse, 0x28, RZ ;  /* 0x0000002847bf7824 */ /* 0x040fe400078e02ff */
[C---:B------:R-:W-:Y:S02]  /*1980*/  IMAD R188, R71.reuse, 0x50, RZ ;  /* 0x0000005047bc7824 */ /* 0x040fe400078e02ff */
[C---:B------:R-:W-:Y:S02]  /*1990*/  IMAD R183, R71.reuse, 0x52, RZ ;  /* 0x0000005247b77824 */ /* 0x040fe400078e02ff */
[C---:B------:R-:W-:Y:S01]  /*19a0*/  IMAD R186, R71.reuse, 0x51, RZ ;  /* 0x0000005147ba7824 */ /* 0x040fe200078e02ff */
[----:B------:R-:W0:Y:S01]  /*19b0*/  LDC R225, c[0x0][0x3d8] ;  /* 0x0000f600ffe17b82 */ /* 0x000e220000000800 */
[----:B------:R-:W-:-:S02]  /*19c0*/  IMAD R193, R71, 0xa8, RZ ;  /* 0x000000a847c17824 */ /* 0x000fc400078e02ff */
[C---:B------:R-:W-:Y:S02]  /*19d0*/  IMAD R185, R71.reuse, 0x29, RZ ;  /* 0x0000002947b97824 */ /* 0x040fe400078e02ff */
[C---:B------:R-:W-:Y:S02]  /*19e0*/  IMAD R195, R71.reuse, 0xa6, RZ ;  /* 0x000000a647c37824 */ /* 0x040fe400078e02ff */
[C---:B------:R-:W-:Y:S01]  /*19f0*/  IMAD R174, R71.reuse, 0x54, RZ ;  /* 0x0000005447ae7824 */ /* 0x040fe200078e02ff */
[----:B------:R-:W0:Y:S01]  /*1a00*/  LDC R216, c[0x0][0x3d8] ;  /* 0x0000f600ffd87b82 */ /* 0x000e220000000800 */
[C---:B------:R-:W-:Y:S02]  /*1a10*/  IMAD R177, R71.reuse, 0x2a, RZ ;  /* 0x0000002a47b17824 */ /* 0x040fe400078e02ff */
[C---:B------:R-:W-:Y:S02]  /*1a20*/  IMAD R187, R71.reuse, 0xac, RZ ;  /* 0x000000ac47bb7824 */ /* 0x040fe400078e02ff */
[----:B------:R-:W-:-:S02]  /*1a30*/  IMAD R180, R71, 0x53, RZ ;  /* 0x0000005347b47824 */ /* 0x000fc400078e02ff */
        /* <DEDUP_REMOVED lines=45> */
[C---:B------:R-:W-:Y:S02]  /*1d10*/  IMAD R93, R71.reuse, 0x60, RZ ;  /* 0x00000060475d7824 */ /* 0x040fe400078e02ff */
[C---:B------:R-:W-:Y:S02]  /*1d20*/  IMAD R114, R71.reuse, 0xc2, RZ ;  /* 0x000000c247727824 */ /* 0x040fe400078e02ff */
[C---:B------:R-:W-:Y:S02]  /*1d30*/  IMAD R98, R71.reuse, 0xc8, RZ ;  /* 0x000000c847627824 */ /* 0x040fe400078e02ff */
        /* <DEDUP_REMOVED lines=73> */
[C---:B------:R-:W-:Y:S01]  /*21d0*/  IMAD R41, R71.reuse, 0x79, RZ ;  /* 0x0000007947297824 */ /* 0x040fe200078e02ff */
[----:B---3--:R-:W-:Y:S01]  /*21e0*/  MOV R227, R123 ;  /* 0x0000007b00e37202 */ /* 0x008fe20000000f00 */
[C---:B------:R-:W-:Y:S01]  /*21f0*/  IMAD R3, R71.reuse, 0x1e, RZ ;  /* 0x0000001e47037824 */ /* 0x040fe200078e02ff */
[-C--:B------:R-:W-:Y:S01]  /*2200*/  LEA.HI.X.SX32 R123, R218, R121.reuse, 0x1, P6 ;  /* 0x00000079da7b7211 */ /* 0x080fe200030f0eff */
[----:B------:R-:W-:Y:S01]  /*2210*/  IMAD R55, R71, 0x7b, RZ ;  /* 0x0000007b47377824 */ /* 0x000fe200078e02ff */
[----:B------:R-:W-:Y:S01]  /*2220*/  LEA.HI.X.SX32 R155, R155, R121, 0x1, P5 ;  /* 0x000000799b9b7211 */ /* 0x000fe200028f0eff */
[----:B------:R-:W-:-:S02]  /*2230*/  IMAD R57, R71, 0x1f, RZ ;  /* 0x0000001f47397824 */ /* 0x000fc400078e02ff */
[----:B------:R-:W-:Y:S01]  /*2240*/  STL.64 [R1+0x670], R122 ;  /* 0x0006707a01007387 */ /* 0x000fe20000100a00 */
[----:B------:R-:W-:Y:S01]  /*2250*/  MOV R213, R129 ;  /* 0x0000008100d57202 */ /* 0x000fe20000000f00 */
[C---:B------:R-:W-:Y:S02]  /*2260*/  IMAD R9, R71.reuse, 0x7c, RZ ;  /* 0x0000007c47097824 */ /* 0x040fe400078e02ff */
[----:B------:R-:W-:Y:S01]  /*2270*/  STL [R1+0x580], R126 ;  /* 0x0005807e01007387 */ /* 0x000fe20000100800 */
[C---:B------:R-:W-:Y:S02]  /*2280*/  IMAD R31, R71.reuse, 0xf8, RZ ;  /* 0x000000f8471f7824 */ /* 0x040fe400078e02ff */
[C---:B------:R-:W-:Y:S01]  /*2290*/  IMAD R37, R71.reuse, 0xfa, RZ ;  /* 0x000000fa47257824 */ /* 0x040fe200078e02ff */
[----:B------:R3:W-:Y:S01]  /*22a0*/  STL.64 [R1+0x598], R124 ;  /* 0x0005987c01007387 */ /* 0x0007e20000100a00 */
[C---:B------:R-:W-:Y:S02]  /*22b0*/  IMAD R11, R71.reuse, 0x7e, RZ ;  /* 0x0000007e470b7824 */ /* 0x040fe400078e02ff */
[----:B------:R-:W-:-:S02]  /*22c0*/  IMAD R39, R71, 0xfc, RZ ;  /* 0x000000fc47277824 */ /* 0x000fc400078e02ff */
[C---:B------:R-:W-:Y:S02]  /*22d0*/  IMAD R63, R71.reuse, 0x7d, RZ ;  /* 0x0000007d473f7824 */ /* 0x040fe400078e02ff */
[C---:B------:R-:W-:Y:S02]  /*22e0*/  IMAD R69, R71.reuse, 0x3f, RZ ;  /* 0x0000003f47457824 */ /* 0x040fe400078e02ff */
[----:B------:R-:W-:Y:S01]  /*22f0*/  IMAD R49, R71, 0xfe, RZ ;  /* 0x000000fe47317824 */ /* 0x000fe200078e02ff */
[-C--:B------:R-:W-:Y:S01]  /*2300*/  IADD3 R228, P6, PT, R209, R120.reuse, RZ ;  /* 0x00000078d1e47210 */ /* 0x080fe20007fde0ff */
[----:B------:R-:W-:Y:S01]  /*2310*/  IMAD R71, R71, 0x7f, RZ ;  /* 0x0000007f47477824 */ /* 0x000fe200078e02ff */
[----:B---3--:R-:W3:Y:S01]  /*2320*/  LDL.LU R125, [R1+0x790] ;  /* 0x00079000017d7983 */ /* 0x008ee20000300800 */
[-C--:B------:R-:W-:Y:S01]  /*2330*/  IADD3 R122, P5, PT, R206, R120.reuse, RZ ;  /* 0x00000078ce7a7210 */ /* 0x080fe20007fbe0ff */
[C---:B------:R-:W-:Y:S01]  /*2340*/  IMAD R165, R87.reuse, 0xa, RZ ;  /* 0x0000000a57a57824 */ /* 0x040fe200078e02ff */
[-C--:B------:R-:W-:Y:S01]  /*2350*/  LEA.HI.X.SX32 R229, R210, R121.reuse, 0x1, P6 ;  /* 0x00000079d2e57211 */ /* 0x080fe200030f0eff */
[C---:B------:R-:W-:Y:S01]  /*2360*/  IMAD R217, R87.reuse, 0x6, RZ ;  /* 0x0000000657d97824 */ /* 0x040fe200078e02ff */
[----:B------:R-:W-:Y:S01]  /*2370*/  IADD3 R124, P1, PT, R212, R120, RZ ;  /* 0x00000078d47c7210 */ /* 0x000fe20007f3e0ff */
[C---:B------:R-:W-:Y:S01]  /*2380*/  IMAD R219, R87.reuse, 0xc, RZ ;  /* 0x0000000c57db7824 */ /* 0x040fe200078e02ff */
[----:B------:R-:W-:Y:S01]  /*2390*/  MOV R212, R128 ;  /* 0x0000008000d47202 */ /* 0x000fe20000000f00 */
[----:B------:R-:W-:Y:S01]  /*23a0*/  IMAD R242, R87, 0xe, RZ ;  /* 0x0000000e57f27824 */ /* 0x000fe200078e02ff */
[----:B------:R0:W5:Y:S01]  /*23b0*/  LDL.LU.64 R128, [R1+0x788] ;  /* 0x0007880001807983 */ /* 0x0001620000300a00 */
[----:B------:R-:W-:Y:S01]  /*23c0*/  LEA.HI.X.SX32 R123, R209, R121, 0x1, P5 ;  /* 0x00000079d17b7211 */ /* 0x000fe200028f0eff */
[----:B-1----:R-:W-:-:S02]  /*23d0*/  IMAD R87, R241, 0x42, RZ ;  /* 0x00000042f1577824 */ /* 0x002fc400078e02ff */
[----:B------:R1:W-:Y:S01]  /*23e0*/  STL.64 [R1+0x6f8], R228 ;  /* 0x0006f8e401007387 */ /* 0x0003e20000100a00 */
[----:B------:R-:W-:Y:S01]  /*23f0*/  MOV R210, R126 ;  /* 0x0000007e00d27202 */ /* 0x000fe20000000f00 */
[----:B--2---:R-:W-:Y:S01]  /*2400*/  IMAD R89, R234, 0x22, RZ ;  /* 0x00000022ea597824 */ /* 0x004fe200078e02ff */
[-C--:B------:R-:W-:Y:S01]  /*2410*/  LEA.HI.X.SX32 R227, R206, R121.reuse, 0x1, P2 ;  /* 0x00000079cee37211 */ /* 0x080fe200010f0eff */
[----:B------:R-:W-:Y:S01]  /*2420*/  STL [R1+0x578], R124 ;  /* 0x0005787c01007387 */ /* 0x000fe20000100800 */
[----:B------:R-:W-:Y:S01]  /*2430*/  LEA.HI.X.SX32 R213, R204, R121, 0x1, P3 ;  /* 0x00000079ccd57211 */ /* 0x000fe200018f0eff */
[----:B0-----:R-:W-:Y:S01]  /*2440*/  IMAD R95, R95, 0x44, RZ ;  /* 0x000000445f5f7824 */ /* 0x001fe200078e02ff */
[----:B------:R-:W0:Y:S01]  /*2450*/  LDC R241, c[0x0][0x3d8] ;  /* 0x0000f600fff17b82 */ /* 0x000e220000000800 */
[----:B------:R-:W-:Y:S02]  /*2460*/  IMAD R101, R225, 0x46, RZ ;  /* 0x00000046e1657824 */ /* 0x000fe400078e02ff */
[----:B------:R-:W-:Y:S01]  /*2470*/  IMAD R103, R216, 0x12, RZ ;  /* 0x00000012d8677824 */ /* 0x000fe200078e02ff */
[----:B-1----:R-:W-:Y:S01]  /*2480*/  IADD3 R228, P6, PT, R211, R120, RZ ;  /* 0x00000078d3e47210 */ /* 0x002fe20007fde0ff */
[----:B------:R-:W-:Y:S01]  /*2490*/  IMAD R105, R105, 0x24, RZ ;  /* 0x0000002469697824 */ /* 0x000fe200078e02ff */
[----:B------:R-:W-:Y:S01]  /*24a0*/  MOV R211, R127 ;  /* 0x0000007f00d37202 */ /* 0x000fe20000000f00 */
[----:B------:R-:W-:Y:S01]  /*24b0*/  IMAD R107, R107, 0x48, RZ ;  /* 0x000000486b6b7824 */ /* 0x000fe200078e02ff */
[----:B------:R1:W5:Y:S01]  /*24c0*/  LDL.LU.64 R126, [R1+0x780] ;  /* 0x00078000017e7983 */ /* 0x0003620000300a00 */
[----:B------:R-:W-:-:S02]  /*24d0*/  IMAD R109, R208, 0x4a, RZ ;  /* 0x0000004ad06d7824 */ /* 0x000fc400078e02ff */
[----:B------:R-:W-:Y:S01]  /*24e0*/  IMAD R115, R196, 0x26, RZ ;  /* 0x00000026c4737824 */ /* 0x000fe200078e02ff */
[----:B------:R2:W-:Y:S01]  /*24f0*/  STL.64 [R1+0x668], R122 ;  /* 0x0006687a01007387 */ /* 0x0005e20000100a00 */
[----:B------:R-:W-:Y:S01]  /*2500*/  IADD3 R226, P2, PT, R207, R120, RZ ;  /* 0x00000078cfe27210 */ /* 0x000fe20007f5e0ff */
[----:B------:R-:W-:Y:S01]  /*2510*/  IMAD R148, R148, 0x4c, RZ ;  /* 0x0000004c94947824 */ /* 0x000fe200078e02ff */
[----:B------:R-:W-:Y:S01]  /*2520*/  MOV R206, R124 ;  /* 0x0000007c00ce7202 */ /* 0x000fe20000000f00 */
[----:B------:R0:W-:Y:S01]  /*2530*/  STL [R1+0x594], R227 ;  /* 0x000594e301007387 */ /* 0x0001e20000100800 */
[-C--:B------:R-:W-:Y:S01]  /*2540*/  IADD3 R212, P3, PT, R205, R120.reuse, RZ ;  /* 0x00000078cdd47210 */ /* 0x080fe20007f7e0ff */
[----:B------:R-:W-:Y:S01]  /*2550*/  IMAD R182, R236, 0x52, RZ ;  /* 0x00000052ecb67824 */ /* 0x000fe200078e02ff */
[----:B------:R-:W-:Y:S01]  /*2560*/  LEA.HI.X.SX32 R211, R201, R121, 0x1, P4 ;  /* 0x00000079c9d37211 */ /* 0x000fe200020f0eff */
[----:B------:R-:W-:Y:S02]  /*2570*/  IMAD R184, R237, 0x2a, RZ ;  /* 0x0000002aedb87824 */ /* 0x000fe400078e02ff */
[----:B------:R-:W-:Y:S01]  /*2580*/  IMAD R198, R239, 0x16, RZ ;  /* 0x00000016efc67824 */ /* 0x000fe200078e02ff */
[----:B--2---:R-:W-:Y:S01]  /*2590*/  IADD3 R122, P5, PT, R201, R120, RZ ;  /* 0x00000078c97a7210 */ /* 0x004fe20007fbe0ff */
[----:B------:R-:W2:Y:S01]  /*25a0*/  LDC R236, c[0x0][0x3d8] ;  /* 0x0000f600ffec7b82 */ /* 0x000ea20000000800 */
[----:B------:R-:W-:-:S02]  /*25b0*/  IMAD R240, R240, 0x6c, RZ ;  /* 0x0000006cf0f07824 */ /* 0x000fc400078e02ff */
[-C--:B------:R-:W-:Y:S01]  /*25c0*/  LEA.HI.X.SX32 R123, R203, R121.reuse, 0x1, P5 ;  /* 0x00000079cb7b7211 */ /* 0x080fe200028f0eff */
[----:B0-----:R-:W-:Y:S01]  /*25d0*/  IMAD R241, R241, 0x6e, RZ ;  /* 0x0000006ef1f17824 */ /* 0x001fe200078e02ff */
[-C--:B------:R-:W-:Y:S02]  /*25e0*/  IADD3 R204, P5, PT, R194, R120.reuse, RZ ;  /* 0x00000078c2cc7210 */ /* 0x080fe40007fbe0ff */
[----:B------:R-:W-:Y:S01]  /*25f0*/  IADD3 R210, P4, PT, R192, R120, RZ ;  /* 0x00000078c0d27210 */ /* 0x000fe20007f9e0ff */
[----:B------:R-:W0:Y:S01]  /*2600*/  LDC R237, c[0x0][0x3d8] ;  /* 0x0000f600ffed7b82 */ /* 0x000e220000000800 */
[-C--:B------:R-:W-:Y:S02]  /*2610*/  LEA.HI.X.SX32 R205, R197, R121.reuse, 0x1, P5 ;  /* 0x00000079c5cd7211 */ /* 0x080fe400028f0eff */
[-C--:B------:R-:W-:Y:S02]  /*2620*/  LEA.HI.X.SX32 R227, R186, R121.reuse, 0x1, P2 ;  /* 0x00000079bae37211 */ /* 0x080fe400010f0eff */
[----:B------:R-:W-:-:S03]  /*2630*/  LEA.HI.X.SX32 R229, R188, R121, 0x1, P6 ;  /* 0x00000079bce57211 */ /* 0x000fc600030f0eff */
[----:B------:R-:W1:Y:S01]  /*2640*/  LDC R239, c[0x0][0x3d8] ;  /* 0x0000f600ffef7b82 */ /* 0x000e620000000800 */
[----:B--2---:R-:W-:-:S07]  /*2650*/  IMAD R190, R236, 0x54, RZ ;  /* 0x00000054ecbe7824 */ /* 0x004fce00078e02ff */
[----:B------:R-:W2:Y:S01]  /*2660*/  LDC R236, c[0x0][0x3d8] ;  /* 0x0000f600ffec7b82 */ /* 0x000ea20000000800 */
[----:B0-----:R-:W-:-:S07]  /*2670*/  IMAD R200, R237, 0x2c, RZ ;  /* 0x0000002cedc87824 */ /* 0x001fce00078e02ff */
[----:B------:R-:W0:Y:S01]  /*2680*/  LDC R237, c[0x0][0x3d8] ;  /* 0x0000f600ffed7b82 */ /* 0x000e220000000800 */
[----:B-1----:R-:W-:-:S07]  /*2690*/  IMAD R221, R239, 0x18, RZ ;  /* 0x00000018efdd7824 */ /* 0x002fce00078e02ff */
        /* <DEDUP_REMOVED lines=11> */
[----:B-1----:R-:W-:Y:S02]  /*2750*/  IMAD R239, R239, 0x36, RZ ;  /* 0x00000036efef7824 */ /* 0x002fe400078e02ff */
[----:B--2---:R-:W-:-:S05]  /*2760*/  IMAD R208, R236, 0x5a, RZ ;  /* 0x0000005aecd07824 */ /* 0x004fca00078e02ff */
[----:B------:R-:W1:Y:S01]  /*2770*/  LDC R236, c[0x0][0x3d8] ;  /* 0x0000f600ffec7b82 */ /* 0x000e620000000800 */
[----:B0-----:R-:W-:-:S07]  /*2780*/  IMAD R231, R237, 0x32, RZ ;  /* 0x00000032ede77824 */ /* 0x001fce00078e02ff */
[----:B------:R-:W0:Y:S01]  /*2790*/  LDC R237, c[0x0][0x3d8] ;  /* 0x0000f600ffed7b82 */ /* 0x000e220000000800 */
[----:B-1----:R-:W-:-:S07]  /*27a0*/  IMAD R215, R236, 0x5c, RZ ;  /* 0x0000005cecd77824 */ /* 0x002fce00078e02ff */
[----:B------:R-:W1:Y:S01]  /*27b0*/  LDC R236, c[0x0][0x3d8] ;  /* 0x0000f600ffec7b82 */ /* 0x000e620000000800 */
[----:B0-----:R-:W-:-:S07]  /*27c0*/  IMAD R235, R237, 0x34, RZ ;  /* 0x00000034edeb7824 */ /* 0x001fce00078e02ff */
[----:B------:R-:W0:Y:S01]  /*27d0*/  LDC R237, c[0x0][0x3d8] ;  /* 0x0000f600ffed7b82 */ /* 0x000e220000000800 */
[----:B-1----:R-:W-:-:S07]  /*27e0*/  IMAD R216, R236, 0x5e, RZ ;  /* 0x0000005eecd87824 */ /* 0x002fce00078e02ff */
[----:B------:R-:W1:Y:S01]  /*27f0*/  LDC R236, c[0x0][0x3d8] ;  /* 0x0000f600ffec7b82 */ /* 0x000e620000000800 */
[----:B0-----:R-:W-:Y:S02]  /*2800*/  IMAD R237, R237, 0x6a, RZ ;  /* 0x0000006aeded7824 */ /* 0x001fe400078e02ff */
[----:B-1----:R-:W-:-:S05]  /*2810*/  IMAD R224, R236, 0x60, RZ ;  /* 0x00000060ece07824 */ /* 0x002fca00078e02ff */
[----:B------:R-:W0:Y:S02]  /*2820*/  LDC R236, c[0x0][0x3d8] ;  /* 0x0000f600ffec7b82 */ /* 0x000e240000000800 */
[----:B0-----:R-:W-:-:S06]  /*2830*/  IMAD R225, R236, 0x62, RZ ;  /* 0x00000062ece17824 */ /* 0x001fcc00078e02ff */
[----:B------:R-:W0:Y:S02]  /*2840*/  LDC R236, c[0x0][0x3d8] ;  /* 0x0000f600ffec7b82 */ /* 0x000e240000000800 */
[----:B0-----:R-:W-:-:S06]  /*2850*/  IMAD R232, R236, 0x64, RZ ;  /* 0x00000064ece87824 */ /* 0x001fcc00078e02ff */
[----:B------:R-:W0:Y:S01]  /*2860*/  LDC R236, c[0x0][0x3d8] ;  /* 0x0000f600ffec7b82 */ /* 0x000e220000000800 */
[----:B---3--:R-:W-:Y:S02]  /*2870*/  IMAD.MOV.U32 R207, RZ, RZ, R125 ;  /* 0x000000ffffcf7224 */ /* 0x008fe400078e007d */
[----:B------:R1:W5:Y:S01]  /*2880*/  LDL.LU.64 R124, [R1+0x778] ;  /* 0x00077800017c7983 */ /* 0x0003620000300a00 */
[----:B0-----:R-:W-:-:S03]  /*2890*/  IMAD R233, R236, 0x66, RZ ;  /* 0x00000066ece97824 */ /* 0x001fc600078e02ff */
[----:B------:R-:W-:Y:S01]  /*28a0*/  STL [R1+0x58c], R213 ;  /* 0x00058cd501007387 */ /* 0x000fe20000100800 */
[----:B------:R-:W-:Y:S01]  /*28b0*/  LEA.HI.X.SX32 R207, R199, R121, 0x1, P1 ;  /* 0x00000079c7cf7211 */ /* 0x000fe200008f0eff */
[----:B------:R-:W0:Y:S02]  /*28c0*/  LDC R236, c[0x0][0x3d8] ;  /* 0x0000f600ffec7b82 */ /* 0x000e240000000800 */
[----:B------:R2:W-:Y:S04]  /*28d0*/  STL.64 [R1+0x660], R122 ;  /* 0x0006607a01007387 */ /* 0x0005e80000100a00 */
[----:B--2---:R-:W2:Y:S01]  /*28e0*/  LDL.LU.64 R122, [R1+0x770] ;  /* 0x00077000017a7983 */ /* 0x004ea20000300a00 */
[----:B------:R-:W-:-:S03]  /*28f0*/  IADD3 R206, P1, PT, R191, R120, RZ ;  /* 0x00000078bfce7210 */ /* 0x000fc60007f3e0ff */
[----:B------:R3:W-:Y:S04]  /*2900*/  STL [R1+0x584], R211 ;  /* 0x000584d301007387 */ /* 0x0007e80000100800 */
[----:B------:R0:W-:Y:S01]  /*2910*/  STL [R1+0x57c], R207 ;  /* 0x00057ccf01007387 */ /* 0x0001e20000100800 */
[-C--:B------:R-:W-:Y:S01]  /*2920*/  LEA.HI.X.SX32 R213, R183, R121.reuse, 0x1, P3 ;  /* 0x00000079b7d57211 */ /* 0x080fe200018f0eff */
[----:B0-----:R-:W-:Y:S02]  /*2930*/  IMAD R236, R236, 0x68, RZ ;  /* 0x00000068ecec7824 */ /* 0x001fe400078e02ff */
[----:B------:R0:W-:Y:S01]  /*2940*/  STL.64 [R1+0x758], R204 ;  /* 0x000758cc01007387 */ /* 0x0001e20000100a00 */
[-C--:B---3--:R-:W-:Y:S02]  /*2950*/  LEA.HI.X.SX32 R211, R194, R121.reuse, 0x1, P4 ;  /* 0x00000079c2d37211 */ /* 0x088fe400020f0eff */
[----:B------:R-:W-:-:S02]  /*2960*/  LEA.HI.X.SX32 R207, R192, R121, 0x1, P1 ;  /* 0x00000079c0cf7211 */ /* 0x000fc400008f0eff */
[-C--:B0-----:R-:W-:Y:S01]  /*2970*/  IADD3 R204, P5, PT, R188, R120.reuse, RZ ;  /* 0x00000078bccc7210 */ /* 0x081fe20007fbe0ff */
[----:B------:R0:W-:Y:S03]  /*2980*/  STL.64 [R1+0x738], R210 ;  /* 0x000738d201007387 */ /* 0x0001e60000100a00 */
[----:B------:R-:W-:Y:S02]  /*2990*/  LEA.HI.X.SX32 R205, R191, R121, 0x1, P5 ;  /* 0x00000079bfcd7211 */ /* 0x000fe400028f0eff */
[-C--:B------:R-:W-:Y:S01]  /*29a0*/  IADD3 R192, P5, PT, R183, R120.reuse, RZ ;  /* 0x00000078b7c07210 */ /* 0x080fe20007fbe0ff */
[----:B------:R3:W-:Y:S01]  /*29b0*/  STL.64 [R1+0x6f0], R206 ;  /* 0x0006f0ce01007387 */ /* 0x0007e20000100a00 */
[-C--:B------:R-:W-:Y:S02]  /*29c0*/  IADD3 R186, P3, PT, R174, R120.reuse, RZ ;  /* 0x00000078aeba7210 */ /* 0x080fe40007f7e0ff */
[----:B------:R-:W-:-:S02]  /*29d0*/  IADD3 R194, P2, PT, R187, R120, RZ ;  /* 0x00000078bbc27210 */ /* 0x000fc40007f5e0ff */
[-C--:B0-----:R-:W-:Y:S01]  /*29e0*/  IADD3 R210, P4, PT, R195, R120.reuse, RZ ;  /* 0x00000078c3d27210 */ /* 0x081fe20007f9e0ff */
[----:B------:R0:W-:Y:S01]  /*29f0*/  STL.64 [R1+0x658], R204 ;  /* 0x000658cc01007387 */ /* 0x0001e20000100a00 */
[-C--:B---3--:R-:W-:Y:S02]  /*2a00*/  IADD3 R206, P1, PT, R193, R120.reuse, RZ ;  /* 0x00000078c1ce7210 */ /* 0x088fe40007f3e0ff */
[-C--:B------:R-:W-:Y:S02]  /*2a10*/  LEA.HI.X.SX32 R193, R185, R121.reuse, 0x1, P5 ;  /* 0x00000079b9c17211 */ /* 0x080fe400028f0eff */
[-C--:B------:R-:W-:Y:S01]  /*2a20*/  IADD3 R188, P5, PT, R177, R120.reuse, RZ ;  /* 0x00000078b1bc7210 */ /* 0x080fe20007fbe0ff */
[----:B------:R3:W-:Y:S01]  /*2a30*/  STL.64 [R1+0x570], R228 ;  /* 0x000570e401007387 */ /* 0x0007e20000100a00 */
[----:B------:R-:W-:Y:S02]  /*2a40*/  LEA.HI.X.SX32 R211, R180, R121, 0x1, P4 ;  /* 0x00000079b4d37211 */ /* 0x000fe400020f0eff */
[----:B0-----:R-:W-:-:S02]  /*2a50*/  IADD3 R204, P6, PT, R189, R120, RZ ;  /* 0x00000078bdcc7210 */ /* 0x001fc40007fde0ff */
[-C--:B------:R-:W-:Y:S01]  /*2a60*/  LEA.HI.X.SX32 R187, R177, R121.reuse, 0x1, P3 ;  /* 0x00000079b1bb7211 */ /* 0x080fe200018f0eff */
[----:B------:R0:W-:Y:S01]  /*2a70*/  STL.64 [R1+0x568], R226 ;  /* 0x000568e201007387 */ /* 0x0001e20000100a00 */
[-C--:B------:R-:W-:Y:S02]  /*2a80*/  LEA.HI.X.SX32 R189, R178, R121.reuse, 0x1, P5 ;  /* 0x00000079b2bd7211 */ /* 0x080fe400028f0eff */
[-C--:B------:R-:W-:Y:S01]  /*2a90*/  IADD3 R180, P3, PT, R169, R120.reuse, RZ ;  /* 0x00000078a9b47210 */ /* 0x080fe20007f7e0ff */
[----:B------:R1:W-:Y:S01]  /*2aa0*/  STL.64 [R1+0x650], R192 ;  /* 0x000650c001007387 */ /* 0x0003e20000100a00 */
[-C--:B------:R-:W-:Y:S01]  /*2ab0*/  LEA.HI.X.SX32 R207, R174, R121.reuse, 0x1, P1 ;  /* 0x00000079aecf7211 */ /* 0x080fe200008f0eff */
[----:B---3--:R-:W3:Y:S02]  /*2ac0*/  LDC R229, c[0x0][0x3d8] ;  /* 0x0000f600ffe57b82 */ /* 0x008ee40000000800 */
[----:B------:R-:W-:Y:S04]  /*2ad0*/  STL.64 [R1+0x560], R212 ;  /* 0x000560d401007387 */ /* 0x000fe80000100a00 */
[----:B------:R-:W-:Y:S01]  /*2ae0*/  STL.64 [R1+0x6e8], R188 ;  /* 0x0006e8bc01007387 */ /* 0x000fe20000100a00 */
[----:B------:R-:W-:Y:S01]  /*2af0*/  LEA.HI.X.SX32 R205, R172, R121, 0x1, P6 ;  /* 0x00000079accd7211 */ /* 0x000fe200030f0eff */
[----:B0-----:R-:W0:Y:S01]  /*2b00*/  LDC R227, c[0x0][0x3d8] ;  /* 0x0000f600ffe37b82 */ /* 0x001e220000000800 */
[----:B-1----:R-:W-:-:S02]  /*2b10*/  IADD3 R192, P4, PT, R181, R120, RZ ;  /* 0x00000078b5c07210 */ /* 0x002fc40007f9e0ff */
[-C--:B------:R-:W-:Y:S01]  /*2b20*/  LEA.HI.X.SX32 R181, R171, R121.reuse, 0x1, P3 ;  /* 0x00000079abb57211 */ /* 0x080fe200018f0eff */
[----:B------:R-:W-:Y:S04]  /*2b30*/  STL.64 [R1+0x558], R210 ;  /* 0x000558d201007387 */ /* 0x000fe80000100a00 */
[----:B------:R-:W-:Y:S01]  /*2b40*/  STL.64 [R1+0x648], R186 ;  /* 0x000648ba01007387 */ /* 0x000fe20000100a00 */
[----:B------:R-:W-:-:S03]  /*2b50*/  LEA.HI.X.SX32 R193, R166, R121, 0x1, P4 ;  /* 0x00000079a6c17211 */ /* 0x000fc600020f0eff */
[----:B------:R-:W-:Y:S01]  /*2b60*/  STL.64 [R1+0x550], R206 ;  /* 0x000550ce01007387 */ /* 0x000fe20000100a00 */
[----:B------:R-:W-:-:S03]  /*2b70*/  IADD3 R172, P4, PT, R157, R120, RZ ;  /* 0x000000789dac7210 */ /* 0x000fc60007f9e0ff */
[----:B------:R1:W-:Y:S01]  /*2b80*/  STL.64 [R1+0x640], R180 ;  /* 0x000640b401007387 */ /* 0x0003e20000100a00 */
[-C--:B------:R-:W-:Y:S02]  /*2b90*/  LEA.HI.X.SX32 R195, R169, R121.reuse, 0x1, P2 ;  /* 0x00000079a9c37211 */ /* 0x080fe400010f0eff */
[-C--:B------:R-:W-:Y:S01]  /*2ba0*/  IADD3 R178, P6, PT, R173, R120.reuse, RZ ;  /* 0x00000078adb27210 */ /* 0x080fe20007fde0ff */
[----:B------:R-:W-:Y:S01]  /*2bb0*/  STL.64 [R1+0x548], R204 ;  /* 0x000548cc01007387 */ /* 0x000fe20000100a00 */
[----:B------:R-:W-:Y:S02]  /*2bc0*/  LEA.HI.X.SX32 R173, R160, R121, 0x1, P4 ;  /* 0x00000079a0ad7211 */ /* 0x000fe400020f0eff */
[----:B-1----:R-:W-:-:S04]  /*2bd0*/  IADD3 R180, P3, PT, R161, R120, RZ ;  /* 0x00000078a1b47210 */ /* 0x002fc80007f7e0ff */
[----:B------:R-:W-:Y:S01]  /*2be0*/  LEA.HI.X.SX32 R181, R163, R121, 0x1, P3 ;  /* 0x00000079a3b57211 */ /* 0x000fe200018f0eff */
[----:B------:R-:W-:Y:S01]  /*2bf0*/  STL.64 [R1+0x540], R194 ;  /* 0x000540c201007387 */ /* 0x000fe20000100a00 */
[----:B------:R-:W-:-:S03]  /*2c00*/  IADD3 R174, P2, PT, R160, R120, RZ ;  /* 0x00000078a0ae7210 */ /* 0x000fc60007f5e0ff */
[----:B------:R-:W-:Y:S01]  /*2c10*/  STL.64 [R1+0x730], R180 ;  /* 0x000730b401007387 */ /* 0x000fe20000100a00 */
[----:B------:R-:W-:-:S03]  /*2c20*/  IADD3 R188, P5, PT, R179, R120, RZ ;  /* 0x00000078b3bc7210 */ /* 0x000fc60007fbe0ff */
[----:B------:R-:W-:Y:S01]  /*2c30*/  STL.64 [R1+0x538], R192 ;  /* 0x000538c001007387 */ /* 0x000fe20000100a00 */
[----:B------:R-:W-:-:S03]  /*2c40*/  IADD3 R186, P1, PT, R175, R120, RZ ;  /* 0x00000078afba7210 */ /* 0x000fc60007f3e0ff */
[----:B------:R1:W-:Y:S01]  /*2c50*/  STL.64 [R1+0x638], R172 ;  /* 0x000638ac01007387 */ /* 0x0003e20000100a00 */
[-C--:B------:R-:W-:Y:S02]  /*2c60*/  LEA.HI.X.SX32 R175, R161, R121.reuse, 0x1, P2 ;  /* 0x00000079a1af7211 */ /* 0x080fe400010f0eff */
[-C--:B------:R-:W-:Y:S02]  /*2c70*/  LEA.HI.X.SX32 R189, R157, R121.reuse, 0x1, P5 ;  /* 0x000000799dbd7211 */ /* 0x080fe400028f0eff */
[-C--:B------:R-:W-:Y:S02]  /*2c80*/  LEA.HI.X.SX32 R187, R154, R121.reuse, 0x1, P1 ;  /* 0x000000799abb7211 */ /* 0x080fe400008f0eff */
[CC--:B-1----:R-:W-:Y:S01]  /*2c90*/  IADD3 R172, P4, PT, R150.reuse, R120.reuse, RZ ;  /* 0x0000007896ac7210 */ /* 0x0c2fe20007f9e0ff */
[----:B------:R-:W-:Y:S01]  /*2ca0*/  STL.64 [R1+0x6e0], R174 ;  /* 0x0006e0ae01007387 */ /* 0x000fe20000100a00 */
[-C--:B------:R-:W-:Y:S02]  /*2cb0*/  LEA.HI.X.SX32 R179, R150, R121.reuse, 0x1, P6 ;  /* 0x0000007996b37211 */ /* 0x080fe400030f0eff */
[----:B------:R-:W-:Y:S01]  /*2cc0*/  LEA.HI.X.SX32 R173, R152, R121, 0x1, P4 ;  /* 0x0000007998ad7211 */ /* 0x000fe200020f0eff */
[----:B------:R-:W-:Y:S01]  /*2cd0*/  STL.64 [R1+0x530], R188 ;  /* 0x000530bc01007387 */ /* 0x000fe20000100a00 */
[----:B------:R-:W-:-:S03]  /*2ce0*/  IADD3 R180, P3, PT, R164, R120, RZ ;  /* 0x00000078a4b47210 */ /* 0x000fc60007f7e0ff */
[----:B------:R1:W-:Y:S04]  /*2cf0*/  STL.64 [R1+0x630], R172 ;  /* 0x000630ac01007387 */ /* 0x0003e80000100a00 */
[----:B------:R-:W-:Y:S04]  /*2d00*/  STL.64 [R1+0x528], R186 ;  /* 0x000528ba01007387 */ /* 0x000fe80000100a00 */
[----:B------:R0:W-:Y:S01]  /*2d10*/  STL.64 [R1+0x520], R178 ;  /* 0x000520b201007387 */ /* 0x0001e20000100a00 */
[-C--:B-1----:R-:W-:Y:S02]  /*2d20*/  IADD3 R172, P4, PT, R116, R120.reuse, RZ ;  /* 0x0000007874ac7210 */ /* 0x082fe40007f9e0ff */
[----:B------:R-:W-:-:S02]  /*2d30*/  IADD3 R162, P2, PT, R162, R120, RZ ;  /* 0x00000078a2a27210 */ /* 0x000fc40007f5e0ff */
[-C--:B------:R-:W-:Y:S02]  /*2d40*/  LEA.HI.X.SX32 R173, R117, R121.reuse, 0x1, P4 ;  /* 0x0000007975ad7211 */ /* 0x080fe400020f0eff */
[CC--:B0-----:R-:W-:Y:S02]  /*2d50*/  IADD3 R178, P6, PT, R113.reuse, R120.reuse, RZ ;  /* 0x0000007871b27210 */ /* 0x0c1fe40007fde0ff */
[-C--:B------:R-:W-:Y:S02]  /*2d60*/  LEA.HI.X.SX32 R181, R144, R121.reuse, 0x1, P3 ;  /* 0x0000007990b57211 */ /* 0x080fe400018f0eff */
[----:B------:R-:W-:Y:S02]  /*2d70*/  IADD3 R160, P5, PT, R158, R120, RZ ;  /* 0x000000789ea07210 */ /* 0x000fe40007fbe0ff */
[-C--:B------:R-:W-:Y:S01]  /*2d80*/  LEA.HI.X.SX32 R179, R116, R121.reuse, 0x1, P6 ;  /* 0x0000007974b37211 */ /* 0x080fe200030f0eff */
[----:B------:R-:W-:Y:S01]  /*2d90*/  STL.64 [R1+0x6d8], R172 ;  /* 0x0006d8ac01007387 */ /* 0x000fe20000100a00 */
[----:B------:R-:W-:-:S02]  /*2da0*/  LEA.HI.X.SX32 R163, R113, R121, 0x1, P2 ;  /* 0x0000007971a37211 */ /* 0x000fc400010f0eff */
[----:B------:R-:W-:Y:S01]  /*2db0*/  LEA.HI.X.SX32 R161, R111, R121, 0x1, P5 ;  /* 0x000000796fa17211 */ /* 0x000fe200028f0eff */
[----:B------:R-:W-:Y:S01]  /*2dc0*/  STL.64 [R1+0x518], R180 ;  /* 0x000518b401007387 */ /* 0x000fe20000100a00 */
[----:B------:R-:W-:-:S03]  /*2dd0*/  IADD3 R174, P1, PT, R156, R120, RZ ;  /* 0x000000789cae7210 */ /* 0x000fc60007f3e0ff */
[----:B------:R0:W-:Y:S04]  /*2de0*/  STL.64 [R1+0x628], R178 ;  /* 0x000628b201007387 */ /* 0x0001e80000100a00 */
[----:B------:R-:W-:Y:S01]  /*2df0*/  STL.64 [R1+0x510], R162 ;  /* 0x000510a201007387 */ /* 0x000fe20000100a00 */
[----:B------:R-:W-:-:S03]  /*2e00*/  IADD3 R156, P3, PT, R146, R120, RZ ;  /* 0x00000078929c7210 */ /* 0x000fc60007f7e0ff */
[----:B------:R1:W-:Y:S01]  /*2e10*/  STL.64 [R1+0x508], R160 ;  /* 0x000508a001007387 */ /* 0x0003e20000100a00 */
[CC--:B0-----:R-:W-:Y:S02]  /*2e20*/  IADD3 R178, P6, PT, R108.reuse, R120.reuse, RZ ;  /* 0x000000786cb27210 */ /* 0x0c1fe40007fde0ff */
[-C--:B------:R-:W-:Y:S02]  /*2e30*/  LEA.HI.X.SX32 R175, R108, R121.reuse, 0x1, P1 ;  /* 0x000000796caf7211 */ /* 0x080fe400008f0eff */
[----:B------:R-:W-:Y:S02]  /*2e40*/  LEA.HI.X.SX32 R179, R110, R121, 0x1, P6 ;  /* 0x000000796eb37211 */ /* 0x000fe400030f0eff */
[-C--:B-1----:R-:W-:Y:S02]  /*2e50*/  IADD3 R160, P5, PT, R112, R120.reuse, RZ ;  /* 0x0000007870a07210 */ /* 0x082fe40007fbe0ff */
[-C--:B------:R-:W-:Y:S02]  /*2e60*/  IADD3 R112, P6, PT, R102, R120.reuse, RZ ;  /* 0x0000007866707210 */ /* 0x080fe40007fde0ff */
[----:B------:R-:W-:-:S02]  /*2e70*/  IADD3 R110, P1, PT, R99, R120, RZ ;  /* 0x00000078636e7210 */ /* 0x000fc40007f3e0ff */
[-C--:B------:R-:W-:Y:S02]  /*2e80*/  LEA.HI.X.SX32 R113, R104, R121.reuse, 0x1, P6 ;  /* 0x0000007968717211 */ /* 0x080fe400030f0eff */
[-C--:B------:R-:W-:Y:S01]  /*2e90*/  LEA.HI.X.SX32 R157, R106, R121.reuse, 0x1, P3 ;  /* 0x000000796a9d7211 */ /* 0x080fe200018f0eff */
[----:B------:R-:W-:Y:S01]  /*2ea0*/  STL.64 [R1+0x620], R178 ;  /* 0x000620b201007387 */ /* 0x000fe20000100a00 */
[-C--:B------:R-:W-:Y:S02]  /*2eb0*/  LEA.HI.X.SX32 R111, R102, R121.reuse, 0x1, P1 ;  /* 0x00000079666f7211 */ /* 0x080fe400008f0eff */
[----:B------:R-:W-:Y:S01]  /*2ec0*/  IADD3 R116, P3, PT, R97, R120, RZ ;  /* 0x0000007861747210 */ /* 0x000fe20007f7e0ff */
[----:B------:R-:W-:Y:S04]  /*2ed0*/  STL.64 [R1+0x500], R174 ;  /* 0x000500ae01007387 */ /* 0x000fe80000100a00 */
[----:B------:R0:W-:Y:S01]  /*2ee0*/  STL.64 [R1+0x760], R112 ;  /* 0x0007607001007387 */ /* 0x0001e20000100a00 */
[----:B------:R-:W-:-:S03]  /*2ef0*/  LEA.HI.X.SX32 R117, R99, R121, 0x1, P3 ;  /* 0x0000007963757211 */ /* 0x000fc600018f0eff */
[----:B------:R-:W-:Y:S04]  /*2f00*/  STL.64 [R1+0x4f8], R156 ;  /* 0x0004f89c01007387 */ /* 0x000fe80000100a00 */
[----:B------:R1:W-:Y:S01]  /*2f10*/  STL.64 [R1+0x750], R110 ;  /* 0x0007506e01007387 */ /* 0x0003e20000100a00 */
[----:B0-----:R-:W-:-:S03]  /*2f20*/  IADD3 R112, P6, PT, R96, R120, RZ ;  /* 0x0000007860707210 */ /* 0x001fc60007fde0ff */
[----:B------:R0:W-:Y:S01]  /*2f30*/  STL.64 [R1+0x728], R116 ;  /* 0x0007287401007387 */ /* 0x0001e20000100a00 */
[-C--:B------:R-:W-:Y:S02]  /*2f40*/  IADD3 R162, P2, PT, R114, R120.reuse, RZ ;  /* 0x0000007872a27210 */ /* 0x080fe40007f5e0ff */
[----:B------:R-:W-:Y:S02]  /*2f50*/  LEA.HI.X.SX32 R113, R97, R121, 0x1, P6 ;  /* 0x0000007961717211 */ /* 0x000fe400030f0eff */
[----:B-1----:R-:W-:-:S04]  /*2f60*/  IADD3 R110, P1, PT, R93, R120, RZ ;  /* 0x000000785d6e7210 */ /* 0x002fc80007f3e0ff */
[-C--:B------:R-:W-:Y:S02]  /*2f70*/  LEA.HI.X.SX32 R111, R96, R121.reuse, 0x1, P1 ;  /* 0x00000079606f7211 */ /* 0x080fe400008f0eff */
[-C--:B0-----:R-:W-:Y:S02]  /*2f80*/  IADD3 R116, P6, PT, R98, R120.reuse, RZ ;  /* 0x0000007862747210 */ /* 0x081fe40007fde0ff */
[-C--:B------:R-:W-:Y:S01]  /*2f90*/  IADD3 R98, P1, PT, R88, R120.reuse, RZ ;  /* 0x0000007858627210 */ /* 0x080fe20007f3e0ff */
[----:B------:R-:W-:Y:S01]  /*2fa0*/  STL.64 [R1+0x6d0], R112 ;  /* 0x0006d07001007387 */ /* 0x000fe20000100a00 */
[----:B------:R-:W-:Y:S02]  /*2fb0*/  IADD3 R172, P4, PT, R118, R120, RZ ;  /* 0x0000007876ac7210 */ /* 0x000fe40007f9e0ff */
[-C--:B------:R-:W-:Y:S01]  /*2fc0*/  LEA.HI.X.SX32 R163, R91, R121.reuse, 0x1, P2 ;  /* 0x000000795ba37211 */ /* 0x080fe200010f0eff */
[----:B------:R0:W-:Y:S01]  /*2fd0*/  STL.64 [R1+0x618], R110 ;  /* 0x0006186e01007387 */ /* 0x0001e20000100a00 */
[----:B------:R-:W-:-:S02]  /*2fe0*/  LEA.HI.X.SX32 R99, R90, R121, 0x1, P1 ;  /* 0x000000795a637211 */ /* 0x000fc400008f0eff */
[-C--:B------:R-:W-:Y:S02]  /*2ff0*/  LEA.HI.X.SX32 R161, R88, R121.reuse, 0x1, P5 ;  /* 0x0000007958a17211 */ /* 0x080fe400028f0eff */
[-C--:B------:R-:W-:Y:S02]  /*3000*/  IADD3 R90, P5, PT, R79, R120.reuse, RZ ;  /* 0x000000784f5a7210 */ /* 0x080fe40007fbe0ff */
[----:B------:R-:W-:Y:S02]  /*3010*/  LEA.HI.X.SX32 R173, R93, R121, 0x1, P4 ;  /* 0x000000795dad7211 */ /* 0x000fe400020f0eff */
[-C--:B0-----:R-:W-:Y:S02]  /*3020*/  IADD3 R110, P2, PT, R92, R120.reuse, RZ ;  /* 0x000000785c6e7210 */ /* 0x081fe40007f5e0ff */
[-C--:B------:R-:W-:Y:S02]  /*3030*/  IADD3 R92, P1, PT, R82, R120.reuse, RZ ;  /* 0x00000078525c7210 */ /* 0x080fe40007f3e0ff */
[----:B------:R-:W-:-:S02]  /*3040*/  IADD3 R156, P3, PT, R100, R120, RZ ;  /* 0x00000078649c7210 */ /* 0x000fc40007f7e0ff */
[-C--:B------:R-:W-:Y:S02]  /*3050*/  LEA.HI.X.SX32 R93, R83, R121.reuse, 0x1, P1 ;  /* 0x00000079535d7211 */ /* 0x080fe400008f0eff */
[-C--:B------:R-:W-:Y:S02]  /*3060*/  IADD3 R96, P1, PT, R84, R120.reuse, RZ ;  /* 0x0000007854607210 */ /* 0x080fe40007f3e0ff */
[-C--:B------:R-:W-:Y:S01]  /*3070*/  LEA.HI.X.SX32 R91, R82, R121.reuse, 0x1, P5 ;  /* 0x00000079525b7211 */ /* 0x080fe200028f0eff */
[----:B------:R-:W-:Y:S01]  /*3080*/  STL.64 [R1+0x4f0], R172 ;  /* 0x0004f0ac01007387 */ /* 0x000fe20000100a00 */
[-C--:B------:R-:W-:Y:S02]  /*3090*/  IADD3 R84, P5, PT, R72, R120.reuse, RZ ;  /* 0x0000007848547210 */ /* 0x080fe40007fbe0ff */
[----:B------:R-:W-:Y:S01]  /*30a0*/  IADD3 R112, P4, PT, R94, R120, RZ ;  /* 0x000000785e707210 */ /* 0x000fe20007f9e0ff */
[----:B------:R-:W-:Y:S01]  /*30b0*/  STL.64 [R1+0x4e8], R162 ;  /* 0x0004e8a201007387 */ /* 0x000fe20000100a00 */
[----:B------:R-:W-:-:S02]  /*30c0*/  LEA.HI.X.SX32 R157, R85, R121, 0x1, P3 ;  /* 0x00000079559d7211 */ /* 0x000fc400018f0eff */
[-C--:B------:R-:W-:Y:S01]  /*30d0*/  LEA.HI.X.SX32 R117, R79, R121.reuse, 0x1, P6 ;  /* 0x000000794f757211 */ /* 0x080fe200030f0eff */
[----:B------:R0:W-:Y:S01]  /*30e0*/  STL.64 [R1+0x610], R98 ;  /* 0x0006106201007387 */ /* 0x0001e20000100a00 */
[-C--:B------:R-:W-:Y:S02]  /*30f0*/  LEA.HI.X.SX32 R85, R73, R121.reuse, 0x1, P5 ;  /* 0x0000007949557211 */ /* 0x080fe400028f0eff */
[-C--:B------:R-:W-:Y:S01]  /*3100*/  LEA.HI.X.SX32 R113, R74, R121.reuse, 0x1, P4 ;  /* 0x000000794a717211 */ /* 0x080fe200020f0eff */
[----:B------:R-:W-:Y:S01]  /*3110*/  STL.64 [R1+0x4e0], R160 ;  /* 0x0004e0a001007387 */ /* 0x000fe20000100a00 */
[-C--:B------:R-:W-:Y:S02]  /*3120*/  IADD3 R82, P5, PT, R65, R120.reuse, RZ ;  /* 0x0000007841527210 */ /* 0x080fe40007fbe0ff */
[----:B------:R-:W-:Y:S01]  /*3130*/  LEA.HI.X.SX32 R111, R72, R121, 0x1, P2 ;  /* 0x00000079486f7211 */ /* 0x000fe200010f0eff */
[----:B------:R-:W-:Y:S01]  /*3140*/  STL.64 [R1+0x4d8], R156 ;  /* 0x0004d89c01007387 */ /* 0x000fe20000100a00 */
[----:B0-----:R-:W-:-:S03]  /*3150*/  IADD3 R98, P3, PT, R86, R120, RZ ;  /* 0x0000007856627210 */ /* 0x001fc60007f7e0ff */
[----:B------:R-:W-:Y:S01]  /*3160*/  STL.64 [R1+0x6c8], R92 ;  /* 0x0006c85c01007387 */ /* 0x000fe20000100a00 */
[-C--:B------:R-:W-:Y:S02]  /*3170*/  IADD3 R74, P2, PT, R64, R120.reuse, RZ ;  /* 0x00000078404a7210 */ /* 0x080fe40007f5e0ff */
[-C--:B------:R-:W-:Y:S01]  /*3180*/  LEA.HI.X.SX32 R99, R70, R121.reuse, 0x1, P3 ;  /* 0x0000007946637211 */ /* 0x080fe200018f0eff */
[----:B------:R0:W-:Y:S01]  /*3190*/  STL.64 [R1+0x608], R90 ;  /* 0x0006085a01007387 */ /* 0x0001e20000100a00 */
[-C--:B------:R-:W-:Y:S02]  /*31a0*/  LEA.HI.X.SX32 R83, R67, R121.reuse, 0x1, P5 ;  /* 0x0000007943537211 */ /* 0x080fe400028f0eff */
[----:B------:R-:W-:Y:S01]  /*31b0*/  IADD3 R72, P3, PT, R62, R120, RZ ;  /* 0x000000783e487210 */ /* 0x000fe20007f7e0ff */
[----:B------:R-:W-:Y:S04]  /*31c0*/  STL.64 [R1+0x4d0], R116 ;  /* 0x0004d07401007387 */ /* 0x000fe80000100a00 */
[----:B------:R-:W-:Y:S01]  /*31d0*/  STL.64 [R1+0x4c8], R112 ;  /* 0x0004c87001007387 */ /* 0x000fe20000100a00 */
[----:B------:R-:W-:-:S03]  /*31e0*/  LEA.HI.X.SX32 R73, R64, R121, 0x1, P3 ;  /* 0x0000007940497211 */ /* 0x000fc600018f0eff */
[----:B------:R-:W-:Y:S01]  /*31f0*/  STL.64 [R1+0x600], R84 ;  /* 0x0006005401007387 */ /* 0x000fe20000100a00 */
[-C--:B0-----:R-:W-:Y:S02]  /*3200*/  IADD3 R90, P4, PT, R75, R120.reuse, RZ ;  /* 0x000000784b5a7210 */ /* 0x081fe40007f9e0ff */
[----:B------:R-:W-:Y:S01]  /*3210*/  LEA.HI.X.SX32 R75, R65, R121, 0x1, P2 ;  /* 0x00000079414b7211 */ /* 0x000fe200010f0eff */
[----:B------:R-:W-:Y:S01]  /*3220*/  STL.64 [R1+0x4c0], R110 ;  /* 0x0004c06e01007387 */ /* 0x000fe20000100a00 */
[----:B------:R-:W-:-:S03]  /*3230*/  IADD3 R92, P6, PT, R80, R120, RZ ;  /* 0x00000078505c7210 */ /* 0x000fc60007fde0ff */
[----:B------:R-:W-:Y:S04]  /*3240*/  STL.64 [R1+0x4b8], R98 ;  /* 0x0004b86201007387 */ /* 0x000fe80000100a00 */
[----:B------:R0:W-:Y:S01]  /*3250*/  STL.64 [R1+0x720], R82 ;  /* 0x0007205201007387 */ /* 0x0001e20000100a00 */
[----:B------:R-:W-:-:S03]  /*3260*/  LEA.HI.X.SX32 R93, R59, R121, 0x1, P6 ;  /* 0x000000793b5d7211 */ /* 0x000fc600030f0eff */
[----:B------:R-:W-:Y:S01]  /*3270*/  STL.64 [R1+0x6c0], R74 ;  /* 0x0006c04a01007387 */ /* 0x000fe20000100a00 */
[----:B------:R-:W-:-:S03]  /*3280*/  LEA.HI.X.SX32 R91, R56, R121, 0x1, P4 ;  /* 0x00000079385b7211 */ /* 0x000fc600020f0eff */
[----:B------:R1:W-:Y:S01]  /*3290*/  STL.64 [R1+0x5f8], R72 ;  /* 0x0005f84801007387 */ /* 0x0003e20000100a00 */
[-C--:B0-----:R-:W-:Y:S02]  /*32a0*/  IADD3 R82, P2, PT, R66, R120.reuse, RZ ;  /* 0x0000007842527210 */ /* 0x081fe40007f5e0ff */
[-C--:B------:R-:W-:Y:S02]  /*32b0*/  IADD3 R66, P3, PT, R56, R120.reuse, RZ ;  /* 0x0000007838427210 */ /* 0x080fe40007f7e0ff */
[-C--:B------:R-:W-:Y:S02]  /*32c0*/  LEA.HI.X.SX32 R97, R62, R121.reuse, 0x1, P1 ;  /* 0x000000793e617211 */ /* 0x080fe400008f0eff */
[----:B------:R-:W-:Y:S02]  /*32d0*/  LEA.HI.X.SX32 R67, R58, R121, 0x1, P3 ;  /* 0x000000793a437211 */ /* 0x000fe400018f0eff */
[-C--:B-1----:R-:W-:Y:S02]  /*32e0*/  IADD3 R72, P6, PT, R60, R120.reuse, RZ ;  /* 0x000000783c487210 */ /* 0x082fe40007fde0ff */
[----:B------:R-:W-:-:S02]  /*32f0*/  IADD3 R60, P3, PT, R50, R120, RZ ;  /* 0x00000078323c7210 */ /* 0x000fc40007f7e0ff */
[-C--:B------:R-:W-:Y:S02]  /*3300*/  IADD3 R58, P4, PT, R48, R120.reuse, RZ ;  /* 0x00000078303a7210 */ /* 0x080fe40007f9e0ff */
[-C--:B------:R-:W-:Y:S02]  /*3310*/  IADD3 R84, P5, PT, R68, R120.reuse, RZ ;  /* 0x0000007844547210 */ /* 0x080fe40007fbe0ff */
[-C--:B------:R-:W-:Y:S02]  /*3320*/  IADD3 R74, P1, PT, R61, R120.reuse, RZ ;  /* 0x000000783d4a7210 */ /* 0x080fe40007f3e0ff */
[-C--:B------:R-:W-:Y:S01]  /*3330*/  LEA.HI.X.SX32 R61, R51, R121.reuse, 0x1, P3 ;  /* 0x00000079333d7211 */ /* 0x080fe200018f0eff */
[----:B------:R-:W-:Y:S01]  /*3340*/  STL.64 [R1+0x4b0], R96 ;  /* 0x0004b06001007387 */ /* 0x000fe20000100a00 */
[----:B------:R-:W-:Y:S02]  /*3350*/  IADD3 R64, P3, PT, R52, R120, RZ ;  /* 0x0000007834407210 */ /* 0x000fe40007f7e0ff */
[-C--:B------:R-:W-:Y:S01]  /*3360*/  LEA.HI.X.SX32 R59, R50, R121.reuse, 0x1, P4 ;  /* 0x00000079323b7211 */ /* 0x080fe200020f0eff */
[----:B------:R-:W-:Y:S01]  /*3370*/  STL.64 [R1+0x4a8], R92 ;  /* 0x0004a85c01007387 */ /* 0x000fe20000100a00 */
[----:B------:R-:W-:-:S02]  /*3380*/  LEA.HI.X.SX32 R85, R54, R121, 0x1, P5 ;  /* 0x0000007936557211 */ /* 0x000fc400028f0eff */
[----:B------:R-:W-:Y:S01]  /*3390*/  IADD3 R52, P4, PT, R42, R120, RZ ;  /* 0x000000782a347210 */ /* 0x000fe20007f9e0ff */
[----:B------:R0:W-:Y:S01]  /*33a0*/  STL.64 [R1+0x5f0], R66 ;  /* 0x0005f04201007387 */ /* 0x0001e20000100a00 */
[----:B------:R-:W-:-:S03]  /*33b0*/  LEA.HI.X.SX32 R83, R48, R121, 0x1, P2 ;  /* 0x0000007930537211 */ /* 0x000fc600010f0eff */
[----:B------:R-:W-:Y:S04]  /*33c0*/  STL.64 [R1+0x4a0], R90 ;  /* 0x0004a05a01007387 */ /* 0x000fe80000100a00 */
[----:B------:R-:W-:Y:S01]  /*33d0*/  STL.64 [R1+0x498], R84 ;  /* 0x0004985401007387 */ /* 0x000fe20000100a00 */
[----:B0-----:R-:W-:Y:S02]  /*33e0*/  IADD3 R66, P5, PT, R53, R120, RZ ;  /* 0x0000007835427210 */ /* 0x001fe40007fbe0ff */
[-C--:B------:R-:W-:Y:S01]  /*33f0*/  LEA.HI.X.SX32 R53, R44, R121.reuse, 0x1, P4 ;  /* 0x000000792c357211 */ /* 0x080fe200020f0eff */
[----:B------:R-:W-:Y:S01]  /*3400*/  STL.64 [R1+0x6b8], R60 ;  /* 0x0006b83c01007387 */ /* 0x000fe20000100a00 */
[----:B------:R-:W-:-:S03]  /*3410*/  LEA.HI.X.SX32 R73, R42, R121, 0x1, P6 ;  /* 0x000000792a497211 */ /* 0x000fc600030f0eff */
[----:B------:R0:W-:Y:S01]  /*3420*/  STL.64 [R1+0x5e8], R58 ;  /* 0x0005e83a01007387 */ /* 0x0001e20000100a00 */
[----:B------:R-:W-:-:S03]  /*3430*/  LEA.HI.X.SX32 R75, R45, R121, 0x1, P1 ;  /* 0x000000792d4b7211 */ /* 0x000fc600008f0eff */
[----:B------:R-:W-:Y:S01]  /*3440*/  STL.64 [R1+0x490], R82 ;  /* 0x0004905201007387 */ /* 0x000fe20000100a00 */
[----:B------:R-:W-:-:S03]  /*3450*/  IADD3 R50, P6, PT, R33, R120, RZ ;  /* 0x0000007821327210 */ /* 0x000fc60007fde0ff */
[----:B------:R1:W-:Y:S01]  /*3460*/  STL.64 [R1+0x5e0], R52 ;  /* 0x0005e03401007387 */ /* 0x0003e20000100a00 */
[-C--:B------:R-:W-:Y:S02]  /*3470*/  LEA.HI.X.SX32 R67, R40, R121.reuse, 0x1, P5 ;  /* 0x0000007928437211 */ /* 0x080fe400028f0eff */
[-C--:B------:R-:W-:Y:S02]  /*3480*/  LEA.HI.X.SX32 R51, R36, R121.reuse, 0x1, P6 ;  /* 0x0000007924337211 */ /* 0x080fe400030f0eff */
[-C--:B0-----:R-:W-:Y:S01]  /*3490*/  IADD3 R58, P1, PT, R46, R120.reuse, RZ ;  /* 0x000000782e3a7210 */ /* 0x081fe20007f3e0ff */
[----:B------:R-:W-:Y:S01]  /*34a0*/  STL.64 [R1+0x488], R74 ;  /* 0x0004884a01007387 */ /* 0x000fe20000100a00 */
[-C--:B------:R-:W-:Y:S02]  /*34b0*/  IADD3 R46, P5, PT, R32, R120.reuse, RZ ;  /* 0x00000078202e7210 */ /* 0x080fe40007fbe0ff */
[----:B-1----:R-:W-:Y:S01]  /*34c0*/  IADD3 R52, P4, PT, R36, R120, RZ ;  /* 0x0000007824347210 */ /* 0x002fe20007f9e0ff */
[----:B------:R-:W-:Y:S03]  /*34d0*/  STL.64 [R1+0x480], R72 ;  /* 0x0004804801007387 */ /* 0x000fe60000100a00 */
[----:B------:R-:W-:-:S02]  /*34e0*/  LEA.HI.X.SX32 R53, R38, R121, 0x1, P4 ;  /* 0x0000007926357211 */ /* 0x000fc400020f0eff */
[-C--:B------:R-:W-:Y:S01]  /*34f0*/  IADD3 R44, P4, PT, R30, R120.reuse, RZ ;  /* 0x000000781e2c7210 */ /* 0x080fe20007f9e0ff */
[----:B------:R-:W-:Y:S01]  /*3500*/  STL.64 [R1+0x478], R66 ;  /* 0x0004784201007387 */ /* 0x000fe20000100a00 */
[----:B------:R-:W-:Y:S02]  /*3510*/  IADD3 R60, P2, PT, R47, R120, RZ ;  /* 0x000000782f3c7210 */ /* 0x000fe40007f5e0ff */
[-C--:B------:R-:W-:Y:S01]  /*3520*/  LEA.HI.X.SX32 R47, R33, R121.reuse, 0x1, P5 ;  /* 0x00000079212f7211 */ /* 0x080fe200028f0eff */
[----:B------:R0:W-:Y:S01]  /*3530*/  STL.64 [R1+0x748], R52 ;  /* 0x0007483401007387 */ /* 0x0001e20000100a00 */
[----:B------:R-:W-:-:S03]  /*3540*/  LEA.HI.X.SX32 R45, R32, R121, 0x1, P4 ;  /* 0x00000079202d7211 */ /* 0x000fc600020f0eff */
[----:B------:R1:W-:Y:S01]  /*3550*/  STL.64 [R1+0x718], R50 ;  /* 0x0007183201007387 */ /* 0x0003e20000100a00 */
[----:B------:R-:W-:-:S03]  /*3560*/  LEA.HI.X.SX32 R61, R27, R121, 0x1, P2 ;  /* 0x000000791b3d7211 */ /* 0x000fc600010f0eff */
[----:B------:R2:W-:Y:S01]  /*3570*/  STL.64 [R1+0x6b0], R46 ;  /* 0x0006b02e01007387 */ /* 0x0005e20000100a00 */
[-C--:B------:R-:W-:Y:S02]  /*3580*/  LEA.HI.X.SX32 R65, R30, R121.reuse, 0x1, P3 ;  /* 0x000000791e417211 */ /* 0x080fe400018f0eff */
[-C--:B0-----:R-:W-:Y:S02]  /*3590*/  IADD3 R52, P6, PT, R35, R120.reuse, RZ ;  /* 0x0000007823347210 */ /* 0x081fe40007fde0ff */
[-C--:B-1----:R-:W-:Y:S02]  /*35a0*/  IADD3 R50, P5, PT, R34, R120.reuse, RZ ;  /* 0x0000007822327210 */ /* 0x082fe40007fbe0ff */
[C---:B------:R-:W-:Y:S01]  /*35b0*/  IADD3 R34, P4, PT, R24.reuse, R120, RZ ;  /* 0x0000007818227210 */ /* 0x040fe20007f9e0ff */
[----:B------:R0:W-:Y:S01]  /*35c0*/  STL.64 [R1+0x5d8], R44 ;  /* 0x0005d82c01007387 */ /* 0x0001e20000100a00 */
[-C--:B------:R-:W-:Y:S02]  /*35d0*/  LEA.HI.X.SX32 R59, R24, R121.reuse, 0x1, P1 ;  /* 0x00000079183b7211 */ /* 0x080fe400008f0eff */
[----:B------:R-:W-:-:S02]  /*35e0*/  LEA.HI.X.SX32 R35, R26, R121, 0x1, P4 ;  /* 0x000000791a237211 */ /* 0x000fc400020f0eff */
[-C--:B------:R-:W-:Y:S01]  /*35f0*/  IADD3 R26, P1, PT, R15, R120.reuse, RZ ;  /* 0x000000780f1a7210 */ /* 0x080fe20007f3e0ff */
[----:B------:R-:W-:Y:S01]  /*3600*/  STL.64 [R1+0x470], R64 ;  /* 0x0004704001007387 */ /* 0x000fe20000100a00 */
[-C--:B--2---:R-:W-:Y:S02]  /*3610*/  IADD3 R46, P3, PT, R29, R120.reuse, RZ ;  /* 0x000000781d2e7210 */ /* 0x084fe40007f7e0ff */
[-C--:B0-----:R-:W-:Y:S02]  /*3620*/  IADD3 R44, P2, PT, R28, R120.reuse, RZ ;  /* 0x000000781c2c7210 */ /* 0x081fe40007f5e0ff */
[----:B------:R-:W-:Y:S02]  /*3630*/  IADD3 R28, P4, PT, R18, R120, RZ ;  /* 0x00000078121c7210 */ /* 0x000fe40007f9e0ff */
[-C--:B------:R-:W-:Y:S01]  /*3640*/  LEA.HI.X.SX32 R53, R22, R121.reuse, 0x1, P6 ;  /* 0x0000007916357211 */ /* 0x080fe200030f0eff */
[----:B------:R-:W-:Y:S01]  /*3650*/  STL.64 [R1+0x468], R60 ;  /* 0x0004683c01007387 */ /* 0x000fe20000100a00 */
[----:B------:R-:W-:-:S02]  /*3660*/  LEA.HI.X.SX32 R29, R19, R121, 0x1, P4 ;  /* 0x00000079131d7211 */ /* 0x000fc400020f0eff */
[-C--:B------:R-:W-:Y:S01]  /*3670*/  LEA.HI.X.SX32 R27, R18, R121.reuse, 0x1, P1 ;  /* 0x00000079121b7211 */ /* 0x080fe200008f0eff */
[----:B------:R0:W-:Y:S01]  /*3680*/  STL.64 [R1+0x5d0], R34 ;  /* 0x0005d02201007387 */ /* 0x0001e20000100a00 */
[-C--:B------:R-:W-:Y:S02]  /*3690*/  IADD3 R32, P4, PT, R20, R120.reuse, RZ ;  /* 0x0000007814207210 */ /* 0x080fe40007f9e0ff */
[----:B------:R-:W-:Y:S01]  /*36a0*/  IADD3 R20, P1, PT, R10, R120, RZ ;  /* 0x000000780a147210 */ /* 0x000fe20007f3e0ff */
[----:B------:R-:W-:Y:S01]  /*36b0*/  STL.64 [R1+0x460], R58 ;  /* 0x0004603a01007387 */ /* 0x000fe20000100a00 */
[----:B------:R-:W-:-:S03]  /*36c0*/  LEA.HI.X.SX32 R51, R15, R121, 0x1, P5 ;  /* 0x000000790f337211 */ /* 0x000fc600028f0eff */
[----:B------:R-:W-:Y:S01]  /*36d0*/  STL.64 [R1+0x458], R52 ;  /* 0x0004583401007387 */ /* 0x000fe20000100a00 */
[-C--:B------:R-:W-:Y:S02]  /*36e0*/  LEA.HI.X.SX32 R47, R13, R121.reuse, 0x1, P3 ;  /* 0x000000790d2f7211 */ /* 0x080fe400018f0eff */
[-C--:B0-----:R-:W-:Y:S01]  /*36f0*/  IADD3 R34, P6, PT, R21, R120.reuse, RZ ;  /* 0x0000007815227210 */ /* 0x081fe20007fde0ff */
[----:B------:R-:W-:Y:S01]  /*3700*/  STL.64 [R1+0x6a8], R28 ;  /* 0x0006a81c01007387 */ /* 0x000fe20000100a00 */
[-C--:B------:R-:W-:Y:S02]  /*3710*/  LEA.HI.X.SX32 R21, R12, R121.reuse, 0x1, P1 ;  /* 0x000000790c157211 */ /* 0x080fe400008f0eff */
[-C--:B------:R-:W-:Y:S01]  /*3720*/  LEA.HI.X.SX32 R35, R17, R121.reuse, 0x1, P6 ;  /* 0x0000007911237211 */ /* 0x080fe200030f0eff */
[----:B------:R0:W-:Y:S01]  /*3730*/  STL.64 [R1+0x5c8], R26 ;  /* 0x0005c81a01007387 */ /* 0x0001e20000100a00 */
[-C--:B------:R-:W-:Y:S02]  /*3740*/  IADD3 R12, P6, PT, R5, R120.reuse, RZ ;  /* 0x00000078050c7210 */ /* 0x080fe40007fde0ff */
[----:B------:R-:W-:Y:S01]  /*3750*/  LEA.HI.X.SX32 R45, R10, R121, 0x1, P2 ;  /* 0x000000790a2d7211 */ /* 0x000fe200010f0eff */
[----:B------:R-:W-:Y:S01]  /*3760*/  STL.64 [R1+0x450], R50 ;  /* 0x0004503201007387 */ /* 0x000fe20000100a00 */
[----:B------:R-:W-:-:S02]  /*3770*/  IADD3 R18, P2, PT, R4, R120, RZ ;  /* 0x0000007804127210 */ /* 0x000fc40007f5e0ff */
[-C--:B------:R-:W-:Y:S01]  /*3780*/  LEA.HI.X.SX32 R13, R4, R121.reuse, 0x1, P6 ;  /* 0x00000079040d7211 */ /* 0x080fe200030f0eff */
[----:B------:R-:W-:Y:S01]  /*3790*/  STL.64 [R1+0x448], R46 ;  /* 0x0004482e01007387 */ /* 0x000fe20000100a00 */
[-C--:B0-----:R-:W-:Y:S02]  /*37a0*/  IADD3 R26, P3, PT, R14, R120.reuse, RZ ;  /* 0x000000780e1a7210 */ /* 0x081fe40007f7e0ff */
[C---:B------:R-:W-:Y:S01]  /*37b0*/  IADD3 R14, P1, PT, R3.reuse, R120, RZ ;  /* 0x00000078030e7210 */ /* 0x040fe20007f3e0ff */
[----:B------:R0:W-:Y:S01]  /*37c0*/  STL.64 [R1+0x5c0], R20 ;  /* 0x0005c01401007387 */ /* 0x0001e20000100a00 */
[-C--:B------:R-:W-:Y:S02]  /*37d0*/  LEA.HI.X.SX32 R19, R3, R121.reuse, 0x1, P2 ;  /* 0x0000007903137211 */ /* 0x080fe400010f0eff */
[-C--:B------:R-:W-:Y:S01]  /*37e0*/  LEA.HI.X.SX32 R15, R25, R121.reuse, 0x1, P1 ;  /* 0x00000079190f7211 */ /* 0x080fe200008f0eff */
[----:B------:R-:W-:Y:S01]  /*37f0*/  STL.64 [R1+0x440], R44 ;  /* 0x0004402c01007387 */ /* 0x000fe20000100a00 */
[----:B------:R-:W-:-:S03]  /*3800*/  LEA.HI.X.SX32 R33, R5, R121, 0x1, P4 ;  /* 0x0000007905217211 */ /* 0x000fc600020f0eff */
[----:B------:R1:W-:Y:S01]  /*3810*/  STL.64 [R1+0x710], R14 ;  /* 0x0007100e01007387 */ /* 0x0003e20000100a00 */
[----:B0-----:R-:W-:-:S03]  /*3820*/  IADD3 R20, P6, PT, R6, R120, RZ ;  /* 0x0000007806147210 */ /* 0x001fc60007fde0ff */
[----:B------:R-:W-:Y:S01]  /*3830*/  STL.64 [R1+0x438], R34 ;  /* 0x0004382201007387 */ /* 0x000fe20000100a00 */
[----:B------:R-:W-:-:S03]  /*3840*/  LEA.HI.X.SX32 R21, R43, R121, 0x1, P6 ;  /* 0x000000792b157211 */ /* 0x000fc600030f0eff */
[----:B------:R-:W-:Y:S01]  /*3850*/  STL.64 [R1+0x6a0], R18 ;  /* 0x0006a01201007387 */ /* 0x000fe20000100a00 */
[-C--:B------:R-:W-:Y:S02]  /*3860*/  IADD3 R28, P5, PT, R16, R120.reuse, RZ ;  /* 0x00000078101c7210 */ /* 0x080fe40007fbe0ff */
[----:B-1----:R-:W-:Y:S01]  /*3870*/  IADD3 R14, P1, PT, R23, R120, RZ ;  /* 0x00000078170e7210 */ /* 0x002fe20007f3e0ff */
[----:B------:R-:W-:Y:S01]  /*3880*/  STL.64 [R1+0x5b8], R12 ;  /* 0x0005b80c01007387 */ /* 0x000fe20000100a00 */
[----:B------:R-:W-:-:S03]  /*3890*/  LEA.HI.X.SX32 R29, R41, R121, 0x1, P5 ;  /* 0x00000079291d7211 */ /* 0x000fc600028f0eff */
[----:B------:R-:W-:Y:S01]  /*38a0*/  STL.64 [R1+0x430], R32 ;  /* 0x0004302001007387 */ /* 0x000fe20000100a00 */
[----:B------:R-:W-:-:S03]  /*38b0*/  LEA.HI.X.SX32 R15, R55, R121, 0x1, P1 ;  /* 0x00000079370f7211 */ /* 0x000fc600008f0eff */
[----:B------:R0:W-:Y:S01]  /*38c0*/  STL.64 [R1+0x5b0], R20 ;  /* 0x0005b01401007387 */ /* 0x0001e20000100a00 */
[----:B------:R-:W-:Y:S02]  /*38d0*/  LEA.HI.X.SX32 R27, R6, R121, 0x1, P3 ;  /* 0x00000079061b7211 */ /* 0x000fe400018f0eff */
[-C--:B------:R-:W-:Y:S01]  /*38e0*/  IADD3 R4, P3, PT, R9, R120.reuse, RZ ;  /* 0x0000007809047210 */ /* 0x080fe20007f7e0ff */
[----:B------:R-:W-:Y:S01]  /*38f0*/  STL.64 [R1+0x428], R28 ;  /* 0x0004281c01007387 */ /* 0x000fe20000100a00 */
[----:B0-----:R-:W-:-:S03]  /*3900*/  IADD3 R20, P6, PT, R8, R120, RZ ;  /* 0x0000007808147210 */ /* 0x001fc60007fde0ff */
[----:B------:R-:W-:Y:S01]  /*3910*/  STL.64 [R1+0x418], R14 ;  /* 0x0004180e01007387 */ /* 0x000fe20000100a00 */
[----:B------:R-:W-:-:S03]  /*3920*/  LEA.HI.X.SX32 R21, R57, R121, 0x1, P6 ;  /* 0x0000007939157211 */ /* 0x000fc600030f0eff */
[----:B------:R-:W-:Y:S01]  /*3930*/  STL.64 [R1+0x420], R26 ;  /* 0x0004201a01007387 */ /* 0x000fe20000100a00 */
[-C--:B------:R-:W-:Y:S02]  /*3940*/  IADD3 R16, P2, PT, R31, R120.reuse, RZ ;  /* 0x000000781f107210 */ /* 0x080fe40007f5e0ff */
[-C--:B------:R-:W-:Y:S01]  /*3950*/  IADD3 R18, P4, PT, R37, R120.reuse, RZ ;  /* 0x0000007825127210 */ /* 0x080fe20007f9e0ff */
[----:B------:R0:W-:Y:S01]  /*3960*/  STL.64 [R1+0x698], R20 ;  /* 0x0006981401007387 */ /* 0x0001e20000100a00 */
[----:B------:R-:W-:Y:S02]  /*3970*/  IADD3 R12, P5, PT, R39, R120, RZ ;  /* 0x00000078270c7210 */ /* 0x000fe40007fbe0ff */
[-C--:B------:R-:W-:Y:S02]  /*3980*/  LEA.HI.X.SX32 R5, R8, R121.reuse, 0x1, P3 ;  /* 0x0000007908057211 */ /* 0x080fe400018f0eff */
[-C--:B------:R-:W-:Y:S02]  /*3990*/  LEA.HI.X.SX32 R17, R9, R121.reuse, 0x1, P2 ;  /* 0x0000007909117211 */ /* 0x080fe400010f0eff */
[----:B------:R-:W-:-:S02]  /*39a0*/  LEA.HI.X.SX32 R19, R63, R121, 0x1, P4 ;  /* 0x000000793f137211 */ /* 0x000fc400020f0eff */
[C---:B0-----:R-:W-:Y:S01]  /*39b0*/  IADD3 R20, P6, PT, R11.reuse, R120, RZ ;  /* 0x000000780b147210 */ /* 0x041fe20007fde0ff */
[----:B------:R0:W-:Y:S01]  /*39c0*/  STL.64 [R1+0x5a8], R4 ;  /* 0x0005a80401007387 */ /* 0x0001e20000100a00 */
[-C--:B------:R-:W-:Y:S02]  /*39d0*/  LEA.HI.X.SX32 R13, R11, R121.reuse, 0x1, P5 ;  /* 0x000000790b0d7211 */ /* 0x080fe400028f0eff */
[----:B------:R-:W-:Y:S01]  /*39e0*/  LEA.HI.X.SX32 R21, R69, R121, 0x1, P6 ;  /* 0x0000007945157211 */ /* 0x000fe200030f0eff */
[----:B------:R-:W-:Y:S04]  /*39f0*/  STL.64 [R1+0x410], R16 ;  /* 0x0004101001007387 */ /* 0x000fe80000100a00 */
[----:B------:R-:W-:Y:S04]  /*3a00*/  STL.64 [R1+0x408], R18 ;  /* 0x0004081201007387 */ /* 0x000fe80000100a00 */
[----:B------:R-:W-:Y:S04]  /*3a10*/  STL.64 [R1+0x5a0], R20 ;  /* 0x0005a01401007387 */ /* 0x000fe80000100a00 */
[----:B------:R3:W-:Y:S01]  /*3a20*/  STL.64 [R1+0x400], R12 ;  /* 0x0004000c01007387 */ /* 0x0007e20000100a00 */
[----:B0-----:R-:W-:-:S02]  /*3a30*/  IADD3 R4, P3, PT, R81, R122, RZ ;  /* 0x0000007a51047210 */ /* 0x001fc40007f7e0ff */
[----:B------:R-:W-:Y:S02]  /*3a40*/  IADD3 R14, P1, PT, R49, R120, RZ ;  /* 0x00000078310e7210 */ /* 0x000fe40007f3e0ff */
[----:B------:R-:W-:Y:S02]  /*3a50*/  LEA.HI.X.SX32 R5, R238, R123, 0x1, P3 ;  /* 0x0000007bee057211 */ /* 0x000fe400018f0eff */
[----:B------:R-:W0:Y:S01]  /*3a60*/  LDC R238, c[0x0][0x3d8] ;  /* 0x0000f600ffee7b82 */ /* 0x000e220000000800 */
[----:B---3--:R-:W-:-:S07]  /*3a70*/  LEA R12, P5, R229, R122, 0x2 ;  /* 0x0000007ae50c7211 */ /* 0x008fce00078a10ff */
[----:B------:R-:W1:Y:S01]  /*3a80*/  LDC R229, c[0x0][0x3d8] ;  /* 0x0000f600ffe57b82 */ /* 0x000e620000000800 */
[----:B------:R-:W-:Y:S02]  /*3a90*/  LEA.HI.X.SX32 R15, R71, R121, 0x1, P1 ;  /* 0x00000079470f7211 */ /* 0x000fe400008f0eff */
[----:B------:R-:W-:-:S05]  /*3aa0*/  LEA R10, P1, R230, R122, 0x3 ;  /* 0x0000007ae60a7211 */ /* 0x000fca00078218ff */
[----:B------:R-:W2:Y:S01]  /*3ab0*/  LDC R230, c[0x0][0x3d8] ;  /* 0x0000f600ffe67b82 */ /* 0x000ea20000000800 */
[----:B------:R-:W-:Y:S04]  /*3ac0*/  STL.64 [R1+0x3f8], R14 ;  /* 0x0003f80e01007387 */ /* 0x000fe80000100a00 */
[----:B------:R1:W-:Y:S01]  /*3ad0*/  STL.64 [R1+0x3f0], R4 ;  /* 0x0003f00401007387 */ /* 0x0003e20000100a00 */
[----:B------:R-:W-:Y:S02]  /*3ae0*/  LEA.HI.X.SX32 R13, R81, R123, 0x1, P5 ;  /* 0x0000007b510d7211 */ /* 0x000fe400028f0eff */
[----:B0-----:R-:W-:Y:S02]  /*3af0*/  SHF.L.U32 R238, R238, 0x2, RZ ;  /* 0x00000002eeee7819 */ /* 0x001fe400000006ff */
[----:B-1----:R-:W-:-:S02]  /*3b00*/  LEA R4, P3, R229, R122, 0x4 ;  /* 0x0000007ae5047211 */ /* 0x002fc400078620ff */
[----:B------:R-:W0:Y:S01]  /*3b10*/  LDC R229, c[0x0][0x3d8] ;  /* 0x0000f600ffe57b82 */ /* 0x000e220000000800 */
[----:B------:R2:W-:Y:S01]  /*3b20*/  STL.64 [R1+0x3e8], R12 ;  /* 0x0003e80c01007387 */ /* 0x0005e20000100a00 */
[----:B------:R-:W-:-:S06]  /*3b30*/  LEA.HI.X.SX32 R11, R238, R123, 0x1, P1 ;  /* 0x0000007bee0b7211 */ /* 0x000fcc00008f0eff */
[----:B------:R-:W1:Y:S01]  /*3b40*/  LDC R238, c[0x0][0x3d8] ;  /* 0x0000f600ffee7b82 */ /* 0x000e620000000800 */
[----:B--2---:R-:W-:-:S07]  /*3b50*/  LEA R12, P5, R230, R122, 0x5 ;  /* 0x0000007ae60c7211 */ /* 0x004fce00078a28ff */
[----:B------:R-:W2:Y:S01]  /*3b60*/  LDC R230, c[0x0][0x3d8] ;  /* 0x0000f600ffe67b82 */ /* 0x000ea20000000800 */
[----:B0-----:R-:W-:-:S04]  /*3b70*/  SHF.L.U32 R229, R229, 0x3, RZ ;  /* 0x00000003e5e57819 */ /* 0x001fc800000006ff */
[----:B------:R-:W-:-:S03]  /*3b80*/  LEA.HI.X.SX32 R5, R229, R123, 0x1, P3 ;  /* 0x0000007be5057211 */ /* 0x000fc600018f0eff */
[----:B------:R-:W0:Y:S01]  /*3b90*/  LDC R229, c[0x0][0x3d8] ;  /* 0x0000f600ffe57b82 */ /* 0x000e220000000800 */
[----:B------:R-:W-:Y:S01]  /*3ba0*/  STL.64 [R1+0x3d8], R10 ;  /* 0x0003d80a01007387 */ /* 0x000fe20000100a00 */
[----:B-1----:R-:W-:-:S03]  /*3bb0*/  SHF.L.U32 R238, R238, 0x4, RZ ;  /* 0x00000004eeee7819 */ /* 0x002fc600000006ff */
[----:B------:R2:W-:Y:S01]  /*3bc0*/  STL.64 [R1+0x3b8], R4 ;  /* 0x0003b80401007387 */ /* 0x0005e20000100a00 */
[----:B------:R-:W-:Y:S02]  /*3bd0*/  LEA.HI.X.SX32 R13, R238, R123, 0x1, P5 ;  /* 0x0000007bee0d7211 */ /* 0x000fe400028f0eff */
[----:B------:R-:W1:Y:S01]  /*3be0*/  LDC R238, c[0x0][0x3d8] ;  /* 0x0000f600ffee7b82 */ /* 0x000e620000000800 */
[----:B--2---:R-:W-:-:S07]  /*3bf0*/  LEA R4, P3, R230, R122, 0x7 ;  /* 0x0000007ae6047211 */ /* 0x004fce00078638ff */
[----:B------:R-:W2:Y:S01]  /*3c00*/  LDC R230, c[0x0][0x3d8] ;  /* 0x0000f600ffe67b82 */ /* 0x000ea20000000800 */
[----:B------:R3:W-:Y:S01]  /*3c10*/  STL.64 [R1+0x378], R12 ;  /* 0x0003780c01007387 */ /* 0x0007e20000100a00 */
[----:B0-----:R-:W-:Y:S01]  /*3c20*/  IMAD R229, R229, 0x82, RZ ;  /* 0x00000082e5e57824 */ /* 0x001fe200078e02ff */
[----:B------:R-:W-:-:S05]  /*3c30*/  LEA R10, P1, R227, R122, 0x6 ;  /* 0x0000007ae30a7211 */ /* 0x000fca00078230ff */
[----:B------:R-:W0:Y:S01]  /*3c40*/  LDC R227, c[0x0][0x3d8] ;  /* 0x0000f600ffe37b82 */ /* 0x000e220000000800 */
[----:B---3--:R-:W-:-:S07]  /*3c50*/  IADD3 R12, P5, PT, R229, R122, RZ ;  /* 0x0000007ae50c7210 */ /* 0x008fce0007fbe0ff */
[----:B------:R-:W3:Y:S01]  /*3c60*/  LDC R229, c[0x0][0x3d8] ;  /* 0x0000f600ffe57b82 */ /* 0x000ee20000000800 */
[----:B-1----:R-:W-:Y:S02]  /*3c70*/  SHF.L.U32 R238, R238, 0x6, RZ ;  /* 0x00000006eeee7819 */ /* 0x002fe400000006ff */
[----:B--2---:R-:W-:-:S04]  /*3c80*/  SHF.L.U32 R230, R230, 0x5, RZ ;  /* 0x00000005e6e67819 */ /* 0x004fc800000006ff */
[-C--:B------:R-:W-:Y:S02]  /*3c90*/  LEA.HI.X.SX32 R11, R230, R123.reuse, 0x1, P1 ;  /* 0x0000007be60b7211 */ /* 0x080fe400008f0eff */
[----:B------:R-:W1:Y:S01]  /*3ca0*/  LDC R230, c[0x0][0x3d8] ;  /* 0x0000f600ffe67b82 */ /* 0x000e620000000800 */
[----:B------:R-:W-:-:S07]  /*3cb0*/  LEA.HI.X.SX32 R5, R238, R123, 0x1, P3 ;  /* 0x0000007bee057211 */ /* 0x000fce00018f0eff */
[----:B------:R-:W2:Y:S01]  /*3cc0*/  LDC R238, c[0x0][0x3d8] ;  /* 0x0000f600ffee7b82 */ /* 0x000ea20000000800 */
[----:B---3--:R-:W-:Y:S02]  /*3cd0*/  IMAD R229, R229, 0x41, RZ ;  /* 0x00000041e5e57824 */ /* 0x008fe400078e02ff */
[----:B0-----:R-:W-:-:S03]  /*3ce0*/  IMAD R227, R227, 0x84, RZ ;  /* 0x00000084e3e37824 */ /* 0x001fc600078e02ff */
[----:B------:R-:W-:Y:S01]  /*3cf0*/  LEA.HI.X.SX32 R13, R229, R123, 0x1, P5 ;  /* 0x0000007be50d7211 */ /* 0x000fe200028f0eff */
[----:B------:R0:W-:Y:S01]  /*3d00*/  STL.64 [R1+0x2f8], R10 ;  /* 0x0002f80a01007387 */ /* 0x0001e20000100a00 */
[----:B------:R-:W3:Y:S03]  /*3d10*/  LDC R229, c[0x0][0x3d8] ;  /* 0x0000f600ffe57b82 */ /* 0x000ee60000000800 */
[----:B------:R4:W-:Y:S01]  /*3d20*/  STL.64 [R1+0x1f8], R4 ;  /* 0x0001f80401007387 */ /* 0x0009e20000100a00 */
[----:B-1----:R-:W-:-:S03]  /*3d30*/  IMAD R230, R230, 0x86, RZ ;  /* 0x00000086e6e67824 */ /* 0x002fc600078e02ff */
[----:B------:R1:W-:Y:S01]  /*3d40*/  STL.64 [R1+0x1f0], R12 ;  /* 0x0001f00c01007387 */ /* 0x0003e20000100a00 */
[-C--:B0-----:R-:W-:Y:S02]  /*3d50*/  IADD3 R10, P1, PT, R87, R122.reuse, RZ ;  /* 0x0000007a570a7210 */ /* 0x081fe40007f3e0ff */
[-C--:B----4-:R-:W-:Y:S01]  /*3d60*/  IADD3 R4, P3, PT, R227, R122.reuse, RZ ;  /* 0x0000007ae3047210 */ /* 0x090fe20007f7e0ff */
[----:B--2---:R-:W-:Y:S01]  /*3d70*/  IMAD R238, R238, 0x21, RZ ;  /* 0x00000021eeee7824 */ /* 0x004fe200078e02ff */
[----:B------:R-:W0:Y:S01]  /*3d80*/  LDC R227, c[0x0][0x3d8] ;  /* 0x0000f600ffe37b82 */ /* 0x000e220000000800 */
[----:B-1----:R-:W-:-:S07]  /*3d90*/  IADD3 R12, P5, PT, R230, R122, RZ ;  /* 0x0000007ae60c7210 */ /* 0x002fce0007fbe0ff */
[----:B------:R-:W1:Y:S01]  /*3da0*/  LDC R230, c[0x0][0x3d8] ;  /* 0x0000f600ffe67b82 */ /* 0x000e620000000800 */
[----:B------:R-:W-:-:S07]  /*3db0*/  LEA.HI.X.SX32 R11, R238, R123, 0x1, P1 ;  /* 0x0000007bee0b7211 */ /* 0x000fce00008f0eff */
[----:B------:R-:W2:Y:S01]  /*3dc0*/  LDC R238, c[0x0][0x3d8] ;  /* 0x0000f600ffee7b82 */ /* 0x000ea20000000800 */
[----:B------:R4:W-:Y:S01]  /*3dd0*/  STL.64 [R1+0x2f0], R10 ;  /* 0x0002f00a01007387 */ /* 0x0009e20000100a00 */
[----:B------:R-:W-:Y:S01]  /*3de0*/  LEA.HI.X.SX32 R5, R87, R123, 0x1, P3 ;  /* 0x0000007b57057211 */ /* 0x000fe200018f0eff */
[----:B0-----:R-:W-:Y:S01]  /*3df0*/  IMAD R227, R227, 0x43, RZ ;  /* 0x00000043e3e37824 */ /* 0x001fe200078e02ff */
[----:B----4-:R-:W-:Y:S01]  /*3e00*/  IADD3 R10, P1, PT, R89, R122, RZ ;  /* 0x0000007a590a7210 */ /* 0x010fe20007f3e0ff */
[----:B-1----:R-:W-:-:S03]  /*3e10*/  IMAD R230, R230, 0x11, RZ ;  /* 0x00000011e6e67824 */ /* 0x002fc600078e02ff */
[-C--:B------:R-:W-:Y:S01]  /*3e20*/  LEA.HI.X.SX32 R13, R227, R123.reuse, 0x1, P5 ;  /* 0x0000007be30d7211 */ /* 0x080fe200028f0eff */
[----:B------:R-:W-:Y:S01]  /*3e30*/  STL.64 [R1+0x1e8], R4 ;  /* 0x0001e80401007387 */ /* 0x000fe20000100a00 */
[----:B---3--:R-:W-:Y:S01]  /*3e40*/  IMAD R229, R229, 0x88, RZ ;  /* 0x00000088e5e57824 */ /* 0x008fe200078e02ff */
[----:B------:R-:W0:Y:S01]  /*3e50*/  LDC R227, c[0x0][0x3d8] ;  /* 0x0000f600ffe37b82 */ /* 0x000e220000000800 */
[----:B------:R-:W-:Y:S01]  /*3e60*/  LEA.HI.X.SX32 R11, R230, R123, 0x1, P1 ;  /* 0x0000007be60b7211 */ /* 0x000fe200008f0eff */
[----:B--2---:R-:W-:Y:S01]  /*3e70*/  IMAD R238, R238, 0x8a, RZ ;  /* 0x0000008aeeee7824 */ /* 0x004fe200078e02ff */
[----:B------:R-:W-:Y:S05]  /*3e80*/  STL.64 [R1+0x1e0], R12 ;  /* 0x0001e00c01007387 */ /* 0x000fea0000100a00 */
[----:B------:R-:W1:Y:S01]  /*3e90*/  LDC R230, c[0x0][0x3d8] ;  /* 0x0000f600ffe67b82 */ /* 0x000e620000000800 */
[----:B------:R2:W-:Y:S02]  /*3ea0*/  STL.64 [R1+0x370], R10 ;  /* 0x0003700a01007387 */ /* 0x0005e40000100a00 */
[----:B--2---:R-:W-:-:S05]  /*3eb0*/  IADD3 R10, P1, PT, R238, R122, RZ ;  /* 0x0000007aee0a7210 */ /* 0x004fca0007f3e0ff */
[----:B------:R-:W2:Y:S01]  /*3ec0*/  LDC R238, c[0x0][0x3d8] ;  /* 0x0000f600ffee7b82 */ /* 0x000ea20000000800 */
[-C--:B------:R-:W-:Y:S02]  /*3ed0*/  IADD3 R4, P3, PT, R95, R122.reuse, RZ ;  /* 0x0000007a5f047210 */ /* 0x080fe40007f7e0ff */
[----:B------:R-:W-:Y:S02]  /*3ee0*/  IADD3 R12, P5, PT, R229, R122, RZ ;  /* 0x0000007ae50c7210 */ /* 0x000fe40007fbe0ff */
[----:B------:R-:W-:-:S03]  /*3ef0*/  LEA.HI.X.SX32 R5, R89, R123, 0x1, P3 ;  /* 0x0000007b59057211 */ /* 0x000fc600018f0eff */
[----:B------:R-:W3:Y:S02]  /*3f00*/  LDC R229, c[0x0][0x3d8] ;  /* 0x0000f600ffe57b82 */ /* 0x000ee40000000800 */
[----:B------:R4:W-:Y:S02]  /*3f10*/  STL.64 [R1+0x2e8], R4 ;  /* 0x0002e80401007387 */ /* 0x0009e40000100a00 */
[----:B----4-:R-:W-:Y:S01]  /*3f20*/  IADD3 R4, P3, PT, R101, R122, RZ ;  /* 0x0000007a65047210 */ /* 0x010fe20007f7e0ff */
[----:B--2---:R-:W-:-:S05]  /*3f30*/  IMAD R238, R238, 0x23, RZ ;  /* 0x00000023eeee7824 */ /* 0x004fca00078e02ff */
[-C--:B------:R-:W-:Y:S02]  /*3f40*/  LEA.HI.X.SX32 R5, R238, R123.reuse, 0x1, P3 ;  /* 0x0000007bee057211 */ /* 0x080fe400018f0eff */
[----:B------:R-:W2:Y:S01]  /*3f50*/  LDC R238, c[0x0][0x3d8] ;  /* 0x0000f600ffee7b82 */ /* 0x000ea20000000800 */
[----:B---3--:R-:W-:Y:S01]  /*3f60*/  IMAD R229, R229, 0x45, RZ ;  /* 0x00000045e5e57824 */ /* 0x008fe200078e02ff */
[----:B------:R-:W-:Y:S01]  /*3f70*/  LEA.HI.X.SX32 R13, R95, R123, 0x1, P5 ;  /* 0x0000007b5f0d7211 */ /* 0x000fe200028f0eff */
[----:B-1----:R-:W-:-:S03]  /*3f80*/  IMAD R230, R230, 0x8e, RZ ;  /* 0x0000008ee6e67824 */ /* 0x002fc600078e02ff */
[----:B------:R-:W-:Y:S02]  /*3f90*/  LEA.HI.X.SX32 R11, R229, R123, 0x1, P1 ;  /* 0x0000007be50b7211 */ /* 0x000fe400008f0eff */
[----:B------:R-:W1:Y:S01]  /*3fa0*/  LDC R229, c[0x0][0x3d8] ;  /* 0x0000f600ffe57b82 */ /* 0x000e620000000800 */
[----:B------:R-:W-:Y:S04]  /*3fb0*/  STL.64 [R1+0x1d8], R12 ;  /* 0x0001d80c01007387 */ /* 0x000fe80000100a00 */
[----:B------:R3:W-:Y:S01]  /*3fc0*/  STL.64 [R1+0x1d0], R10 ;  /* 0x0001d00a01007387 */ /* 0x0007e20000100a00 */
[----:B0-----:R-:W-:Y:S02]  /*3fd0*/  IMAD R227, R227, 0x8c, RZ ;  /* 0x0000008ce3e37824 */ /* 0x001fe400078e02ff */
[----:B--2---:R-:W-:Y:S01]  /*3fe0*/  IMAD R238, R238, 0x47, RZ ;  /* 0x00000047eeee7824 */ /* 0x004fe200078e02ff */
[----:B---3--:R-:W-:-:S02]  /*3ff0*/  IADD3 R10, P1, PT, R230, R122, RZ ;  /* 0x0000007ae60a7210 */ /* 0x008fc40007f3e0ff */
[----:B------:R-:W0:Y:S02]  /*4000*/  LDC R230, c[0x0][0x3d8] ;  /* 0x0000f600ffe67b82 */ /* 0x000e240000000800 */
[----:B------:R-:W-:-:S06]  /*4010*/  LEA.HI.X.SX32 R11, R238, R123, 0x1, P1 ;  /* 0x0000007bee0b7211 */ /* 0x000fcc00008f0eff */
[----:B------:R-:W2:Y:S01]  /*4020*/  LDC R238, c[0x0][0x3d8] ;  /* 0x0000f600ffee7b82 */ /* 0x000ea20000000800 */
[----:B------:R-:W-:Y:S01]  /*4030*/  IADD3 R12, P5, PT, R227, R122, RZ ;  /* 0x0000007ae30c7210 */ /* 0x000fe20007fbe0ff */
[----:B------:R3:W-:Y:S01]  /*4040*/  STL.64 [R1+0x2e0], R4 ;  /* 0x0002e00401007387 */ /* 0x0007e20000100a00 */
[----:B-1----:R-:W-:Y:S02]  /*4050*/  IMAD R229, R229, 0x9, RZ ;  /* 0x00000009e5e57824 */ /* 0x002fe400078e02ff */
[----:B------:R-:W-:-:S03]  /*4060*/  LEA.HI.X.SX32 R13, R101, R123, 0x1, P5 ;  /* 0x0000007b650d7211 */ /* 0x000fc600028f0eff */
[----:B------:R-:W1:Y:S01]  /*4070*/  LDC R227, c[0x0][0x3d8] ;  /* 0x0000f600ffe37b82 */ /* 0x000e620000000800 */
[----:B---3--:R-:W-:Y:S01]  /*4080*/  IADD3 R4, P3, PT, R103, R122, RZ ;  /* 0x0000007a67047210 */ /* 0x008fe20007f7e0ff */
[----:B------:R3:W-:Y:S01]  /*4090*/  STL.64 [R1+0x1c8], R12 ;  /* 0x0001c80c01007387 */ /* 0x0007e20000100a00 */
[----:B0-----:R-:W-:Y:S02]  /*40a0*/  IMAD R230, R230, 0x90, RZ ;  /* 0x00000090e6e67824 */ /* 0x001fe400078e02ff */
[----:B------:R-:W-:-:S03]  /*40b0*/  LEA.HI.X.SX32 R5, R229, R123, 0x1, P3 ;  /* 0x0000007be5057211 */ /* 0x000fc600018f0eff */
[----:B------:R-:W0:Y:S01]  /*40c0*/  LDC R229, c[0x0][0x3d8] ;  /* 0x0000f600ffe57b82 */ /* 0x000e220000000800 */
[----:B------:R4:W-:Y:S01]  /*40d0*/  STL.64 [R1+0x1c0], R10 ;  /* 0x0001c00a01007387 */ /* 0x0009e20000100a00 */
[----:B---3--:R-:W-:-:S03]  /*40e0*/  IADD3 R12, P5, PT, R105, R122, RZ ;  /* 0x0000007a690c7210 */ /* 0x008fc60007fbe0ff */
[----:B------:R3:W-:Y:S01]  /*40f0*/  STL.64 [R1+0x3b0], R4 ;  /* 0x0003b00401007387 */ /* 0x0007e20000100a00 */
[----:B--2---:R-:W-:Y:S01]  /*4100*/  IMAD R238, R238, 0x92, RZ ;  /* 0x00000092eeee7824 */ /* 0x004fe200078e02ff */
[-C--:B------:R-:W-:Y:S02]  /*4110*/  LEA.HI.X.SX32 R13, R103, R123.reuse, 0x1, P5 ;  /* 0x0000007b670d7211 */ /* 0x080fe400028f0eff */
[-C--:B----4-:R-:W-:Y:S02]  /*4120*/  IADD3 R10, P1, PT, R107, R122.reuse, RZ ;  /* 0x0000007a6b0a7210 */ /* 0x090fe40007f3e0ff */
[----:B---3--:R-:W-:Y:S02]  /*4130*/  IADD3 R4, P3, PT, R230, R122, RZ ;  /* 0x0000007ae6047210 */ /* 0x008fe40007f7e0ff */
[----:B------:R-:W2:Y:S01]  /*4140*/  LDC R230, c[0x0][0x3d8] ;  /* 0x0000f600ffe67b82 */ /* 0x000ea20000000800 */
[----:B------:R3:W-:Y:S01]  /*4150*/  STL.64 [R1+0x368], R12 ;  /* 0x0003680c01007387 */ /* 0x0007e20000100a00 */
[-C--:B------:R-:W-:Y:S01]  /*4160*/  LEA.HI.X.SX32 R11, R105, R123.reuse, 0x1, P1 ;  /* 0x0000007b690b7211 */ /* 0x080fe200008f0eff */
[----:B-1----:R-:W-:Y:S01]  /*4170*/  IMAD R227, R227, 0x94, RZ ;  /* 0x00000094e3e37824 */ /* 0x002fe200078e02ff */
[----:B------:R-:W-:-:S02]  /*4180*/  LEA.HI.X.SX32 R5, R107, R123, 0x1, P3 ;  /* 0x0000007b6b057211 */ /* 0x000fc400018f0eff */
[----:B---3--:R-:W-:Y:S02]  /*4190*/  IADD3 R12, P5, PT, R238, R122, RZ ;  /* 0x0000007aee0c7210 */ /* 0x008fe40007fbe0ff */
[----:B------:R-:W1:Y:S01]  /*41a0*/  LDC R238, c[0x0][0x3d8] ;  /* 0x0000f600ffee7b82 */ /* 0x000e620000000800 */
[----:B------:R-:W-:Y:S01]  /*41b0*/  STL.64 [R1+0x2d8], R10 ;  /* 0x0002d80a01007387 */ /* 0x000fe20000100a00 */
[----:B0-----:R-:W-:-:S03]  /*41c0*/  IMAD R229, R229, 0x49, RZ ;  /* 0x00000049e5e57824 */ /* 0x001fc600078e02ff */
[----:B------:R0:W-:Y:S02]  /*41d0*/  STL.64 [R1+0x1b8], R4 ;  /* 0x0001b80401007387 */ /* 0x0001e40000100a00 */
[----:B------:R-:W-:Y:S01]  /*41e0*/  LEA.HI.X.SX32 R13, R229, R123, 0x1, P5 ;  /* 0x0000007be50d7211 */ /* 0x000fe200028f0eff */
[----:B--2---:R-:W-:Y:S01]  /*41f0*/  IMAD R230, R230, 0x96, RZ ;  /* 0x00000096e6e67824 */ /* 0x004fe200078e02ff */
[----:B------:R-:W2:Y:S01]  /*4200*/  LDC R229, c[0x0][0x3d8] ;  /* 0x0000f600ffe57b82 */ /* 0x000ea20000000800 */
[----:B0-----:R-:W-:-:S07]  /*4210*/  IADD3 R4, P3, PT, R227, R122, RZ ;  /* 0x0000007ae3047210 */ /* 0x001fce0007f7e0ff */
[----:B------:R-:W0:Y:S01]  /*4220*/  LDC R227, c[0x0][0x3d8] ;  /* 0x0000f600ffe37b82 */ /* 0x000e220000000800 */
[----:B------:R3:W-:Y:S01]  /*4230*/  STL.64 [R1+0x1b0], R12 ;  /* 0x0001b00c01007387 */ /* 0x0007e20000100a00 */
[-C--:B------:R-:W-:Y:S01]  /*4240*/  IADD3 R10, P1, PT, R109, R122.reuse, RZ ;  /* 0x0000007a6d0a7210 */ /* 0x080fe20007f3e0ff */
[----:B-1----:R-:W-:Y:S01]  /*4250*/  IMAD R238, R238, 0x25, RZ ;  /* 0x00000025eeee7824 */ /* 0x002fe200078e02ff */
[----:B---3--:R-:W-:-:S04]  /*4260*/  IADD3 R12, P5, PT, R230, R122, RZ ;  /* 0x0000007ae60c7210 */ /* 0x008fc80007fbe0ff */
[----:B------:R-:W1:Y:S01]  /*4270*/  LDC R230, c[0x0][0x3d8] ;  /* 0x0000f600ffe67b82 */ /* 0x000e620000000800 */
[----:B------:R-:W-:-:S07]  /*4280*/  LEA.HI.X.SX32 R11, R238, R123, 0x1, P1 ;  /* 0x0000007bee0b7211 */ /* 0x000fce00008f0eff */
[----:B------:R-:W3:Y:S01]  /*4290*/  LDC R238, c[0x0][0x3d8] ;  /* 0x0000f600ffee7b82 */ /* 0x000ee20000000800 */
[----:B0-----:R-:W-:Y:S01]  /*42a0*/  IMAD R227, R227, 0x4b, RZ ;  /* 0x0000004be3e37824 */ /* 0x001fe200078e02ff */
[----:B------:R-:W-:Y:S01]  /*42b0*/  LEA.HI.X.SX32 R5, R109, R123, 0x1, P3 ;  /* 0x0000007b6d057211 */ /* 0x000fe200018f0eff */
[----:B--2---:R-:W-:-:S03]  /*42c0*/  IMAD R229, R229, 0x98, RZ ;  /* 0x00000098e5e57824 */ /* 0x004fc600078e02ff */
[----:B------:R-:W-:Y:S01]  /*42d0*/  LEA.HI.X.SX32 R13, R227, R123, 0x1, P5 ;  /* 0x0000007be30d7211 */ /* 0x000fe200028f0eff */
[----:B------:R0:W-:Y:S01]  /*42e0*/  STL.64 [R1+0x2d0], R10 ;  /* 0x0002d00a01007387 */ /* 0x0001e20000100a00 */
[----:B------:R-:W2:Y:S03]  /*42f0*/  LDC R227, c[0x0][0x3d8] ;  /* 0x0000f600ffe37b82 */ /* 0x000ea60000000800 */
[----:B------:R-:W-:Y:S04]  /*4300*/  STL.64 [R1+0x1a8], R4 ;  /* 0x0001a80401007387 */ /* 0x000fe80000100a00 */
[----:B------:R4:W-:Y:S01]  /*4310*/  STL.64 [R1+0x1a0], R12 ;  /* 0x0001a00c01007387 */ /* 0x0009e20000100a00 */
[----:B-1----:R-:W-:Y:S01]  /*4320*/  IMAD R230, R230, 0x13, RZ ;  /* 0x00000013e6e67824 */ /* 0x002fe200078e02ff */
[----:B0-----:R-:W-:-:S02]  /*4330*/  IADD3 R10, P1, PT, R115, R122, RZ ;  /* 0x0000007a730a7210 */ /* 0x001fc40007f3e0ff */
[----:B----4-:R-:W-:Y:S02]  /*4340*/  IADD3 R12, P5, PT, R229, R122, RZ ;  /* 0x0000007ae50c7210 */ /* 0x010fe40007fbe0ff */
[----:B------:R-:W0:Y:S01]  /*4350*/  LDC R229, c[0x0][0x3d8] ;  /* 0x0000f600ffe57b82 */ /* 0x000e220000000800 */
[----:B------:R-:W-:Y:S01]  /*4360*/  LEA.HI.X.SX32 R11, R230, R123, 0x1, P1 ;  /* 0x0000007be60b7211 */ /* 0x000fe200008f0eff */
[----:B---3--:R-:W-:-:S06]  /*4370*/  IMAD R238, R238, 0x9a, RZ ;  /* 0x0000009aeeee7824 */ /* 0x008fcc00078e02ff */
[----:B------:R-:W1:Y:S01]  /*4380*/  LDC R230, c[0x0][0x3d8] ;  /* 0x0000f600ffe67b82 */ /* 0x000e620000000800 */
[----:B------:R3:W-:Y:S02]  /*4390*/  STL.64 [R1+0x360], R10 ;  /* 0x0003600a01007387 */ /* 0x0007e40000100a00 */
[----:B---3--:R-:W-:-:S05]  /*43a0*/  IADD3 R10, P1, PT, R238, R122, RZ ;  /* 0x0000007aee0a7210 */ /* 0x008fca0007f3e0ff */
[----:B------:R-:W3:Y:S01]  /*43b0*/  LDC R238, c[0x0][0x3d8] ;  /* 0x0000f600ffee7b82 */ /* 0x000ee20000000800 */
[CC--:B------:R-:W-:Y:S01]  /*43c0*/  IADD3 R4, P3, PT, R148.reuse, R122.reuse, RZ ;  /* 0x0000007a94047210 */ /* 0x0c0fe20007f7e0ff */
[----:B0-----:R-:W-:Y:S01]  /*43d0*/  IMAD R229, R229, 0x4d, RZ ;  /* 0x0000004de5e57824 */ /* 0x001fe200078e02ff */
[-C--:B------:R-:W-:Y:S02]  /*43e0*/  LEA.HI.X.SX32 R13, R148, R123.reuse, 0x1, P5 ;  /* 0x0000007b940d7211 */ /* 0x080fe400028f0eff */
[-C--:B------:R-:W-:Y:S02]  /*43f0*/  LEA.HI.X.SX32 R5, R115, R123.reuse, 0x1, P3 ;  /* 0x0000007b73057211 */ /* 0x080fe400018f0eff */
[----:B------:R-:W-:Y:S01]  /*4400*/  LEA.HI.X.SX32 R11, R229, R123, 0x1, P1 ;  /* 0x0000007be50b7211 */ /* 0x000fe200008f0eff */
[----:B-1----:R-:W-:Y:S02]  /*4410*/  IMAD R230, R230, 0x9e, RZ ;  /* 0x0000009ee6e67824 */ /* 0x002fe400078e02ff */
[----:B------:R0:W-:Y:S01]  /*4420*/  STL.64 [R1+0x2c8], R4 ;  /* 0x0002c80401007387 */ /* 0x0001e20000100a00 */
[-C--:B------:R-:W-:Y:S01]  /*4430*/  IADD3 R16, P2, PT, R165, R122.reuse, RZ ;  /* 0x0000007aa5107210 */ /* 0x080fe20007f5e0ff */
[----:B--2---:R-:W-:Y:S01]  /*4440*/  IMAD R227, R227, 0x9c, RZ ;  /* 0x0000009ce3e37824 */ /* 0x004fe200078e02ff */
[----:B------:R-:W1:Y:S01]  /*4450*/  LDC R229, c[0x0][0x3d8] ;  /* 0x0000f600ffe57b82 */ /* 0x000e620000000800 */
[----:B------:R-:W-:Y:S04]  /*4460*/  STL.64 [R1+0x198], R12 ;  /* 0x0001980c01007387 */ /* 0x000fe80000100a00 */
[----:B------:R2:W-:Y:S01]  /*4470*/  STL.64 [R1+0x190], R10 ;  /* 0x0001900a01007387 */ /* 0x0005e20000100a00 */
[-C--:B0-----:R-:W-:Y:S01]  /*4480*/  IADD3 R4, P3, PT, R159, R122.reuse, RZ ;  /* 0x0000007a9f047210 */ /* 0x081fe20007f7e0ff */
[----:B---3--:R-:W-:Y:S01]  /*4490*/  IMAD R238, R238, 0x27, RZ ;  /* 0x00000027eeee7824 */ /* 0x008fe200078e02ff */
[----:B--2---:R-:W-:-:S02]  /*44a0*/  IADD3 R10, P1, PT, R230, R122, RZ ;  /* 0x0000007ae60a7210 */ /* 0x004fc40007f3e0ff */
[----:B------:R-:W0:Y:S02]  /*44b0*/  LDC R230, c[0x0][0x3d8] ;  /* 0x0000f600ffe67b82 */ /* 0x000e240000000800 */
[----:B------:R-:W-:-:S06]  /*44c0*/  LEA.HI.X.SX32 R5, R238, R123, 0x1, P3 ;  /* 0x0000007bee057211 */ /* 0x000fcc00018f0eff */
[----:B------:R-:W2:Y:S01]  /*44d0*/  LDC R238, c[0x0][0x3d8] ;  /* 0x0000f600ffee7b82 */ /* 0x000ea20000000800 */
[----:B0-----:R-:W-:-:S05]  /*44e0*/  IMAD R230, R230, 0x4f, RZ ;  /* 0x0000004fe6e67824 */ /* 0x001fca00078e02ff */
[----:B------:R-:W-:Y:S02]  /*44f0*/  LEA.HI.X.SX32 R11, R230, R123, 0x1, P1 ;  /* 0x0000007be60b7211 */ /* 0x000fe400008f0eff */
[----:B------:R-:W0:Y:S01]  /*4500*/  LDC R230, c[0x0][0x3d8] ;  /* 0x0000f600ffe67b82 */ /* 0x000e220000000800 */
[----:B--2---:R-:W-:-:S05]  /*4510*/  IMAD R238, R238, 0x5, RZ ;  /* 0x00000005eeee7824 */ /* 0x004fca00078e02ff */
[----:B------:R-:W-:Y:S02]  /*4520*/  LEA.HI.X.SX32 R17, R238, R123, 0x1, P2 ;  /* 0x0000007bee117211 */ /* 0x000fe400010f0eff */
[----:B------:R-:W2:Y:S01]  /*4530*/  LDC R238, c[0x0][0x3d8] ;  /* 0x0000f600ffee7b82 */ /* 0x000ea20000000800 */
[----:B------:R-:W-:-:S04]  /*4540*/  IADD3 R12, P5, PT, R227, R122, RZ ;  /* 0x0000007ae30c7210 */ /* 0x000fc80007fbe0ff */
[-C--:B------:R-:W-:Y:S02]  /*4550*/  LEA.HI.X.SX32 R13, R159, R123.reuse, 0x1, P5 ;  /* 0x0000007b9f0d7211 */ /* 0x080fe400028f0eff */
[----:B------:R-:W-:Y:S01]  /*4560*/  IADD3 R14, P5, PT, R168, R122, RZ ;  /* 0x0000007aa80e7210 */ /* 0x000fe20007fbe0ff */
[----:B------:R-:W-:Y:S01]  /*4570*/  STL.64 [R1+0x2c0], R4 ;  /* 0x0002c00401007387 */ /* 0x000fe20000100a00 */
[----:B------:R-:W3:Y:S02]  /*4580*/  LDC R227, c[0x0][0x3d8] ;  /* 0x0000f600ffe37b82 */ /* 0x000ee40000000800 */
[----:B------:R-:W-:Y:S01]  /*4590*/  LEA.HI.X.SX32 R15, R165, R123, 0x1, P5 ;  /* 0x0000007ba50f7211 */ /* 0x000fe200028f0eff */
[----:B------:R4:W-:Y:S01]  /*45a0*/  STL.64 [R1+0x188], R12 ;  /* 0x0001880c01007387 */ /* 0x0009e20000100a00 */
[----:B0-----:R-:W-:-:S03]  /*45b0*/  IMAD R230, R230, 0xa0, RZ ;  /* 0x000000a0e6e67824 */ /* 0x001fc600078e02ff */
[----:B------:R-:W-:Y:S04]  /*45c0*/  STL.64 [R1+0x180], R10 ;  /* 0x0001800a01007387 */ /* 0x000fe80000100a00 */
[----:B------:R-:W-:Y:S01]  /*45d0*/  STL.64 [R1+0x3d0], R16 ;  /* 0x0003d01001007387 */ /* 0x000fe20000100a00 */
[----:B----4-:R-:W-:-:S03]  /*45e0*/  IADD3 R12, P1, PT, R170, R122, RZ ;  /* 0x0000007aaa0c7210 */ /* 0x010fc60007f3e0ff */
[----:B------:R0:W-:Y:S01]  /*45f0*/  STL.64 [R1+0x3a8], R14 ;  /* 0x0003a80e01007387 */ /* 0x0001e20000100a00 */
[----:B--2---:R-:W-:Y:S01]  /*4600*/  IMAD R238, R238, 0xa2, RZ ;  /* 0x000000a2eeee7824 */ /* 0x004fe200078e02ff */
[----:B------:R-:W-:Y:S02]  /*4610*/  LEA.HI.X.SX32 R13, R168, R123, 0x1, P1 ;  /* 0x0000007ba80d7211 */ /* 0x000fe400008f0eff */
[-C--:B0-----:R-:W-:Y:S02]  /*4620*/  IADD3 R14, P5, PT, R230, R122.reuse, RZ ;  /* 0x0000007ae60e7210 */ /* 0x081fe40007fbe0ff */
[----:B------:R-:W0:Y:S01]  /*4630*/  LDC R230, c[0x0][0x3d8] ;  /* 0x0000f600ffe67b82 */ /* 0x000e220000000800 */
[----:B------:R2:W-:Y:S02]  /*4640*/  STL.64 [R1+0x358], R12 ;  /* 0x0003580c01007387 */ /* 0x0005e40000100a00 */
[----:B--2---:R-:W-:-:S05]  /*4650*/  IADD3 R12, P1, PT, R238, R122, RZ ;  /* 0x0000007aee0c7210 */ /* 0x004fca0007f3e0ff */
[----:B------:R-:W2:Y:S01]  /*4660*/  LDC R238, c[0x0][0x3d8] ;  /* 0x0000f600ffee7b82 */ /* 0x000ea20000000800 */
[CC--:B------:R-:W-:Y:S01]  /*4670*/  IADD3 R10, P2, PT, R176.reuse, R122.reuse, RZ ;  /* 0x0000007ab00a7210 */ /* 0x0c0fe20007f5e0ff */
[----:B-1----:R-:W-:Y:S01]  /*4680*/  IMAD R229, R229, 0x51, RZ ;  /* 0x00000051e5e57824 */ /* 0x002fe200078e02ff */
[-C--:B------:R-:W-:Y:S02]  /*4690*/  LEA.HI.X.SX32 R15, R176, R123.reuse, 0x1, P5 ;  /* 0x0000007bb00f7211 */ /* 0x080fe400028f0eff */
[-C--:B------:R-:W-:Y:S01]  /*46a0*/  LEA.HI.X.SX32 R11, R170, R123.reuse, 0x1, P2 ;  /* 0x0000007baa0b7211 */ /* 0x080fe200010f0eff */
[----:B---3--:R-:W-:Y:S01]  /*46b0*/  IMAD R227, R227, 0xa4, RZ ;  /* 0x000000a4e3e37824 */ /* 0x008fe200078e02ff */
[----:B------:R-:W-:Y:S01]  /*46c0*/  LEA.HI.X.SX32 R13, R229, R123, 0x1, P1 ;  /* 0x0000007be50d7211 */ /* 0x000fe200008f0eff */
[----:B0-----:R-:W-:Y:S02]  /*46d0*/  IMAD R230, R230, 0xa6, RZ ;  /* 0x000000a6e6e67824 */ /* 0x001fe400078e02ff */
[----:B------:R0:W-:Y:S01]  /*46e0*/  STL.64 [R1+0x2b8], R10 ;  /* 0x0002b80a01007387 */ /* 0x0001e20000100a00 */
[----:B------:R-:W1:Y:S03]  /*46f0*/  LDC R229, c[0x0][0x3d8] ;  /* 0x0000f600ffe57b82 */ /* 0x000e660000000800 */
[----:B------:R3:W-:Y:S04]  /*4700*/  STL.64 [R1+0x178], R14 ;  /* 0x0001780e01007387 */ /* 0x0007e80000100a00 */
[----:B------:R4:W-:Y:S01]  /*4710*/  STL.64 [R1+0x170], R12 ;  /* 0x0001700c01007387 */ /* 0x0009e20000100a00 */
[-C--:B0-----:R-:W-:Y:S01]  /*4720*/  IADD3 R10, P2, PT, R182, R122.reuse, RZ ;  /* 0x0000007ab60a7210 */ /* 0x081fe20007f5e0ff */
[----:B--2---:R-:W-:Y:S01]  /*4730*/  IMAD R238, R238, 0x29, RZ ;  /* 0x00000029eeee7824 */ /* 0x004fe200078e02ff */
[----:B---3--:R-:W-:-:S02]  /*4740*/  IADD3 R14, P5, PT, R227, R122, RZ ;  /* 0x0000007ae30e7210 */ /* 0x008fc40007fbe0ff */
[----:B------:R-:W0:Y:S01]  /*4750*/  LDC R227, c[0x0][0x3d8] ;  /* 0x0000f600ffe37b82 */ /* 0x000e220000000800 */
[----:B----4-:R-:W-:-:S07]  /*4760*/  IADD3 R12, P1, PT, R230, R122, RZ ;  /* 0x0000007ae60c7210 */ /* 0x010fce0007f3e0ff */
[----:B------:R-:W2:Y:S01]  /*4770*/  LDC R230, c[0x0][0x3d8] ;  /* 0x0000f600ffe67b82 */ /* 0x000ea20000000800 */
[----:B------:R-:W-:-:S07]  /*4780*/  LEA.HI.X.SX32 R11, R238, R123, 0x1, P2 ;  /* 0x0000007bee0b7211 */ /* 0x000fce00010f0eff */
[----:B------:R-:W3:Y:S01]  /*4790*/  LDC R238, c[0x0][0x3d8] ;  /* 0x0000f600ffee7b82 */ /* 0x000ee20000000800 */
[----:B------:R4:W-:Y:S01]  /*47a0*/  STL.64 [R1+0x2b0], R10 ;  /* 0x0002b00a01007387 */ /* 0x0009e20000100a00 */
[----:B------:R-:W-:Y:S01]  /*47b0*/  LEA.HI.X.SX32 R15, R182, R123, 0x1, P5 ;  /* 0x0000007bb60f7211 */ /* 0x000fe200028f0eff */
[----:B0-----:R-:W-:Y:S01]  /*47c0*/  IMAD R227, R227, 0x53, RZ ;  /* 0x00000053e3e37824 */ /* 0x001fe200078e02ff */
[----:B----4-:R-:W-:Y:S01]  /*47d0*/  IADD3 R10, P2, PT, R184, R122, RZ ;  /* 0x0000007ab80a7210 */ /* 0x010fe20007f5e0ff */
[----:B--2---:R-:W-:-:S03]  /*47e0*/  IMAD R230, R230, 0x15, RZ ;  /* 0x00000015e6e67824 */ /* 0x004fc600078e02ff */
[-C--:B------:R-:W-:Y:S01]  /*47f0*/  LEA.HI.X.SX32 R13, R227, R123.reuse, 0x1, P1 ;  /* 0x0000007be30d7211 */ /* 0x080fe200008f0eff */
[----:B------:R-:W-:Y:S01]  /*4800*/  STL.64 [R1+0x168], R14 ;  /* 0x0001680e01007387 */ /* 0x000fe20000100a00 */
[----:B------:R-:W-:Y:S01]  /*4810*/  LEA.HI.X.SX32 R11, R230, R123, 0x1, P2 ;  /* 0x0000007be60b7211 */ /* 0x000fe200010f0eff */
[----:B---3--:R-:W-:Y:S02]  /*4820*/  IMAD R238, R238, 0xaa, RZ ;  /* 0x000000aaeeee7824 */ /* 0x008fe400078e02ff */
[----:B------:R-:W-:Y:S01]  /*4830*/  STL.64 [R1+0x160], R12 ;  /* 0x0001600c01007387 */ /* 0x000fe20000100a00 */
[----:B-1----:R-:W-:Y:S01]  /*4840*/  IMAD R229, R229, 0xa8, RZ ;  /* 0x000000a8e5e57824 */ /* 0x002fe200078e02ff */
[----:B------:R-:W0:Y:S02]  /*4850*/  LDC R230, c[0x0][0x3d8] ;  /* 0x0000f600ffe67b82 */ /* 0x000e240000000800 */
[----:B------:R1:W-:Y:S02]  /*4860*/  STL.64 [R1+0x350], R10 ;  /* 0x0003500a01007387 */ /* 0x0003e40000100a00 */
[----:B-1----:R-:W-:-:S04]  /*4870*/  IADD3 R10, P2, PT, R238, R122, RZ ;  /* 0x0000007aee0a7210 */ /* 0x002fc80007f5e0ff */
[----:B------:R-:W1:Y:S01]  /*4880*/  LDC R238, c[0x0][0x3d8] ;  /* 0x0000f600ffee7b82 */ /* 0x000e620000000800 */
[----:B------:R-:W-:-:S07]  /*4890*/  IADD3 R12, P1, PT, R229, R122, RZ ;  /* 0x0000007ae50c7210 */ /* 0x000fce0007f3e0ff */
[----:B------:R-:W2:Y:S01]  /*48a0*/  LDC R229, c[0x0][0x3d8] ;  /* 0x0000f600ffe57b82 */ /* 0x000ea20000000800 */
[----:B------:R-:W-:Y:S01]  /*48b0*/  IADD3 R14, P5, PT, R190, R122, RZ ;  /* 0x0000007abe0e7210 */ /* 0x000fe20007fbe0ff */
[----:B-1----:R-:W-:-:S06]  /*48c0*/  IMAD R227, R238, 0xac, RZ ;  /* 0x000000aceee37824 */ /* 0x002fcc00078e02ff */
[----:B------:R-:W1:Y:S01]  /*48d0*/  LDC R238, c[0x0][0x3d8] ;  /* 0x0000f600ffee7b82 */ /* 0x000e620000000800 */
[-C--:B------:R-:W-:Y:S02]  /*48e0*/  LEA.HI.X.SX32 R15, R184, R123.reuse, 0x1, P5 ;  /* 0x0000007bb80f7211 */ /* 0x080fe400028f0eff */
[----:B------:R-:W-:-:S03]  /*48f0*/  LEA.HI.X.SX32 R13, R190, R123, 0x1, P1 ;  /* 0x0000007bbe0d7211 */ /* 0x000fc600008f0eff */
[----:B------:R-:W-:Y:S04]  /*4900*/  STL.64 [R1+0x2a8], R14 ;  /* 0x0002a80e01007387 */ /* 0x000fe80000100a00 */
[----:B------:R3:W-:Y:S02]  /*4910*/  STL.64 [R1+0x158], R12 ;  /* 0x0001580c01007387 */ /* 0x0007e40000100a00 */
[----:B---3--:R-:W-:Y:S01]  /*4920*/  IADD3 R12, P1, PT, R227, R122, RZ ;  /* 0x0000007ae30c7210 */ /* 0x008fe20007f3e0ff */
[----:B--2---:R-:W-:Y:S02]  /*4930*/  IMAD R227, R229, 0x55, RZ ;  /* 0x00000055e5e37824 */ /* 0x004fe400078e02ff */
[----:B0-----:R-:W-:Y:S02]  /*4940*/  IMAD R229, R230, 0xae, RZ ;  /* 0x000000aee6e57824 */ /* 0x001fe400078e02ff */
[----:B-1----:R-:W-:-:S02]  /*4950*/  IMAD R230, R238, 0x2b, RZ ;  /* 0x0000002beee67824 */ /* 0x002fc400078e02ff */
[----:B------:R-:W0:Y:S01]  /*4960*/  LDC R238, c[0x0][0x3d8] ;  /* 0x0000f600ffee7b82 */ /* 0x000e220000000800 */
[----:B------:R-:W-:Y:S02]  /*4970*/  LEA.HI.X.SX32 R11, R227, R123, 0x1, P2 ;  /* 0x0000007be30b7211 */ /* 0x000fe400010f0eff */
[----:B------:R-:W-:-:S03]  /*4980*/  IADD3 R14, P5, PT, R196, R122, RZ ;  /* 0x0000007ac40e7210 */ /* 0x000fc60007fbe0ff */
[----:B------:R1:W-:Y:S01]  /*4990*/  STL.64 [R1+0x150], R10 ;  /* 0x0001500a01007387 */ /* 0x0003e20000100a00 */
[----:B------:R-:W-:Y:S01]  /*49a0*/  LEA.HI.X.SX32 R15, R230, R123, 0x1, P5 ;  /* 0x0000007be60f7211 */ /* 0x000fe200028f0eff */
[----:B------:R-:W2:Y:S08]  /*49b0*/  LDC R227, c[0x0][0x3d8] ;  /* 0x0000f600ffe37b82 */ /* 0x000eb00000000800 */
[----:B------:R-:W3:Y:S01]  /*49c0*/  LDC R230, c[0x0][0x3d8] ;  /* 0x0000f600ffe67b82 */ /* 0x000ee20000000800 */
[----:B-1----:R-:W-:-:S07]  /*49d0*/  IADD3 R10, P2, PT, R229, R122, RZ ;  /* 0x0000007ae50a7210 */ /* 0x002fce0007f5e0ff */
[----:B------:R-:W1:Y:S01]  /*49e0*/  LDC R229, c[0x0][0x3d8] ;  /* 0x0000f600ffe57b82 */ /* 0x000e620000000800 */
[----:B0-----:R-:W-:-:S05]  /*49f0*/  IMAD R238, R238, 0x57, RZ ;  /* 0x00000057eeee7824 */ /* 0x001fca00078e02ff */
[-C--:B------:R-:W-:Y:S02]  /*4a00*/  LEA.HI.X.SX32 R11, R238, R123.reuse, 0x1, P2 ;  /* 0x0000007bee0b7211 */ /* 0x080fe400010f0eff */
[----:B------:R-:W0:Y:S01]  /*4a10*/  LDC R238, c[0x0][0x3d8] ;  /* 0x0000f600ffee7b82 */ /* 0x000e220000000800 */
[----:B------:R4:W-:Y:S01]  /*4a20*/  STL.64 [R1+0x2a0], R14 ;  /* 0x0002a00e01007387 */ /* 0x0009e20000100a00 */
[----:B------:R-:W-:-:S05]  /*4a30*/  LEA.HI.X.SX32 R13, R196, R123, 0x1, P1 ;  /* 0x0000007bc40d7211 */ /* 0x000fca00008f0eff */
[----:B------:R2:W-:Y:S01]  /*4a40*/  STL.64 [R1+0x148], R12 ;  /* 0x0001480c01007387 */ /* 0x0005e20000100a00 */
[----:B---3--:R-:W-:Y:S01]  /*4a50*/  IMAD R230, R230, 0xb0, RZ ;  /* 0x000000b0e6e67824 */ /* 0x008fe200078e02ff */
[-C--:B----4-:R-:W-:Y:S01]  /*4a60*/  IADD3 R14, P5, PT, R198, R122.reuse, RZ ;  /* 0x0000007ac60e7210 */ /* 0x090fe20007fbe0ff */
[----:B-1----:R-:W-:Y:S01]  /*4a70*/  IMAD R229, R229, 0xb, RZ ;  /* 0x0000000be5e57824 */ /* 0x002fe200078e02ff */
[----:B------:R-:W-:Y:S01]  /*4a80*/  STL.64 [R1+0x140], R10 ;  /* 0x0001400a01007387 */ /* 0x000fe20000100a00 */
[----:B--2---:R-:W-:-:S03]  /*4a90*/  IADD3 R12, P1, PT, R200, R122, RZ ;  /* 0x0000007ac80c7210 */ /* 0x004fc60007f3e0ff */
[-C--:B------:R-:W-:Y:S02]  /*4aa0*/  LEA.HI.X.SX32 R15, R229, R123.reuse, 0x1, P5 ;  /* 0x0000007be50f7211 */ /* 0x080fe400028f0eff */
[----:B------:R-:W1:Y:S01]  /*4ab0*/  LDC R229, c[0x0][0x3d8] ;  /* 0x0000f600ffe57b82 */ /* 0x000e620000000800 */
[----:B------:R-:W-:Y:S02]  /*4ac0*/  LEA.HI.X.SX32 R13, R198, R123, 0x1, P1 ;  /* 0x0000007bc60d7211 */ /* 0x000fe400008f0eff */
[----:B------:R2:W-:Y:S01]  /*4ad0*/  STL.64 [R1+0x3a0], R14 ;  /* 0x0003a00e01007387 */ /* 0x0005e20000100a00 */
[----:B0-----:R-:W-:-:S03]  /*4ae0*/  IMAD R238, R238, 0xb2, RZ ;  /* 0x000000b2eeee7824 */ /* 0x001fc600078e02ff */
[----:B------:R0:W-:Y:S01]  /*4af0*/  STL.64 [R1+0x348], R12 ;  /* 0x0003480c01007387 */ /* 0x0001e20000100a00 */
[-C--:B--2---:R-:W-:Y:S02]  /*4b00*/  IADD3 R14, P5, PT, R230, R122.reuse, RZ ;  /* 0x0000007ae60e7210 */ /* 0x084fe40007fbe0ff */
[----:B------:R-:W2:Y:S01]  /*4b10*/  LDC R230, c[0x0][0x3d8] ;  /* 0x0000f600ffe67b82 */ /* 0x000ea20000000800 */
[----:B0-----:R-:W-:-:S07]  /*4b20*/  IADD3 R12, P1, PT, R238, R122, RZ ;  /* 0x0000007aee0c7210 */ /* 0x001fce0007f3e0ff */
[----:B------:R-:W0:Y:S01]  /*4b30*/  LDC R238, c[0x0][0x3d8] ;  /* 0x0000f600ffee7b82 */ /* 0x000e220000000800 */
[C---:B------:R-:W-:Y:S01]  /*4b40*/  IADD3 R10, P2, PT, R202.reuse, R122, RZ ;  /* 0x0000007aca0a7210 */ /* 0x040fe20007f5e0ff */
[----:B-1----:R-:W-:Y:S01]  /*4b50*/  IMAD R229, R229, 0x59, RZ ;  /* 0x00000059e5e57824 */ /* 0x002fe200078e02ff */
[-C--:B------:R-:W-:Y:S02]  /*4b60*/  LEA.HI.X.SX32 R15, R202, R123.reuse, 0x1, P5 ;  /* 0x0000007bca0f7211 */ /* 0x080fe400028f0eff */
[-C--:B------:R-:W-:Y:S01]  /*4b70*/  LEA.HI.X.SX32 R11, R200, R123.reuse, 0x1, P2 ;  /* 0x0000007bc80b7211 */ /* 0x080fe200010f0eff */
[----:B------:R-:W-:Y:S01]  /*4b80*/  IMAD R227, R227, 0xb4, RZ ;  /* 0x000000b4e3e37824 */ /* 0x000fe200078e02ff */
[----:B------:R-:W-:Y:S02]  /*4b90*/  LEA.HI.X.SX32 R13, R229, R123, 0x1, P1 ;  /* 0x0000007be50d7211 */ /* 0x000fe400008f0eff */
[----:B------:R-:W1:Y:S01]  /*4ba0*/  LDC R229, c[0x0][0x3d8] ;  /* 0x0000f600ffe57b82 */ /* 0x000e620000000800 */
[----:B------:R3:W-:Y:S01]  /*4bb0*/  STL.64 [R1+0x298], R10 ;  /* 0x0002980a01007387 */ /* 0x0007e20000100a00 */
[----:B--2---:R-:W-:-:S03]  /*4bc0*/  IMAD R230, R230, 0xb6, RZ ;  /* 0x000000b6e6e67824 */ /* 0x004fc600078e02ff */
[----:B------:R2:W-:Y:S04]  /*4bd0*/  STL.64 [R1+0x138], R14 ;  /* 0x0001380e01007387 */ /* 0x0005e80000100a00 */
[----:B------:R4:W-:Y:S01]  /*4be0*/  STL.64 [R1+0x130], R12 ;  /* 0x0001300c01007387 */ /* 0x0009e20000100a00 */
[-C--:B---3--:R-:W-:Y:S01]  /*4bf0*/  IADD3 R10, P2, PT, R208, R122.reuse, RZ ;  /* 0x0000007ad00a7210 */ /* 0x088fe20007f5e0ff */
[----:B0-----:R-:W-:Y:S01]  /*4c00*/  IMAD R238, R238, 0x2d, RZ ;  /* 0x0000002deeee7824 */ /* 0x001fe200078e02ff */
[-C--:B--2---:R-:W-:Y:S02]  /*4c10*/  IADD3 R14, P5, PT, R227, R122.reuse, RZ ;  /* 0x0000007ae30e7210 */ /* 0x084fe40007fbe0ff */
        /* <DEDUP_REMOVED lines=34> */
[----:B------:R-:W-:-:S05]  /*4e40*/  LEA.HI.X.SX32 R11, R227, R123, 0x1, P2 ;  /* 0x0000007be30b7211 */ /* 0x000fca00010f0eff */
[----:B------:R1:W-:Y:S02]  /*4e50*/  STL.64 [R1+0x110], R10 ;  /* 0x0001100a01007387 */ /* 0x0003e40000100a00 */
[----:B-1----:R-:W-:Y:S02]  /*4e60*/  IADD3 R10, P2, PT, R229, R122, RZ ;  /* 0x0000007ae50a7210 */ /* 0x002fe40007f5e0ff */
[----:B------:R-:W1:Y:S01]  /*4e70*/  LDC R229, c[0x0][0x3d8] ;  /* 0x0000f600ffe57b82 */ /* 0x000e620000000800 */
[----:B0-----:R-:W-:-:S05]  /*4e80*/  IMAD R238, R238, 0x5f, RZ ;  /* 0x0000005feeee7824 */ /* 0x001fca00078e02ff */
[----:B------:R-:W-:Y:S02]  /*4e90*/  LEA.HI.X.SX32 R11, R238, R123, 0x1, P2 ;  /* 0x0000007bee0b7211 */ /* 0x000fe400010f0eff */
[----:B------:R-:W0:Y:S01]  /*4ea0*/  LDC R238, c[0x0][0x3d8] ;  /* 0x0000f600ffee7b82 */ /* 0x000e220000000800 */
[----:B------:R-:W-:-:S04]  /*4eb0*/  IADD3 R14, P5, PT, R216, R122, RZ ;  /* 0x0000007ad80e7210 */ /* 0x000fc80007fbe0ff */
[----:B------:R-:W-:-:S03]  /*4ec0*/  LEA.HI.X.SX32 R15, R230, R123, 0x1, P5 ;  /* 0x0000007be60f7211 */ /* 0x000fc600028f0eff */
[----:B------:R-:W2:Y:S01]  /*4ed0*/  LDC R230, c[0x0][0x3d8] ;  /* 0x0000f600ffe67b82 */ /* 0x000ea20000000800 */
[-C--:B------:R-:W-:Y:S02]  /*4ee0*/  LEA.HI.X.SX32 R13, R216, R123.reuse, 0x1, P1 ;  /* 0x0000007bd80d7211 */ /* 0x080fe400008f0eff */
[----:B------:R-:W-:Y:S01]  /*4ef0*/  IADD3 R18, P4, PT, R217, R122, RZ ;  /* 0x0000007ad9127210 */ /* 0x000fe20007f9e0ff */
[----:B-1----:R-:W-:Y:S01]  /*4f00*/  IMAD R229, R229, 0x3, RZ ;  /* 0x00000003e5e57824 */ /* 0x002fe200078e02ff */
[----:B------:R-:W-:Y:S04]  /*4f10*/  STL.64 [R1+0x280], R14 ;  /* 0x0002800e01007387 */ /* 0x000fe80000100a00 */
[----:B------:R-:W-:Y:S01]  /*4f20*/  STL.64 [R1+0x108], R12 ;  /* 0x0001080c01007387 */ /* 0x000fe20000100a00 */
[----:B------:R-:W-:Y:S01]  /*4f30*/  LEA.HI.X.SX32 R19, R229, R123, 0x1, P4 ;  /* 0x0000007be5137211 */ /* 0x000fe200020f0eff */
[----:B0-----:R-:W-:-:S02]  /*4f40*/  IMAD R238, R238, 0xc0, RZ ;  /* 0x000000c0eeee7824 */ /* 0x001fc400078e02ff */
[----:B------:R0:W-:Y:S01]  /*4f50*/  STL.64 [R1+0x100], R10 ;  /* 0x0001000a01007387 */ /* 0x0001e20000100a00 */
[-C--:B------:R-:W-:Y:S02]  /*4f60*/  IADD3 R8, P6, PT, R219, R122.reuse, RZ ;  /* 0x0000007adb087210 */ /* 0x080fe40007fde0ff */
[-C--:B0-----:R-:W-:Y:S02]  /*4f70*/  IADD3 R10, P4, PT, R238, R122.reuse, RZ ;  /* 0x0000007aee0a7210 */ /* 0x081fe40007f9e0ff */
[----:B------:R-:W0:Y:S01]  /*4f80*/  LDC R238, c[0x0][0x3d8] ;  /* 0x0000f600ffee7b82 */ /* 0x000e220000000800 */
[----:B------:R-:W-:Y:S01]  /*4f90*/  LEA.HI.X.SX32 R9, R217, R123, 0x1, P6 ;  /* 0x0000007bd9097211 */ /* 0x000fe200030f0eff */
[----:B--2---:R-:W-:Y:S01]  /*4fa0*/  IMAD R230, R230, 0xc2, RZ ;  /* 0x000000c2e6e67824 */ /* 0x004fe200078e02ff */
[----:B------:R-:W-:Y:S01]  /*4fb0*/  STL.64 [R1+0x3e0], R18 ;  /* 0x0003e01201007387 */ /* 0x000fe20000100a00 */
[----:B------:R-:W-:-:S03]  /*4fc0*/  IADD3 R16, P5, PT, R221, R122, RZ ;  /* 0x0000007add107210 */ /* 0x000fc60007fbe0ff */
[----:B------:R1:W-:Y:S01]  /*4fd0*/  STL.64 [R1+0x3c8], R8 ;  /* 0x0003c80801007387 */ /* 0x0003e20000100a00 */
[-C--:B------:R-:W-:Y:S02]  /*4fe0*/  IADD3 R14, P1, PT, R222, R122.reuse, RZ ;  /* 0x0000007ade0e7210 */ /* 0x080fe40007f3e0ff */
[-C--:B------:R-:W-:Y:S02]  /*4ff0*/  LEA.HI.X.SX32 R17, R219, R123.reuse, 0x1, P5 ;  /* 0x0000007bdb117211 */ /* 0x080fe400028f0eff */
[----:B------:R-:W-:Y:S02]  /*5000*/  LEA.HI.X.SX32 R15, R221, R123, 0x1, P1 ;  /* 0x0000007bdd0f7211 */ /* 0x000fe400008f0eff */
[-C--:B-1----:R-:W-:Y:S02]  /*5010*/  IADD3 R8, P6, PT, R230, R122.reuse, RZ ;  /* 0x0000007ae6087210 */ /* 0x082fe40007fde0ff */
[----:B------:R-:W1:Y:S01]  /*5020*/  LDC R230, c[0x0][0x3d8] ;  /* 0x0000f600ffe67b82 */ /* 0x000e620000000800 */
[----:B0-----:R-:W-:Y:S01]  /*5030*/  IMAD R238, R238, 0xc4, RZ ;  /* 0x000000c4eeee7824 */ /* 0x001fe200078e02ff */
[----:B------:R-:W-:Y:S04]  /*5040*/  STL.64 [R1+0x398], R16 ;  /* 0x0003981001007387 */ /* 0x000fe80000100a00 */
[----:B------:R0:W-:Y:S01]  /*5050*/  STL.64 [R1+0x338], R14 ;  /* 0x0003380e01007387 */ /* 0x0001e20000100a00 */
[----:B------:R-:W-:-:S02]  /*5060*/  IADD3 R12, P2, PT, R224, R122, RZ ;  /* 0x0000007ae00c7210 */ /* 0x000fc40007f5e0ff */
[----:B0-----:R-:W-:Y:S02]  /*5070*/  IADD3 R14, P1, PT, R238, R122, RZ ;  /* 0x0000007aee0e7210 */ /* 0x001fe40007f3e0ff */
[----:B------:R-:W0:Y:S01]  /*5080*/  LDC R238, c[0x0][0x3d8] ;  /* 0x0000f600ffee7b82 */ /* 0x000e220000000800 */
[----:B------:R-:W-:Y:S01]  /*5090*/  LEA.HI.X.SX32 R13, R222, R123, 0x1, P2 ;  /* 0x0000007bde0d7211 */ /* 0x000fe200010f0eff */
[----:B-1----:R-:W-:-:S04]  /*50a0*/  IMAD R230, R230, 0xc6, RZ ;  /* 0x000000c6e6e67824 */ /* 0x002fc800078e02ff */
[----:B------:R1:W-:Y:S02]  /*50b0*/  STL.64 [R1+0x278], R12 ;  /* 0x0002780c01007387 */ /* 0x0003e40000100a00 */
[----:B-1----:R-:W-:Y:S02]  /*50c0*/  IADD3 R12, P2, PT, R230, R122, RZ ;  /* 0x0000007ae60c7210 */ /* 0x002fe40007f5e0ff */
[----:B------:R-:W1:Y:S01]  /*50d0*/  LDC R230, c[0x0][0x3d8] ;  /* 0x0000f600ffe67b82 */ /* 0x000e620000000800 */
[----:B0-----:R-:W-:-:S07]  /*50e0*/  IMAD R229, R238, 0x61, RZ ;  /* 0x00000061eee57824 */ /* 0x001fce00078e02ff */
[----:B------:R-:W0:Y:S01]  /*50f0*/  LDC R238, c[0x0][0x3d8] ;  /* 0x0000f600ffee7b82 */ /* 0x000e220000000800 */
[----:B------:R-:W-:Y:S02]  /*5100*/  IADD3 R16, P5, PT, R225, R122, RZ ;  /* 0x0000007ae1107210 */ /* 0x000fe40007fbe0ff */
[----:B------:R-:W-:Y:S01]  /*5110*/  LEA.HI.X.SX32 R9, R229, R123, 0x1, P6 ;  /* 0x0000007be5097211 */ /* 0x000fe200030f0eff */
[----:B-1----:R-:W-:-:S05]  /*5120*/  IMAD R230, R230, 0x31, RZ ;  /* 0x00000031e6e67824 */ /* 0x002fca00078e02ff */
[----:B------:R-:W-:Y:S02]  /*5130*/  LEA.HI.X.SX32 R17, R230, R123, 0x1, P5 ;  /* 0x0000007be6117211 */ /* 0x000fe400028f0eff */
[----:B------:R-:W1:Y:S01]  /*5140*/  LDC R230, c[0x0][0x3d8] ;  /* 0x0000f600ffe67b82 */ /* 0x000e620000000800 */
[----:B0-----:R-:W-:-:S07]  /*5150*/  IMAD R229, R238, 0xc8, RZ ;  /* 0x000000c8eee57824 */ /* 0x001fce00078e02ff */
[----:B------:R-:W0:Y:S01]  /*5160*/  LDC R238, c[0x0][0x3d8] ;  /* 0x0000f600ffee7b82 */ /* 0x000e220000000800 */
[----:B------:R-:W-:-:S05]  /*5170*/  LEA.HI.X.SX32 R11, R224, R123, 0x1, P4 ;  /* 0x0000007be00b7211 */ /* 0x000fca00020f0eff */
[----:B------:R-:W-:Y:S01]  /*5180*/  STL.64 [R1+0xf8], R10 ;  /* 0x0000f80a01007387 */ /* 0x000fe20000100a00 */
[----:B------:R-:W-:-:S03]  /*5190*/  LEA.HI.X.SX32 R15, R225, R123, 0x1, P1 ;  /* 0x0000007be10f7211 */ /* 0x000fc600008f0eff */
[----:B------:R-:W-:Y:S04]  /*51a0*/  STL.64 [R1+0xf0], R8 ;  /* 0x0000f00801007387 */ /* 0x000fe80000100a00 */
[----:B------:R2:W-:Y:S04]  /*51b0*/  STL.64 [R1+0x270], R16 ;  /* 0x0002701001007387 */ /* 0x0005e80000100a00 */
[----:B------:R3:W-:Y:S01]  /*51c0*/  STL.64 [R1+0xe8], R14 ;  /* 0x0000e80e01007387 */ /* 0x0007e20000100a00 */
[----:B0-----:R-:W-:Y:S01]  /*51d0*/  IMAD R238, R238, 0xca, RZ ;  /* 0x000000caeeee7824 */ /* 0x001fe200078e02ff */
[----:B--2---:R-:W-:Y:S01]  /*51e0*/  IADD3 R16, P5, PT, R229, R122, RZ ;  /* 0x0000007ae5107210 */ /* 0x004fe20007fbe0ff */
[----:B-1----:R-:W-:-:S02]  /*51f0*/  IMAD R229, R230, 0x63, RZ ;  /* 0x00000063e6e57824 */ /* 0x002fc400078e02ff */
[----:B------:R-:W0:Y:S01]  /*5200*/  LDC R230, c[0x0][0x3d8] ;  /* 0x0000f600ffe67b82 */ /* 0x000e220000000800 */
[----:B---3--:R-:W-:-:S07]  /*5210*/  IADD3 R14, P1, PT, R238, R122, RZ ;  /* 0x0000007aee0e7210 */ /* 0x008fce0007f3e0ff */
[----:B------:R-:W1:Y:S01]  /*5220*/  LDC R238, c[0x0][0x3d8] ;  /* 0x0000f600ffee7b82 */ /* 0x000e620000000800 */
[----:B------:R-:W-:Y:S02]  /*5230*/  LEA.HI.X.SX32 R13, R229, R123, 0x1, P2 ;  /* 0x0000007be50d7211 */ /* 0x000fe400010f0eff */
[----:B------:R-:W-:-:S03]  /*5240*/  IADD3 R10, P4, PT, R231, R122, RZ ;  /* 0x0000007ae70a7210 */ /* 0x000fc60007f9e0ff */
[----:B------:R-:W-:Y:S01]  /*5250*/  STL.64 [R1+0xe0], R12 ;  /* 0x0000e00c01007387 */ /* 0x000fe20000100a00 */
[----:B0-----:R-:W-:Y:S02]  /*5260*/  IMAD R229, R230, 0x19, RZ ;  /* 0x00000019e6e57824 */ /* 0x001fe400078e02ff */
[----:B------:R-:W0:Y:S03]  /*5270*/  LDC R230, c[0x0][0x3d8] ;  /* 0x0000f600ffe67b82 */ /* 0x000e260000000800 */
[----:B------:R-:W-:Y:S01]  /*5280*/  LEA.HI.X.SX32 R11, R229, R123, 0x1, P4 ;  /* 0x0000007be50b7211 */ /* 0x000fe200020f0eff */
[----:B-1----:R-:W-:-:S04]  /*5290*/  IMAD R238, R238, 0xcc, RZ ;  /* 0x000000cceeee7824 */ /* 0x002fc800078e02ff */
[----:B------:R1:W-:Y:S01]  /*52a0*/  STL.64 [R1+0x330], R10 ;  /* 0x0003300a01007387 */ /* 0x0003e20000100a00 */
[-C--:B------:R-:W-:Y:S01]  /*52b0*/  IADD3 R8, P6, PT, R232, R122.reuse, RZ ;  /* 0x0000007ae8087210 */ /* 0x080fe20007fde0ff */
[----:B------:R-:W2:Y:S01]  /*52c0*/  LDC R229, c[0x0][0x3d8] ;  /* 0x0000f600ffe57b82 */ /* 0x000ea20000000800 */
[----:B-1----:R-:W-:-:S07]  /*52d0*/  IADD3 R10, P4, PT, R238, R122, RZ ;  /* 0x0000007aee0a7210 */ /* 0x002fce0007f9e0ff */
[----:B------:R-:W1:Y:S01]  /*52e0*/  LDC R238, c[0x0][0x3d8] ;  /* 0x0000f600ffee7b82 */ /* 0x000e620000000800 */
[----:B------:R-:W-:Y:S01]  /*52f0*/  LEA.HI.X.SX32 R9, R231, R123, 0x1, P6 ;  /* 0x0000007be7097211 */ /* 0x000fe200030f0eff */
[----:B0-----:R-:W-:-:S04]  /*5300*/  IMAD R230, R230, 0xce, RZ ;  /* 0x000000cee6e67824 */ /* 0x001fc800078e02ff */
[----:B------:R0:W-:Y:S02]  /*5310*/  STL.64 [R1+0x268], R8 ;  /* 0x0002680801007387 */ /* 0x0001e40000100a00 */
[----:B0-----:R-:W-:Y:S02]  /*5320*/  IADD3 R8, P6, PT, R230, R122, RZ ;  /* 0x0000007ae6087210 */ /* 0x001fe40007fde0ff */
[----:B------:R-:W0:Y:S01]  /*5330*/  LDC R230, c[0x0][0x3d8] ;  /* 0x0000f600ffe67b82 */ /* 0x000e220000000800 */
[----:B-1----:R-:W-:-:S05]  /*5340*/  IMAD R238, R238, 0x65, RZ ;  /* 0x00000065eeee7824 */ /* 0x002fca00078e02ff */
[----:B------:R-:W-:Y:S02]  /*5350*/  LEA.HI.X.SX32 R15, R238, R123, 0x1, P1 ;  /* 0x0000007bee0f7211 */ /* 0x000fe400008f0eff */
[----:B------:R-:W1:Y:S01]  /*5360*/  LDC R238, c[0x0][0x3d8] ;  /* 0x0000f600ffee7b82 */ /* 0x000e620000000800 */
[----:B------:R-:W-:Y:S01]  /*5370*/  IADD3 R12, P2, PT, R233, R122, RZ ;  /* 0x0000007ae90c7210 */ /* 0x000fe20007f5e0ff */
[----:B0-----:R-:W-:-:S05]  /*5380*/  IMAD R230, R230, 0x33, RZ ;  /* 0x00000033e6e67824 */ /* 0x001fca00078e02ff */
[-C--:B------:R-:W-:Y:S01]  /*5390*/  LEA.HI.X.SX32 R13, R230, R123.reuse, 0x1, P2 ;  /* 0x0000007be60d7211 */ /* 0x080fe200010f0eff */
[----:B-1----:R-:W-:Y:S02]  /*53a0*/  IMAD R230, R238, 0xd0, RZ ;  /* 0x000000d0eee67824 */ /* 0x002fe400078e02ff */
[----:B------:R-:W0:Y:S01]  /*53b0*/  LDC R238, c[0x0][0x3d8] ;  /* 0x0000f600ffee7b82 */ /* 0x000e220000000800 */
[-C--:B------:R-:W-:Y:S02]  /*53c0*/  LEA.HI.X.SX32 R17, R232, R123.reuse, 0x1, P5 ;  /* 0x0000007be8117211 */ /* 0x080fe400028f0eff */
[----:B------:R-:W-:-:S03]  /*53d0*/  LEA.HI.X.SX32 R11, R233, R123, 0x1, P4 ;  /* 0x0000007be90b7211 */ /* 0x000fc600020f0eff */
[----:B------:R-:W-:Y:S04]  /*53e0*/  STL.64 [R1+0xd8], R16 ;  /* 0x0000d81001007387 */ /* 0x000fe80000100a00 */
[----:B------:R-:W-:Y:S04]  /*53f0*/  STL.64 [R1+0xd0], R14 ;  /* 0x0000d00e01007387 */ /* 0x000fe80000100a00 */
[----:B------:R-:W-:Y:S04]  /*5400*/  STL.64 [R1+0x260], R12 ;  /* 0x0002600c01007387 */ /* 0x000fe80000100a00 */
[----:B------:R1:W-:Y:S01]  /*5410*/  STL.64 [R1+0xc8], R10 ;  /* 0x0000c80a01007387 */ /* 0x0003e20000100a00 */
[----:B0-----:R-:W-:Y:S01]  /*5420*/  IMAD R238, R238, 0x67, RZ ;  /* 0x00000067eeee7824 */ /* 0x001fe200078e02ff */
[----:B-1----:R-:W-:-:S02]  /*5430*/  IADD3 R10, P4, PT, R230, R122, RZ ;  /* 0x0000007ae60a7210 */ /* 0x002fc40007f9e0ff */
[----:B------:R-:W0:Y:S02]  /*5440*/  LDC R230, c[0x0][0x3d8] ;  /* 0x0000f600ffe67b82 */ /* 0x000e240000000800 */
[----:B------:R-:W-:-:S06]  /*5450*/  LEA.HI.X.SX32 R9, R238, R123, 0x1, P6 ;  /* 0x0000007bee097211 */ /* 0x000fcc00030f0eff */
[----:B------:R-:W1:Y:S01]  /*5460*/  LDC R238, c[0x0][0x3d8] ;  /* 0x0000f600ffee7b82 */ /* 0x000e620000000800 */
[CC--:B------:R-:W-:Y:S02]  /*5470*/  IADD3 R16, P5, PT, R234.reuse, R122.reuse, RZ ;  /* 0x0000007aea107210 */ /* 0x0c0fe40007fbe0ff */
[----:B------:R-:W-:Y:S01]  /*5480*/  IADD3 R14, P1, PT, R235, R122, RZ ;  /* 0x0000007aeb0e7210 */ /* 0x000fe20007f3e0ff */
[----:B------:R-:W-:Y:S03]  /*5490*/  STL.64 [R1+0xc0], R8 ;  /* 0x0000c00801007387 */ /* 0x000fe60000100a00 */
[----:B------:R-:W-:Y:S01]  /*54a0*/  LEA.HI.X.SX32 R15, R234, R123, 0x1, P1 ;  /* 0x0000007bea0f7211 */ /* 0x000fe200008f0eff */
[----:B0-----:R-:W-:-:S05]  /*54b0*/  IMAD R230, R230, 0xd, RZ ;  /* 0x0000000de6e67824 */ /* 0x001fca00078e02ff */
[----:B------:R-:W-:Y:S02]  /*54c0*/  LEA.HI.X.SX32 R17, R230, R123, 0x1, P5 ;  /* 0x0000007be6117211 */ /* 0x000fe400028f0eff */
[----:B------:R-:W0:Y:S01]  /*54d0*/  LDC R230, c[0x0][0x3d8] ;  /* 0x0000f600ffe67b82 */ /* 0x000e220000000800 */
[----:B-1----:R-:W-:Y:S02]  /*54e0*/  IMAD R238, R238, 0xd4, RZ ;  /* 0x000000d4eeee7824 */ /* 0x002fe400078e02ff */
[----:B------:R-:W-:Y:S04]  /*54f0*/  STL.64 [R1+0x390], R16 ;  /* 0x0003901001007387 */ /* 0x000fe80000100a00 */
[----:B------:R1:W-:Y:S02]  /*5500*/  STL.64 [R1+0x328], R14 ;  /* 0x0003280e01007387 */ /* 0x0003e40000100a00 */
[----:B-1----:R-:W-:-:S02]  /*5510*/  IADD3 R14, P1, PT, R238, R122, RZ ;  /* 0x0000007aee0e7210 */ /* 0x002fc40007f3e0ff */
[----:B------:R-:W1:Y:S01]  /*5520*/  LDC R238, c[0x0][0x3d8] ;  /* 0x0000f600ffee7b82 */ /* 0x000e620000000800 */
[-C--:B------:R-:W-:Y:S01]  /*5530*/  IADD3 R12, P2, PT, R236, R122.reuse, RZ ;  /* 0x0000007aec0c7210 */ /* 0x080fe20007f5e0ff */
[----:B--2---:R-:W-:Y:S02]  /*5540*/  IMAD R229, R229, 0xd2, RZ ;  /* 0x000000d2e5e57824 */ /* 0x004fe400078e02ff */
[----:B0-----:R-:W-:Y:S01]  /*5550*/  IMAD R230, R230, 0xd6, RZ ;  /* 0x000000d6e6e67824 */ /* 0x001fe200078e02ff */
[----:B------:R-:W-:Y:S02]  /*5560*/  LEA.HI.X.SX32 R13, R235, R123, 0x1, P2 ;  /* 0x0000007beb0d7211 */ /* 0x000fe400010f0eff */
[----:B------:R-:W-:-:S03]  /*5570*/  IADD3 R8, P6, PT, R229, R122, RZ ;  /* 0x0000007ae5087210 */ /* 0x000fc60007fde0ff */
[----:B------:R0:W-:Y:S02]  /*5580*/  STL.64 [R1+0x258], R12 ;  /* 0x0002580c01007387 */ /* 0x0001e40000100a00 */
[----:B0-----:R-:W-:Y:S01]  /*5590*/  IADD3 R12, P2, PT, R230, R122, RZ ;  /* 0x0000007ae60c7210 */ /* 0x001fe20007f5e0ff */
[----:B-1----:R-:W-:Y:S01]  /*55a0*/  IMAD R229, R238, 0x69, RZ ;  /* 0x00000069eee57824 */ /* 0x002fe200078e02ff */
[----:B------:R-:W0:Y:S08]  /*55b0*/  LDC R230, c[0x0][0x3d8] ;  /* 0x0000f600ffe67b82 */ /* 0x000e300000000800 */
[----:B------:R-:W1:Y:S01]  /*55c0*/  LDC R238, c[0x0][0x3d8] ;  /* 0x0000f600ffee7b82 */ /* 0x000e620000000800 */
[----:B------:R-:W-:Y:S01]  /*55d0*/  LEA.HI.X.SX32 R9, R229, R123, 0x1, P6 ;  /* 0x0000007be5097211 */ /* 0x000fe200030f0eff */
[----:B0-----:R-:W-:-:S06]  /*55e0*/  IMAD R227, R230, 0x35, RZ ;  /* 0x00000035e6e37824 */ /* 0x001fcc00078e02ff */
[----:B------:R-:W0:Y:S01]  /*55f0*/  LDC R230, c[0x0][0x3d8] ;  /* 0x0000f600ffe67b82 */ /* 0x000e220000000800 */
[----:B-1----:R-:W-:-:S07]  /*5600*/  IMAD R229, R238, 0xd8, RZ ;  /* 0x000000d8eee57824 */ /* 0x002fce00078e02ff */
[----:B------:R-:W1:Y:S01]  /*5610*/  LDC R238, c[0x0][0x3d8] ;  /* 0x0000f600ffee7b82 */ /* 0x000e620000000800 */
[----:B------:R-:W-:Y:S02]  /*5620*/  IADD3 R16, P5, PT, R237, R122, RZ ;  /* 0x0000007aed107210 */ /* 0x000fe40007fbe0ff */
[-C--:B------:R-:W-:Y:S02]  /*5630*/  LEA.HI.X.SX32 R11, R236, R123.reuse, 0x1, P4 ;  /* 0x0000007bec0b7211 */ /* 0x080fe400020f0eff */
[----:B------:R-:W-:-:S03]  /*5640*/  LEA.HI.X.SX32 R17, R227, R123, 0x1, P5 ;  /* 0x0000007be3117211 */ /* 0x000fc600028f0eff */
[----:B------:R-:W-:Y:S01]  /*5650*/  STL.64 [R1+0xb8], R10 ;  /* 0x0000b80a01007387 */ /* 0x000fe20000100a00 */
[----:B------:R-:W-:Y:S01]  /*5660*/  LEA.HI.X.SX32 R15, R237, R123, 0x1, P1 ;  /* 0x0000007bed0f7211 */ /* 0x000fe200008f0eff */
[----:B------:R-:W2:Y:S02]  /*5670*/  LDC R227, c[0x0][0x3d8] ;  /* 0x0000f600ffe37b82 */ /* 0x000ea40000000800 */
[----:B------:R-:W-:Y:S04]  /*5680*/  STL.64 [R1+0xb0], R8 ;  /* 0x0000b00801007387 */ /* 0x000fe80000100a00 */
[----:B------:R3:W-:Y:S02]  /*5690*/  STL.64 [R1+0x250], R16 ;  /* 0x0002501001007387 */ /* 0x0007e40000100a00 */
[----:B---3--:R-:W-:Y:S01]  /*56a0*/  IADD3 R16, P5, PT, R229, R122, RZ ;  /* 0x0000007ae5107210 */ /* 0x008fe20007fbe0ff */
[----:B0-----:R-:W-:-:S02]  /*56b0*/  IMAD R229, R230, 0xda, RZ ;  /* 0x000000dae6e57824 */ /* 0x001fc400078e02ff */
[----:B-1----:R-:W-:Y:S02]  /*56c0*/  IMAD R230, R238, 0x6b, RZ ;  /* 0x0000006beee67824 */ /* 0x002fe400078e02ff */
[----:B------:R-:W0:Y:S03]  /*56d0*/  LDC R238, c[0x0][0x3d8] ;  /* 0x0000f600ffee7b82 */ /* 0x000e260000000800 */
[----:B------:R-:W-:Y:S01]  /*56e0*/  LEA.HI.X.SX32 R13, R230, R123, 0x1, P2 ;  /* 0x0000007be60d7211 */ /* 0x000fe200010f0eff */
[----:B0-----:R-:W-:-:S04]  /*56f0*/  IMAD R230, R238, 0x1b, RZ ;  /* 0x0000001beee67824 */ /* 0x001fc800078e02ff */
[----:B------:R-:W0:Y:S01]  /*5700*/  LDC R238, c[0x0][0x3d8] ;  /* 0x0000f600ffee7b82 */ /* 0x000e220000000800 */
[----:B------:R-:W-:-:S04]  /*5710*/  IADD3 R10, P4, PT, R239, R122, RZ ;  /* 0x0000007aef0a7210 */ /* 0x000fc80007f9e0ff */
[-C--:B------:R-:W-:Y:S02]  /*5720*/  LEA.HI.X.SX32 R11, R230, R123.reuse, 0x1, P4 ;  /* 0x0000007be60b7211 */ /* 0x080fe400020f0eff */
[----:B------:R-:W-:Y:S01]  /*5730*/  IADD3 R8, P6, PT, R240, R122, RZ ;  /* 0x0000007af0087210 */ /* 0x000fe20007fde0ff */
[----:B0-----:R-:W-:Y:S02]  /*5740*/  IMAD R230, R238, 0xde, RZ ;  /* 0x000000deeee67824 */ /* 0x001fe400078e02ff */
[----:B------:R-:W0:Y:S01]  /*5750*/  LDC R238, c[0x0][0x3d8] ;  /* 0x0000f600ffee7b82 */ /* 0x000e220000000800 */
[----:B------:R1:W-:Y:S01]  /*5760*/  STL.64 [R1+0xa8], R14 ;  /* 0x0000a80e01007387 */ /* 0x0003e20000100a00 */
[----:B------:R-:W-:-:S03]  /*5770*/  LEA.HI.X.SX32 R9, R239, R123, 0x1, P6 ;  /* 0x0000007bef097211 */ /* 0x000fc600030f0eff */
[----:B------:R-:W-:Y:S04]  /*5780*/  STL.64 [R1+0xa0], R12 ;  /* 0x0000a00c01007387 */ /* 0x000fe80000100a00 */
[----:B------:R-:W-:Y:S01]  /*5790*/  STL.64 [R1+0x320], R10 ;  /* 0x0003200a01007387 */ /* 0x000fe20000100a00 */
[-C--:B-1----:R-:W-:Y:S02]  /*57a0*/  IADD3 R14, P1, PT, R229, R122.reuse, RZ ;  /* 0x0000007ae50e7210 */ /* 0x082fe40007f3e0ff */
[----:B------:R-:W1:Y:S01]  /*57b0*/  LDC R229, c[0x0][0x3d8] ;  /* 0x0000f600ffe57b82 */ /* 0x000e620000000800 */
[----:B------:R3:W-:Y:S02]  /*57c0*/  STL.64 [R1+0x248], R8 ;  /* 0x0002480801007387 */ /* 0x0007e40000100a00 */
[----:B---3--:R-:W-:Y:S01]  /*57d0*/  IADD3 R8, P6, PT, R230, R122, RZ ;  /* 0x0000007ae6087210 */ /* 0x008fe20007fde0ff */
[----:B0-----:R-:W-:-:S04]  /*57e0*/  IMAD R230, R238, 0x6d, RZ ;  /* 0x0000006deee67824 */ /* 0x001fc800078e02ff */
[----:B------:R-:W0:Y:S01]  /*57f0*/  LDC R238, c[0x0][0x3d8] ;  /* 0x0000f600ffee7b82 */ /* 0x000e220000000800 */
[----:B------:R-:W-:Y:S01]  /*5800*/  LEA.HI.X.SX32 R15, R230, R123, 0x1, P1 ;  /* 0x0000007be60f7211 */ /* 0x000fe200008f0eff */
[----:B-1----:R-:W-:-:S06]  /*5810*/  IMAD R229, R229, 0xdc, RZ ;  /* 0x000000dce5e57824 */ /* 0x002fcc00078e02ff */
[----:B------:R-:W1:Y:S01]  /*5820*/  LDC R230, c[0x0][0x3d8] ;  /* 0x0000f600ffe67b82 */ /* 0x000e620000000800 */
[----:B------:R-:W-:Y:S01]  /*5830*/  IADD3 R10, P4, PT, R229, R122, RZ ;  /* 0x0000007ae50a7210 */ /* 0x000fe20007f9e0ff */
[----:B0-----:R-:W-:-:S06]  /*5840*/  IMAD R229, R238, 0x37, RZ ;  /* 0x00000037eee57824 */ /* 0x001fcc00078e02ff */
[----:B------:R-:W0:Y:S01]  /*5850*/  LDC R238, c[0x0][0x3d8] ;  /* 0x0000f600ffee7b82 */ /* 0x000e220000000800 */
[----:B------:R-:W-:-:S04]  /*5860*/  IADD3 R12, P2, PT, R241, R122, RZ ;  /* 0x0000007af10c7210 */ /* 0x000fc80007f5e0ff */
[-C--:B------:R-:W-:Y:S01]  /*5870*/  LEA.HI.X.SX32 R13, R229, R123.reuse, 0x1, P2 ;  /* 0x0000007be50d7211 */ /* 0x080fe200010f0eff */
[----:B-1----:R-:W-:Y:S01]  /*5880*/  IMAD R229, R230, 0xe0, RZ ;  /* 0x000000e0e6e57824 */ /* 0x002fe200078e02ff */
[-C--:B------:R-:W-:Y:S02]  /*5890*/  LEA.HI.X.SX32 R17, R240, R123.reuse, 0x1, P5 ;  /* 0x0000007bf0117211 */ /* 0x080fe400028f0eff */
[-C--:B------:R-:W-:Y:S01]  /*58a0*/  LEA.HI.X.SX32 R11, R241, R123.reuse, 0x1, P4 ;  /* 0x0000007bf10b7211 */ /* 0x080fe200020f0eff */
[----:B0-----:R-:W-:Y:S02]  /*58b0*/  IMAD R230, R238, 0x6f, RZ ;  /* 0x0000006feee67824 */ /* 0x001fe400078e02ff */
[----:B------:R-:W0:Y:S01]  /*58c0*/  LDC R238, c[0x0][0x3d8] ;  /* 0x0000f600ffee7b82 */ /* 0x000e220000000800 */
[----:B------:R-:W-:Y:S04]  /*58d0*/  STL.64 [R1+0x98], R16 ;  /* 0x0000981001007387 */ /* 0x000fe80000100a00 */
[----:B------:R-:W-:Y:S04]  /*58e0*/  STL.64 [R1+0x90], R14 ;  /* 0x0000900e01007387 */ /* 0x000fe80000100a00 */
[----:B------:R-:W-:Y:S04]  /*58f0*/  STL.64 [R1+0x240], R12 ;  /* 0x0002400c01007387 */ /* 0x000fe80000100a00 */
[----:B------:R1:W-:Y:S01]  /*5900*/  STL.64 [R1+0x88], R10 ;  /* 0x0000880a01007387 */ /* 0x0003e20000100a00 */
[----:B------:R-:W-:-:S02]  /*5910*/  LEA.HI.X.SX32 R9, R230, R123, 0x1, P6 ;  /* 0x0000007be6097211 */ /* 0x000fc400030f0eff */
[----:B------:R-:W3:Y:S01]  /*5920*/  LDC R230, c[0x0][0x3d8] ;  /* 0x0000f600ffe67b82 */ /* 0x000ee20000000800 */
[----:B-1----:R-:W-:-:S07]  /*5930*/  IADD3 R10, P4, PT, R229, R122, RZ ;  /* 0x0000007ae50a7210 */ /* 0x002fce0007f9e0ff */
[----:B------:R-:W1:Y:S01]  /*5940*/  LDC R229, c[0x0][0x3d8] ;  /* 0x0000f600ffe57b82 */ /* 0x000e620000000800 */
[----:B0-----:R-:W-:Y:S01]  /*5950*/  IMAD R238, R238, 0xe2, RZ ;  /* 0x000000e2eeee7824 */ /* 0x001fe200078e02ff */
[----:B------:R0:W-:Y:S04]  /*5960*/  STL.64 [R1+0x80], R8 ;  /* 0x0000800801007387 */ /* 0x0001e80000100a00 */
[-C--:B0-----:R-:W-:Y:S02]  /*5970*/  IADD3 R8, P6, PT, R238, R122.reuse, RZ ;  /* 0x0000007aee087210 */ /* 0x081fe40007fde0ff */
[----:B------:R-:W0:Y:S01]  /*5980*/  LDC R238, c[0x0][0x3d8] ;  /* 0x0000f600ffee7b82 */ /* 0x000e220000000800 */
[-C--:B------:R-:W-:Y:S02]  /*5990*/  IADD3 R4, P3, PT, R242, R122.reuse, RZ ;  /* 0x0000007af2047210 */ /* 0x080fe40007f7e0ff */
[----:B------:R-:W-:Y:S01]  /*59a0*/  IADD3 R16, P5, PT, R243, R122, RZ ;  /* 0x0000007af3107210 */ /* 0x000fe20007fbe0ff */
[----:B-1----:R-:W-:-:S03]  /*59b0*/  IMAD R229, R229, 0x7, RZ ;  /* 0x00000007e5e57824 */ /* 0x002fc600078e02ff */
[-C--:B------:R-:W-:Y:S01]  /*59c0*/  LEA.HI.X.SX32 R17, R242, R123.reuse, 0x1, P5 ;  /* 0x0000007bf2117211 */ /* 0x080fe200028f0eff */
[----:B---3--:R-:W-:Y:S01]  /*59d0*/  IMAD R230, R230, 0xe4, RZ ;  /* 0x000000e4e6e67824 */ /* 0x008fe200078e02ff */
[-C--:B------:R-:W-:Y:S02]  /*59e0*/  LEA.HI.X.SX32 R5, R229, R123.reuse, 0x1, P3 ;  /* 0x0000007be5057211 */ /* 0x080fe400018f0eff */
[-C--:B------:R-:W-:Y:S01]  /*59f0*/  IADD3 R14, P1, PT, R244, R122.reuse, RZ ;  /* 0x0000007af40e7210 */ /* 0x080fe20007f3e0ff */
[----:B--2---:R-:W-:Y:S01]  /*5a00*/  IMAD R227, R227, 0x71, RZ ;  /* 0x00000071e3e37824 */ /* 0x004fe200078e02ff */
[----:B------:R-:W-:Y:S01]  /*5a10*/  IADD3 R12, P2, PT, R245, R122, RZ ;  /* 0x0000007af50c7210 */ /* 0x000fe20007f5e0ff */
[----:B------:R-:W-:Y:S01]  /*5a20*/  STL.64 [R1+0x3c0], R4 ;  /* 0x0003c00401007387 */ /* 0x000fe20000100a00 */
[----:B------:R-:W-:Y:S01]  /*5a30*/  LEA.HI.X.SX32 R15, R243, R123, 0x1, P1 ;  /* 0x0000007bf30f7211 */ /* 0x000fe200008f0eff */
[----:B------:R-:W1:Y:S02]  /*5a40*/  LDC R229, c[0x0][0x3d8] ;  /* 0x0000f600ffe57b82 */ /* 0x000e640000000800 */
[----:B------:R2:W-:Y:S01]  /*5a50*/  STL.64 [R1+0x388], R16 ;  /* 0x0003881001007387 */ /* 0x0005e20000100a00 */
[----:B0-----:R-:W-:-:S03]  /*5a60*/  IMAD R238, R238, 0xe6, RZ ;  /* 0x000000e6eeee7824 */ /* 0x001fc600078e02ff */
[----:B------:R0:W-:Y:S01]  /*5a70*/  STL.64 [R1+0x318], R14 ;  /* 0x0003180e01007387 */ /* 0x0001e20000100a00 */
[-C--:B--2---:R-:W-:Y:S02]  /*5a80*/  IADD3 R16, P5, PT, R230, R122.reuse, RZ ;  /* 0x0000007ae6107210 */ /* 0x084fe40007fbe0ff */
[----:B------:R-:W2:Y:S01]  /*5a90*/  LDC R230, c[0x0][0x3d8] ;  /* 0x0000f600ffe67b82 */ /* 0x000ea20000000800 */
[----:B0-----:R-:W-:-:S07]  /*5aa0*/  IADD3 R14, P1, PT, R238, R122, RZ ;  /* 0x0000007aee0e7210 */ /* 0x001fce0007f3e0ff */
[----:B------:R-:W0:Y:S01]  /*5ab0*/  LDC R238, c[0x0][0x3d8] ;  /* 0x0000f600ffee7b82 */ /* 0x000e220000000800 */
[----:B------:R-:W-:Y:S02]  /*5ac0*/  IADD3 R4, P3, PT, R246, R122, RZ ;  /* 0x0000007af6047210 */ /* 0x000fe40007f7e0ff */
[-C--:B------:R-:W-:Y:S02]  /*5ad0*/  LEA.HI.X.SX32 R13, R244, R123.reuse, 0x1, P2 ;  /* 0x0000007bf40d7211 */ /* 0x080fe400010f0eff */
[-C--:B------:R-:W-:Y:S02]  /*5ae0*/  LEA.HI.X.SX32 R11, R245, R123.reuse, 0x1, P4 ;  /* 0x0000007bf50b7211 */ /* 0x080fe400020f0eff */
[----:B------:R-:W-:Y:S01]  /*5af0*/  LEA.HI.X.SX32 R9, R227, R123, 0x1, P6 ;  /* 0x0000007be3097211 */ /* 0x000fe200030f0eff */
[----:B------:R-:W-:Y:S01]  /*5b00*/  STL.64 [R1+0x238], R12 ;  /* 0x0002380c01007387 */ /* 0x000fe20000100a00 */
[----:B--2---:R-:W-:-:S03]  /*5b10*/  IMAD R230, R230, 0x39, RZ ;  /* 0x00000039e6e67824 */ /* 0x004fc600078e02ff */
[----:B------:R-:W-:Y:S02]  /*5b20*/  STL.64 [R1+0x78], R10 ;  /* 0x0000780a01007387 */ /* 0x000fe40000100a00 */
[----:B------:R-:W-:Y:S01]  /*5b30*/  LEA.HI.X.SX32 R5, R230, R123, 0x1, P3 ;  /* 0x0000007be6057211 */ /* 0x000fe200018f0eff */
[----:B0-----:R-:W-:Y:S01]  /*5b40*/  IMAD R238, R238, 0xea, RZ ;  /* 0x000000eaeeee7824 */ /* 0x001fe200078e02ff */
[----:B------:R-:W-:Y:S01]  /*5b50*/  STL.64 [R1+0x70], R8 ;  /* 0x0000700801007387 */ /* 0x000fe20000100a00 */
[----:B------:R-:W0:Y:S03]  /*5b60*/  LDC R230, c[0x0][0x3d8] ;  /* 0x0000f600ffe67b82 */ /* 0x000e260000000800 */
[----:B------:R2:W-:Y:S02]  /*5b70*/  STL.64 [R1+0x230], R4 ;  /* 0x0002300401007387 */ /* 0x0005e40000100a00 */
[----:B--2---:R-:W-:-:S03]  /*5b80*/  IADD3 R4, P3, PT, R238, R122, RZ ;  /* 0x0000007aee047210 */ /* 0x004fc60007f7e0ff */
[----:B------:R-:W2:Y:S01]  /*5b90*/  LDC R238, c[0x0][0x3d8] ;  /* 0x0000f600ffee7b82 */ /* 0x000ea20000000800 */
[----:B-1----:R-:W-:Y:S01]  /*5ba0*/  IMAD R229, R229, 0xe8, RZ ;  /* 0x000000e8e5e57824 */ /* 0x002fe200078e02ff */
[----:B------:R-:W-:Y:S01]  /*5bb0*/  IADD3 R12, P2, PT, R247, R122, RZ ;  /* 0x0000007af70c7210 */ /* 0x000fe20007f5e0ff */
[----:B--2---:R-:W-:-:S05]  /*5bc0*/  IMAD R227, R238, 0x73, RZ ;  /* 0x00000073eee37824 */ /* 0x004fca00078e02ff */
[----:B------:R-:W1:Y:S01]  /*5bd0*/  LDC R238, c[0x0][0x3d8] ;  /* 0x0000f600ffee7b82 */ /* 0x000e620000000800 */
[----:B0-----:R-:W-:Y:S01]  /*5be0*/  IMAD R230, R230, 0x1d, RZ ;  /* 0x0000001de6e67824 */ /* 0x001fe200078e02ff */
[-C--:B------:R-:W-:Y:S02]  /*5bf0*/  LEA.HI.X.SX32 R17, R246, R123.reuse, 0x1, P5 ;  /* 0x0000007bf6117211 */ /* 0x080fe400028f0eff */
[-C--:B------:R-:W-:Y:S02]  /*5c00*/  LEA.HI.X.SX32 R15, R227, R123.reuse, 0x1, P1 ;  /* 0x0000007be30f7211 */ /* 0x080fe400008f0eff */
[----:B------:R-:W-:Y:S02]  /*5c10*/  IADD3 R8, P6, PT, R229, R122, RZ ;  /* 0x0000007ae5087210 */ /* 0x000fe40007fde0ff */
[----:B------:R-:W-:Y:S01]  /*5c20*/  LEA.HI.X.SX32 R13, R230, R123, 0x1, P2 ;  /* 0x0000007be60d7211 */ /* 0x000fe200010f0eff */
[----:B------:R-:W0:Y:S01]  /*5c30*/  LDC R229, c[0x0][0x3d8] ;  /* 0x0000f600ffe57b82 */ /* 0x000e220000000800 */
[----:B------:R-:W-:Y:S04]  /*5c40*/  STL.64 [R1+0x68], R16 ;  /* 0x0000681001007387 */ /* 0x000fe80000100a00 */
[----:B------:R-:W-:Y:S03]  /*5c50*/  STL.64 [R1+0x60], R14 ;  /* 0x0000600e01007387 */ /* 0x000fe60000100a00 */
[----:B------:R-:W2:Y:S01]  /*5c60*/  LDC R230, c[0x0][0x3d8] ;  /* 0x0000f600ffe67b82 */ /* 0x000ea20000000800 */
[----:B------:R3:W-:Y:S01]  /*5c70*/  STL.64 [R1+0x310], R12 ;  /* 0x0003100c01007387 */ /* 0x0007e20000100a00 */
[----:B-1----:R-:W-:-:S05]  /*5c80*/  IMAD R238, R238, 0xee, RZ ;  /* 0x000000eeeeee7824 */ /* 0x002fca00078e02ff */
[----:B---3--:R-:W-:Y:S02]  /*5c90*/  IADD3 R12, P2, PT, R238, R122, RZ ;  /* 0x0000007aee0c7210 */ /* 0x008fe40007f5e0ff */
[----:B------:R-:W1:Y:S01]  /*5ca0*/  LDC R238, c[0x0][0x3d8] ;  /* 0x0000f600ffee7b82 */ /* 0x000e620000000800 */
[----:B0-----:R-:W-:-:S05]  /*5cb0*/  IMAD R229, R229, 0xec, RZ ;  /* 0x000000ece5e57824 */ /* 0x001fca00078e02ff */
[----:B------:R-:W-:Y:S02]  /*5cc0*/  IADD3 R14, P1, PT, R229, R122, RZ ;  /* 0x0000007ae50e7210 */ /* 0x000fe40007f3e0ff */
[----:B------:R-:W0:Y:S01]  /*5cd0*/  LDC R229, c[0x0][0x3d8] ;  /* 0x0000f600ffe57b82 */ /* 0x000e220000000800 */
[----:B--2---:R-:W-:Y:S02]  /*5ce0*/  IMAD R226, R230, 0x3c, RZ ;  /* 0x0000003ce6e27824 */ /* 0x004fe400078e02ff */
[----:B-1----:R-:W-:-:S05]  /*5cf0*/  IMAD R230, R238, 0x78, RZ ;  /* 0x00000078eee67824 */ /* 0x002fca00078e02ff */
[----:B------:R-:W1:Y:S01]  /*5d00*/  LDC R238, c[0x0][0x3d8] ;  /* 0x0000f600ffee7b82 */ /* 0x000e620000000800 */
[----:B0-----:R-:W-:-:S05]  /*5d10*/  IMAD R227, R229, 0x75, RZ ;  /* 0x00000075e5e37824 */ /* 0x001fca00078e02ff */
[----:B------:R-:W-:Y:S02]  /*5d20*/  LEA.HI.X.SX32 R5, R227, R123, 0x1, P3 ;  /* 0x0000007be3057211 */ /* 0x000fe400018f0eff */
[----:B------:R-:W0:Y:S01]  /*5d30*/  LDC R227, c[0x0][0x3d8] ;  /* 0x0000f600ffe37b82 */ /* 0x000e220000000800 */
[----:B-1----:R-:W-:-:S07]  /*5d40*/  IMAD R229, R238, 0x3b, RZ ;  /* 0x0000003beee57824 */ /* 0x002fce00078e02ff */
[----:B------:R-:W1:Y:S01]  /*5d50*/  LDC R238, c[0x0][0x3d8] ;  /* 0x0000f600ffee7b82 */ /* 0x000e620000000800 */
[CC--:B------:R-:W-:Y:S02]  /*5d60*/  IADD3 R10, P4, PT, R248.reuse, R122.reuse, RZ ;  /* 0x0000007af80a7210 */ /* 0x0c0fe40007f9e0ff */
[----:B------:R-:W-:Y:S02]  /*5d70*/  IADD3 R16, P5, PT, R249, R122, RZ ;  /* 0x0000007af9107210 */ /* 0x000fe40007fbe0ff */
[-C--:B------:R-:W-:Y:S02]  /*5d80*/  LEA.HI.X.SX32 R11, R247, R123.reuse, 0x1, P4 ;  /* 0x0000007bf70b7211 */ /* 0x080fe400020f0eff */
[-C--:B------:R-:W-:Y:S02]  /*5d90*/  LEA.HI.X.SX32 R9, R248, R123.reuse, 0x1, P6 ;  /* 0x0000007bf8097211 */ /* 0x080fe400030f0eff */
[-C--:B------:R-:W-:Y:S01]  /*5da0*/  LEA.HI.X.SX32 R17, R229, R123.reuse, 0x1, P5 ;  /* 0x0000007be5117211 */ /* 0x080fe200028f0eff */
[----:B------:R-:W-:Y:S01]  /*5db0*/  STL.64 [R1+0x228], R10 ;  /* 0x0002280a01007387 */ /* 0x000fe20000100a00 */
[----:B0-----:R-:W-:Y:S01]  /*5dc0*/  IMAD R227, R227, 0x77, RZ ;  /* 0x00000077e3e37824 */ /* 0x001fe200078e02ff */
[----:B------:R-:W-:Y:S01]  /*5dd0*/  LEA.HI.X.SX32 R15, R249, R123, 0x1, P1 ;  /* 0x0000007bf90f7211 */ /* 0x000fe200008f0eff */
[----:B------:R-:W0:Y:S01]  /*5de0*/  LDC R229, c[0x0][0x3d8] ;  /* 0x0000f600ffe57b82 */ /* 0x000e220000000800 */
[----:B------:R-:W-:Y:S04]  /*5df0*/  STL.64 [R1+0x58], R8 ;  /* 0x0000580801007387 */ /* 0x000fe80000100a00 */
[----:B------:R-:W-:Y:S01]  /*5e00*/  STL.64 [R1+0x50], R4 ;  /* 0x0000500401007387 */ /* 0x000fe20000100a00 */
[----:B-1----:R-:W-:-:S03]  /*5e10*/  IMAD R228, R238, 0xf0, RZ ;  /* 0x000000f0eee47824 */ /* 0x002fc600078e02ff */
[----:B------:R1:W-:Y:S01]  /*5e20*/  STL.64 [R1+0x220], R16 ;  /* 0x0002201001007387 */ /* 0x0003e20000100a00 */
[----:B------:R-:W-:Y:S01]  /*5e30*/  LEA.HI.X.SX32 R13, R227, R123, 0x1, P2 ;  /* 0x0000007be30d7211 */ /* 0x000fe200010f0eff */
[----:B------:R-:W2:Y:S08]  /*5e40*/  LDC R238, c[0x0][0x3d8] ;  /* 0x0000f600ffee7b82 */ /* 0x000eb00000000800 */
[----:B------:R-:W3:Y:S01]  /*5e50*/  LDC R227, c[0x0][0x3d8] ;  /* 0x0000f600ffe37b82 */ /* 0x000ee20000000800 */
[----:B-1----:R-:W-:-:S07]  /*5e60*/  IADD3 R16, P5, PT, R228, R122, RZ ;  /* 0x0000007ae4107210 */ /* 0x002fce0007fbe0ff */
[----:B------:R-:W1:Y:S01]  /*5e70*/  LDC R228, c[0x0][0x3d8] ;  /* 0x0000f600ffe47b82 */ /* 0x000e620000000800 */
[-C--:B------:R-:W-:Y:S02]  /*5e80*/  IADD3 R10, P4, PT, R250, R122.reuse, RZ ;  /* 0x0000007afa0a7210 */ /* 0x080fe40007f9e0ff */
[----:B------:R-:W-:Y:S01]  /*5e90*/  IADD3 R8, P6, PT, R226, R122, RZ ;  /* 0x0000007ae2087210 */ /* 0x000fe20007fde0ff */
[----:B------:R4:W-:Y:S03]  /*5ea0*/  STL.64 [R1+0x48], R14 ;  /* 0x0000480e01007387 */ /* 0x0009e60000100a00 */
[----:B------:R-:W-:Y:S01]  /*5eb0*/  LEA.HI.X.SX32 R9, R250, R123, 0x1, P6 ;  /* 0x0000007bfa097211 */ /* 0x000fe200030f0eff */
[----:B------:R-:W-:Y:S01]  /*5ec0*/  STL.64 [R1+0x40], R12 ;  /* 0x0000400c01007387 */ /* 0x000fe20000100a00 */
[----:B---3--:R-:W-:Y:S02]  /*5ed0*/  IMAD R227, R227, 0xf6, RZ ;  /* 0x000000f6e3e37824 */ /* 0x008fe400078e02ff */
[----:B-1----:R-:W-:-:S05]  /*5ee0*/  IMAD R228, R228, 0xf, RZ ;  /* 0x0000000fe4e47824 */ /* 0x002fca00078e02ff */
[-C--:B------:R-:W-:Y:S01]  /*5ef0*/  LEA.HI.X.SX32 R11, R228, R123.reuse, 0x1, P4 ;  /* 0x0000007be40b7211 */ /* 0x080fe200020f0eff */
[----:B--2---:R-:W-:Y:S01]  /*5f00*/  IMAD R238, R238, 0xf2, RZ ;  /* 0x000000f2eeee7824 */ /* 0x004fe200078e02ff */
[CC--:B------:R-:W-:Y:S01]  /*5f10*/  IADD3 R4, P3, PT, R230.reuse, R122.reuse, RZ ;  /* 0x0000007ae6047210 */ /* 0x0c0fe20007f7e0ff */
[----:B0-----:R-:W-:Y:S01]  /*5f20*/  IMAD R229, R229, 0x7a, RZ ;  /* 0x0000007ae5e57824 */ /* 0x001fe200078e02ff */
[-C--:B------:R-:W-:Y:S01]  /*5f30*/  LEA.HI.X.SX32 R17, R230, R123.reuse, 0x1, P5 ;  /* 0x0000007be6117211 */ /* 0x080fe200028f0eff */
[----:B------:R-:W-:Y:S01]  /*5f40*/  STL.64 [R1+0x380], R10 ;  /* 0x0003800a01007387 */ /* 0x000fe20000100a00 */
[----:B------:R-:W-:Y:S01]  /*5f50*/  LEA.HI.X.SX32 R5, R226, R123, 0x1, P3 ;  /* 0x0000007be2057211 */ /* 0x000fe200018f0eff */
[----:B------:R-:W0:Y:S02]  /*5f60*/  LDC R230, c[0x0][0x3d8] ;  /* 0x0000f600ffe67b82 */ /* 0x000e240000000800 */
[----:B------:R1:W-:Y:S01]  /*5f70*/  STL.64 [R1+0x308], R8 ;  /* 0x0003080801007387 */ /* 0x0003e20000100a00 */
[----:B----4-:R-:W-:-:S05]  /*5f80*/  IADD3 R14, P1, PT, R238, R122, RZ ;  /* 0x0000007aee0e7210 */ /* 0x010fca0007f3e0ff */
[----:B------:R-:W2:Y:S01]  /*5f90*/  LDC R226, c[0x0][0x3d8] ;  /* 0x0000f600ffe27b82 */ /* 0x000ea20000000800 */
[----:B-1----:R-:W-:-:S07]  /*5fa0*/  IADD3 R8, P6, PT, R227, R122, RZ ;  /* 0x0000007ae3087210 */ /* 0x002fce0007fde0ff */
[----:B------:R-:W1:Y:S08]  /*5fb0*/  LDC R227, c[0x0][0x3d8] ;  /* 0x0000f600ffe37b82 */ /* 0x000e700000000800 */
[----:B------:R-:W3:Y:S08]  /*5fc0*/  LDC R238, c[0x0][0x3d8] ;  /* 0x0000f600ffee7b82 */ /* 0x000ef00000000800 */
[----:B------:R-:W4:Y:S01]  /*5fd0*/  LDC R228, c[0x0][0x3d8] ;  /* 0x0000f600ffe47b82 */ /* 0x000f220000000800 */
[----:B-1----:R-:W-:-:S05]  /*5fe0*/  IMAD R227, R227, 0x79, RZ ;  /* 0x00000079e3e37824 */ /* 0x002fca00078e02ff */
[-C--:B------:R-:W-:Y:S02]  /*5ff0*/  LEA.HI.X.SX32 R15, R227, R123.reuse, 0x1, P1 ;  /* 0x0000007be30f7211 */ /* 0x080fe400008f0eff */
[----:B------:R-:W1:Y:S01]  /*6000*/  LDC R227, c[0x0][0x3d8] ;  /* 0x0000f600ffe37b82 */ /* 0x000e620000000800 */
[----:B--2---:R-:W-:Y:S01]  /*6010*/  IMAD R226, R226, 0x3d, RZ ;  /* 0x0000003de2e27824 */ /* 0x004fe200078e02ff */
[-C--:B------:R-:W-:Y:S01]  /*6020*/  IADD3 R12, P2, PT, R229, R122.reuse, RZ ;  /* 0x0000007ae50c7210 */ /* 0x080fe20007f5e0ff */
[----:B---3--:R-:W-:Y:S02]  /*6030*/  IMAD R238, R238, 0xf4, RZ ;  /* 0x000000f4eeee7824 */ /* 0x008fe400078e02ff */
[----:B0-----:R-:W-:Y:S01]  /*6040*/  IMAD R223, R230, 0xf8, RZ ;  /* 0x000000f8e6df7824 */ /* 0x001fe200078e02ff */
[----:B------:R-:W-:Y:S01]  /*6050*/  LEA.HI.X.SX32 R13, R226, R123, 0x1, P2 ;  /* 0x0000007be20d7211 */ /* 0x000fe200010f0eff */
[----:B------:R-:W-:Y:S01]  /*6060*/  STL.64 [R1+0x218], R4 ;  /* 0x0002180401007387 */ /* 0x000fe20000100a00 */
[----:B------:R-:W-:Y:S01]  /*6070*/  IADD3 R10, P4, PT, R238, R122, RZ ;  /* 0x0000007aee0a7210 */ /* 0x000fe20007f9e0ff */
[----:B----4-:R-:W-:Y:S01]  /*6080*/  IMAD R228, R228, 0x7c, RZ ;  /* 0x0000007ce4e47824 */ /* 0x010fe200078e02ff */
[----:B------:R-:W0:Y:S01]  /*6090*/  LDC R238, c[0x0][0x3d8] ;  /* 0x0000f600ffee7b82 */ /* 0x000e220000000800 */
[----:B------:R-:W-:Y:S04]  /*60a0*/  STL.64 [R1+0x38], R16 ;  /* 0x0000381001007387 */ /* 0x000fe80000100a00 */
[----:B------:R2:W-:Y:S03]  /*60b0*/  STL.64 [R1+0x30], R14 ;  /* 0x0000300e01007387 */ /* 0x0005e60000100a00 */
[----:B------:R-:W3:Y:S01]  /*60c0*/  LDC R230, c[0x0][0x3d8] ;  /* 0x0000f600ffe67b82 */ /* 0x000ee20000000800 */
[----:B------:R4:W-:Y:S01]  /*60d0*/  STL.64 [R1+0x210], R12 ;  /* 0x0002100c01007387 */ /* 0x0009e20000100a00 */
[----:B-1----:R-:W-:-:S06]  /*60e0*/  IMAD R227, R227, 0xfa, RZ ;  /* 0x000000fae3e37824 */ /* 0x002fcc00078e02ff */
[----:B------:R-:W1:Y:S01]  /*60f0*/  LDC R226, c[0x0][0x3d8] ;  /* 0x0000f600ffe27b82 */ /* 0x000e620000000800 */
[-C--:B--2---:R-:W-:Y:S02]  /*6100*/  IADD3 R14, P1, PT, R223, R122.reuse, RZ ;  /* 0x0000007adf0e7210 */ /* 0x084fe40007f3e0ff */
[----:B----4-:R-:W-:-:S05]  /*6110*/  IADD3 R12, P2, PT, R227, R122, RZ ;  /* 0x0000007ae30c7210 */ /* 0x010fca0007f5e0ff */
[----:B------:R-:W2:Y:S01]  /*6120*/  LDC R223, c[0x0][0x3d8] ;  /* 0x0000f600ffdf7b82 */ /* 0x000ea20000000800 */
[----:B------:R-:W-:-:S07]  /*6130*/  LEA.HI.X.SX32 R11, R229, R123, 0x1, P4 ;  /* 0x0000007be50b7211 */ /* 0x000fce00020f0eff */
[----:B------:R-:W4:Y:S08]  /*6140*/  LDC R227, c[0x0][0x3d8] ;  /* 0x0000f600ffe37b82 */ /* 0x000f300000000800 */
[----:B------:R-:W1:Y:S01]  /*6150*/  LDC R229, c[0x0][0x3d8] ;  /* 0x0000f600ffe57b82 */ /* 0x000e620000000800 */
[----:B0-----:R-:W-:-:S05]  /*6160*/  IMAD R238, R238, 0x3e, RZ ;  /* 0x0000003eeeee7824 */ /* 0x001fca00078e02ff */
[----:B------:R-:W-:Y:S01]  /*6170*/  IADD3 R4, P3, PT, R238, R122, RZ ;  /* 0x0000007aee047210 */ /* 0x000fe20007f7e0ff */
[----:B--2---:R-:W-:Y:S02]  /*6180*/  IMAD R223, R223, 0x7b, RZ ;  /* 0x0000007bdfdf7824 */ /* 0x004fe400078e02ff */
[----:B----4-:R-:W-:-:S03]  /*6190*/  IMAD R227, R227, 0x1f, RZ ;  /* 0x0000001fe3e37824 */ /* 0x010fc600078e02ff */
[-C--:B------:R-:W-:Y:S01]  /*61a0*/  LEA.HI.X.SX32 R9, R223, R123.reuse, 0x1, P6 ;  /* 0x0000007bdf097211 */ /* 0x080fe200030f0eff */
[----:B------:R-:W-:Y:S01]  /*61b0*/  STL.64 [R1+0x28], R10 ;  /* 0x0000280a01007387 */ /* 0x000fe20000100a00 */
[-C--:B------:R-:W-:Y:S01]  /*61c0*/  LEA.HI.X.SX32 R5, R227, R123.reuse, 0x1, P3 ;  /* 0x0000007be3057211 */ /* 0x080fe200018f0eff */
[----:B-1----:R-:W-:Y:S01]  /*61d0*/  IMAD R229, R229, 0xfe, RZ ;  /* 0x000000fee5e57824 */ /* 0x002fe200078e02ff */
[----:B------:R-:W-:Y:S01]  /*61e0*/  IADD3 R16, P5, PT, R228, R122, RZ ;  /* 0x0000007ae4107210 */ /* 0x000fe20007fbe0ff */
[----:B------:R-:W-:Y:S01]  /*61f0*/  STL.64 [R1+0x20], R8 ;  /* 0x0000200801007387 */ /* 0x000fe20000100a00 */
[----:B------:R-:W0:Y:S03]  /*6200*/  LDC R227, c[0x0][0x3d8] ;  /* 0x0000f600ffe37b82 */ /* 0x000e260000000800 */
[----:B------:R1:W-:Y:S01]  /*6210*/  STL.64 [R1+0x300], R4 ;  /* 0x0003000401007387 */ /* 0x0003e20000100a00 */
[----:B------:R-:W-:-:S04]  /*6220*/  LEA.HI.X.SX32 R17, R238, R123, 0x1, P5 ;  /* 0x0000007bee117211 */ /* 0x000fc800028f0eff */
[----:B------:R-:W2:Y:S01]  /*6230*/  LDC R238, c[0x0][0x3d8] ;  /* 0x0000f600ffee7b82 */ /* 0x000ea20000000800 */
[----:B-1----:R-:W-:-:S07]  /*6240*/  IADD3 R4, P3, PT, R229, R122, RZ ;  /* 0x0000007ae5047210 */ /* 0x002fce0007f7e0ff */
[----:B------:R-:W1:Y:S01]  /*6250*/  LDC R229, c[0x0][0x3d8] ;  /* 0x0000f600ffe57b82 */ /* 0x000e620000000800 */
[----:B---3--:R-:W-:Y:S02]  /*6260*/  IMAD R230, R230, 0x7e, RZ ;  /* 0x0000007ee6e67824 */ /* 0x008fe400078e02ff */
[----:B------:R-:W-:Y:S02]  /*6270*/  IMAD R226, R226, 0xfc, RZ ;  /* 0x000000fce2e27824 */ /* 0x000fe400078e02ff */
[----:B0-----:R-:W-:Y:S01]  /*6280*/  IMAD R227, R227, 0x7d, RZ ;  /* 0x0000007de3e37824 */ /* 0x001fe200078e02ff */
[-C--:B------:R-:W-:Y:S02]  /*6290*/  IADD3 R10, P4, PT, R230, R122.reuse, RZ ;  /* 0x0000007ae60a7210 */ /* 0x080fe40007f9e0ff */
[----:B------:R-:W-:Y:S02]  /*62a0*/  IADD3 R8, P6, PT, R226, R122, RZ ;  /* 0x0000007ae2087210 */ /* 0x000fe40007fde0ff */
[-C--:B------:R-:W-:Y:S01]  /*62b0*/  LEA.HI.X.SX32 R15, R228, R123.reuse, 0x1, P1 ;  /* 0x0000007be40f7211 */ /* 0x080fe200008f0eff */
[----:B--2---:R-:W-:Y:S01]  /*62c0*/  IMAD R238, R238, 0x7f, RZ ;  /* 0x0000007feeee7824 */ /* 0x004fe200078e02ff */
[-C--:B------:R-:W-:Y:S01]  /*62d0*/  LEA.HI.X.SX32 R13, R227, R123.reuse, 0x1, P2 ;  /* 0x0000007be30d7211 */ /* 0x080fe200010f0eff */
[----:B------:R0:W-:Y:S01]  /*62e0*/  STL.64 [R1+0x208], R16 ;  /* 0x0002081001007387 */ /* 0x0001e20000100a00 */
[-C--:B------:R-:W-:Y:S01]  /*62f0*/  LEA.HI.X.SX32 R9, R230, R123.reuse, 0x1, P6 ;  /* 0x0000007be6097211 */ /* 0x080fe200030f0eff */
[----:B-1----:R-:W-:Y:S01]  /*6300*/  IMAD R229, R229, 0x3f, RZ ;  /* 0x0000003fe5e57824 */ /* 0x002fe200078e02ff */
[-C--:B------:R-:W-:Y:S01]  /*6310*/  LEA.HI.X.SX32 R5, R238, R123.reuse, 0x1, P3 ;  /* 0x0000007bee057211 */ /* 0x080fe200018f0eff */
[----:B------:R0:W-:Y:S03]  /*6320*/  STL.64 [R1+0x18], R14 ;  /* 0x0000180e01007387 */ /* 0x0001e60000100a00 */
[----:B------:R-:W-:Y:S01]  /*6330*/  LEA.HI.X.SX32 R11, R229, R123, 0x1, P4 ;  /* 0x0000007be50b7211 */ /* 0x000fe200020f0eff */
[----:B------:R0:W-:Y:S04]  /*6340*/  STL.64 [R1+0x10], R12 ;  /* 0x0000100c01007387 */ /* 0x0001e80000100a00 */
[----:B------:R0:W-:Y:S04]  /*6350*/  STL.64 [R1+0x200], R10 ;  /* 0x0002000a01007387 */ /* 0x0001e80000100a00 */
[----:B------:R0:W-:Y:S04]  /*6360*/  STL.64 [R1+0x8], R8 ;  /* 0x0000080801007387 */ /* 0x0001e80000100a00 */
[----:B------:R0:W-:Y:S01]  /*6370*/  STL.64 [R1], R4 ;  /* 0x0000000401007387 */ /* 0x0001e20000100a00 */
[----:B------:R-:W-:-:S02]  /*6380*/  CS2R R78, SRZ ;  /* 0x00000000004e7805 */ /* 0x000fc4000001ff00 */
[----:B------:R-:W-:Y:S02]  /*6390*/  CS2R R56, SRZ ;  /* 0x0000000000387805 */ /* 0x000fe4000001ff00 */
        /* <DEDUP_REMOVED lines=13> */
[----:B------:R-:W-:Y:S02]  /*6470*/  MOV R158, 0x3f800000 ;  /* 0x3f800000009e7802 */ /* 0x000fe40000000f00 */
[----:B------:R-:W-:Y:S02]  /*6480*/  MOV R159, 0x3f800000 ;  /* 0x3f800000009f7802 */ /* 0x000fe40000000f00 */
[----:B------:R-:W-:Y:S02]  /*6490*/  MOV R156, 0x3f800000 ;  /* 0x3f800000009c7802 */ /* 0x000fe40000000f00 */
[----:B0-----:R-:W-:-:S07]  /*64a0*/  MOV R157, 0x3f800000 ;  /* 0x3f800000009d7802 */ /* 0x001fce0000000f00 */
.L_x_1:
[----:B------:R-:W2:Y:S04]  /*64b0*/  LDL.64 R18, [R1+0x760] ;  /* 0x0007600001127983 */ /* 0x000ea80000100a00 */
[----:B------:R-:W3:Y:S04]  /*64c0*/  LDL.64 R4, [R1+0x758] ;  /* 0x0007580001047983 */ /* 0x000ee80000100a00 */
[----:B------:R-:W4:Y:S04]  /*64d0*/  LDL.64 R10, [R1+0x750] ;  /* 0x00075000010a7983 */ /* 0x000f280000100a00 */
[----:B------:R-:W4:Y:S04]  /*64e0*/  LDL.64 R24, [R1+0x748] ;  /* 0x0007480001187983 */ /* 0x000f280000100a00 */
[----:B------:R-:W4:Y:S04]  /*64f0*/  LDL.64 R16, [R1+0x738] ;  /* 0x0007380001107983 */ /* 0x000f280000100a00 */
[----:B------:R-:W4:Y:S04]  /*6500*/  LDL.64 R12, [R1+0x728] ;  /* 0x00072800010c7983 */ /* 0x000f280000100a00 */
[----:B------:R-:W4:Y:S04]  /*6510*/  LDL.64 R30, [R1+0x720] ;  /* 0x00072000011e7983 */ /* 0x000f280000100a00 */
[----:B------:R-:W4:Y:S04]  /*6520*/  LDL.64 R26, [R1+0x768] ;  /* 0x00076800011a7983 */ /* 0x000f280000100a00 */
[----:B------:R-:W4:Y:S04]  /*6530*/  LDL.64 R44, [R1+0x710] ;  /* 0x00071000012c7983 */ /* 0x000f280000100a00 */
[----:B------:R-:W4:Y:S04]  /*6540*/  LDL.64 R22, [R1+0x740] ;  /* 0x0007400001167983 */ /* 0x000f280000100a00 */
[----:B------:R-:W4:Y:S01]  /*6550*/  LDL.64 R20, [R1+0x718] ;  /* 0x0007180001147983 */ /* 0x000f220000100a00 */
[C---:B------:R-:W-:Y:S01]  /*6560*/  IMAD.WIDE R8, R2.reuse, 0x2, R120 ;  /* 0x0000000202087825 */ /* 0x040fe200078e0278 */
[----:B------:R-:W0:Y:S02]  /*6570*/  LDC R148, c[0x0][0x3c4] ;  /* 0x0000f100ff947b82 */ /* 0x000e240000000800 */
[----:B------:R-:W4:Y:S04]  /*6580*/  LDL.64 R28, [R1+0x700] ;  /* 0x00070000011c7983 */ /* 0x000f280000100a00 */
[----:B------:R-:W4:Y:S04]  /*6590*/  LDL.64 R38, [R1+0x708] ;  /* 0x0007080001267983 */ /* 0x000f280000100a00 */
[----:B------:R-:W4:Y:S04]  /*65a0*/  LDL.64 R14, [R1+0x730] ;  /* 0x00073000010e7983 */ /* 0x000f280000100a00 */
[----:B------:R-:W4:Y:S04]  /*65b0*/  LDL.64 R32, [R1+0x6f0] ;  /* 0x0006f00001207983 */ /* 0x000f280000100a00 */
[----:B------:R1:W4:Y:S04]  /*65c0*/  LDG.E.U16 R115, desc[UR10][R8.64] ;  /* 0x0000000a08737981 */ /* 0x000328000c1e1500 */
        /* <DEDUP_REMOVED lines=45> */
[----:B--2---:R-:W-:-:S03]  /*68a0*/  IMAD.WIDE R40, R2, 0x2, R18 ;  /* 0x0000000202287825 */ /* 0x004fc600078e0212 */
[----:B------:R-:W2:Y:S01]  /*68b0*/  LDL.64 R18, [R1+0x6f8] ;  /* 0x0006f80001127983 */ /* 0x000ea20000100a00 */
[----:B---3--:R-:W-:-:S03]  /*68c0*/  IMAD.WIDE R4, R2, 0x2, R4 ;  /* 0x0000000202047825 */ /* 0x008fc600078e0204 */
[----:B------:R-:W3:Y:S01]  /*68d0*/  LDG.E.U16 R40, desc[UR10][R40.64] ;  /* 0x0000000a28287981 */ /* 0x000ee2000c1e1500 */
[----:B----4-:R-:W-:-:S03]  /*68e0*/  IMAD.WIDE R10, R2, 0x2, R10 ;  /* 0x00000002020a7825 */ /* 0x010fc600078e020a */
[----:B------:R4:W3:Y:S01]  /*68f0*/  LDG.E.U16 R35, desc[UR10][R4.64] ;  /* 0x0000000a04237981 */ /* 0x0008e2000c1e1500 */
[----:B-1----:R-:W-:-:S03]  /*6900*/  IMAD.WIDE R8, R2, 0x2, R24 ;  /* 0x0000000202087825 */ /* 0x002fc600078e0218 */
[----:B------:R1:W3:Y:S01]  /*6910*/  LDG.E.U16 R25, desc[UR10][R10.64] ;  /* 0x0000000a0a197981 */ /* 0x0002e2000c1e1500 */
[----:B----4-:R-:W-:-:S03]  /*6920*/  IMAD.WIDE R4, R2, 0x2, R16 ;  /* 0x0000000202047825 */ /* 0x010fc600078e0210 */
[----:B------:R-:W4:Y:S01]  /*6930*/  LDG.E.U16 R17, desc[UR10][R8.64] ;  /* 0x0000000a08117981 */ /* 0x000f22000c1e1500 */
[----:B------:R-:W-:-:S03]  /*6940*/  IMAD.WIDE R12, R2, 0x2, R12 ;  /* 0x00000002020c7825 */ /* 0x000fc600078e020c */
[----:B------:R0:W3:Y:S01]  /*6950*/  LDG.E.U16 R99, desc[UR10][R4.64] ;  /* 0x0000000a04637981 */ /* 0x0000e2000c1e1500 */
[----:B-1----:R-:W-:-:S03]  /*6960*/  IMAD.WIDE R10, R2, 0x2, R30 ;  /* 0x00000002020a7825 */ /* 0x002fc600078e021e */
[----:B------:R-:W3:Y:S01]  /*6970*/  LDL.64 R30, [R1+0x6c8] ;  /* 0x0006c800011e7983 */ /* 0x000ee20000100a00 */
[----:B------:R-:W-:-:S03]  /*6980*/  IMAD.WIDE R50, R2, 0x2, R26 ;  /* 0x0000000202327825 */ /* 0x000fc600078e021a */
[----:B------:R-:W4:Y:S01]  /*6990*/  LDL.64 R26, [R1+0x6e8] ;  /* 0x0006e800011a7983 */ /* 0x000f220000100a00 */
[----:B0-----:R-:W-:-:S03]  /*69a0*/  IMAD.WIDE R4, R2, 0x2, R44 ;  /* 0x0000000202047825 */ /* 0x001fc600078e022c */
[----:B------:R0:W4:Y:S01]  /*69b0*/  LDG.E.U16 R98, desc[UR10][R12.64] ;  /* 0x0000000a0c627981 */ /* 0x000122000c1e1500 */
[----:B------:R-:W-:-:S03]  /*69c0*/  IMAD.WIDE R42, R2, 0x2, R22 ;  /* 0x00000002022a7825 */ /* 0x000fc600078e0216 */
[----:B------:R-:W4:Y:S01]  /*69d0*/  LDL.64 R22, [R1+0x6e0] ;  /* 0x0006e00001167983 */ /* 0x000f220000100a00 */
[----:B------:R-:W-:-:S03]  /*69e0*/  IMAD.WIDE R8, R2, 0x2, R20 ;  /* 0x0000000202087825 */ /* 0x000fc600078e0214 */
[----:B------:R-:W4:Y:S01]  /*69f0*/  LDL.64 R20, [R1+0x6c0] ;  /* 0x0006c00001147983 */ /* 0x000f220000100a00 */
[----:B0-----:R-:W-:-:S03]  /*6a00*/  IMAD.WIDE R12, R2, 0x2, R28 ;  /* 0x00000002020c7825 */ /* 0x001fc600078e021c */
[----:B------:R-:W4:Y:S01]  /*6a10*/  LDL.64 R28, [R1+0x6a0] ;  /* 0x0006a000011c7983 */ /* 0x000f220000100a00 */
[----:B------:R-:W-:-:S03]  /*6a20*/  IMAD.WIDE R48, R2, 0x2, R38 ;  /* 0x0000000202307825 */ /* 0x000fc600078e0226 */
[----:B------:R-:W4:Y:S01]  /*6a30*/  LDL.64 R38, [R1+0x678] ;  /* 0x0006780001267983 */ /* 0x000f220000100a00 */
[----:B------:R-:W-:-:S03]  /*6a40*/  IMAD.WIDE R36, R2, 0x2, R14 ;  /* 0x0000000202247825 */ /* 0x000fc600078e020e */
[----:B------:R-:W4:Y:S04]  /*6a50*/  LDL.64 R14, [R1+0x6d8] ;  /* 0x0006d800010e7983 */ /* 0x000f280000100a00 */
[----:B------:R0:W4:Y:S04]  /*6a60*/  LDG.E.U16 R34, desc[UR10][R10.64] ;  /* 0x0000000a0a227981 */ /* 0x000128000c1e1500 */
[----:B------:R-:W4:Y:S04]  /*6a70*/  LDG.E.U16 R24, desc[UR10][R8.64] ;  /* 0x0000000a08187981 */ /* 0x000f28000c1e1500 */
[----:B------:R1:W4:Y:S04]  /*6a80*/  LDG.E.U16 R107, desc[UR10][R12.64] ;  /* 0x0000000a0c6b7981 */ /* 0x000328000c1e1500 */
[----:B------:R-:W4:Y:S01]  /*6a90*/  LDG.E.U16 R50, desc[UR10][R50.64] ;  /* 0x0000000a32327981 */ /* 0x000f22000c1e1500 */
[----:B--2---:R-:W-:-:S03]  /*6aa0*/  IMAD.WIDE R44, R2, 0x2, R18 ;  /* 0x00000002022c7825 */ /* 0x004fc600078e0212 */
[----:B------:R-:W2:Y:S04]  /*6ab0*/  LDG.E.U16 R16, desc[UR10][R4.64] ;  /* 0x0000000a04107981 */ /* 0x000ea8000c1e1500 */
[----:B------:R-:W2:Y:S01]  /*6ac0*/  LDL.64 R18, [R1+0x6b0] ;  /* 0x0006b00001127983 */ /* 0x000ea20000100a00 */
[----:B0-----:R-:W-:-:S03]  /*6ad0*/  IMAD.WIDE R10, R2, 0x2, R32 ;  /* 0x00000002020a7825 */ /* 0x001fc600078e0220 */
[----:B------:R-:W2:Y:S04]  /*6ae0*/  LDG.E.U16 R42, desc[UR10][R42.64] ;  /* 0x0000000a2a2a7981 */ /* 0x000ea8000c1e1500 */
[----:B------:R3:W2:Y:S01]  /*6af0*/  LDG.E.U16 R97, desc[UR10][R10.64] ;  /* 0x0000000a0a617981 */ /* 0x0006a2000c1e1500 */
[----:B-1----:R-:W-:-:S03]  /*6b00*/  IMAD.WIDE R12, R2, 0x2, R54 ;  /* 0x00000002020c7825 */ /* 0x002fc600078e0236 */
[----:B------:R-:W2:Y:S04]  /*6b10*/  LDG.E.U16 R36, desc[UR10][R36.64] ;  /* 0x0000000a24247981 */ /* 0x000ea8000c1e1500 */
[----:B------:R0:W2:Y:S04]  /*6b20*/  LDG.E.U16 R114, desc[UR10][R12.64] ;  /* 0x0000000a0c727981 */ /* 0x0000a8000c1e1500 */
[----:B------:R-:W2:Y:S01]  /*6b30*/  LDL.64 R54, [R1+0x650] ;  /* 0x0006500001367983 */ /* 0x000ea20000100a00 */
[----:B---3--:R-:W-:-:S03]  /*6b40*/  IMAD.WIDE R10, R2, 0x2, R30 ;  /* 0x00000002020a7825 */ /* 0x008fc600078e021e */
[----:B------:R-:W3:Y:S01]  /*6b50*/  LDG.E.U16 R44, desc[UR10][R44.64] ;  /* 0x0000000a2c2c7981 */ /* 0x000ee2000c1e1500 */
[----:B----4-:R-:W-:-:S03]  /*6b60*/  IMAD.WIDE R8, R2, 0x2, R26 ;  /* 0x0000000202087825 */ /* 0x010fc600078e021a */
[----:B------:R-:W4:Y:S04]  /*6b70*/  LDL.64 R30, [R1+0x670] ;  /* 0x00067000011e7983 */ /* 0x000f280000100a00 */
[----:B------:R-:W3:Y:S04]  /*6b80*/  LDL.64 R26, [R1+0x690] ;  /* 0x00069000011a7983 */ /* 0x000ee80000100a00 */
[----:B------:R1:W3:Y:S01]  /*6b90*/  LDG.E.U16 R51, desc[UR10][R10.64] ;  /* 0x0000000a0a337981 */ /* 0x0002e2000c1e1500 */
[----:B------:R-:W-:-:S03]  /*6ba0*/  IMAD.WIDE R4, R2, 0x2, R22 ;  /* 0x0000000202047825 */ /* 0x000fc600078e0216 */
[----:B------:R1:W3:Y:S01]  /*6bb0*/  LDG.E.U16 R33, desc[UR10][R8.64] ;  /* 0x0000000a08217981 */ /* 0x0002e2000c1e1500 */
[----:B0-----:R-:W-:-:S03]  /*6bc0*/  IMAD.WIDE R12, R2, 0x2, R102 ;  /* 0x00000002020c7825 */ /* 0x001fc600078e0266 */
[----:B------:R0:W3:Y:S01]  /*6bd0*/  LDG.E.U16 R23, desc[UR10][R4.64] ;  /* 0x0000000a04177981 */ /* 0x0000e2000c1e1500 */
[----:B-1----:R-:W-:-:S03]  /*6be0*/  IMAD.WIDE R10, R2, 0x2, R28 ;  /* 0x00000002020a7825 */ /* 0x002fc600078e021c */
[----:B------:R-:W3:Y:S01]  /*6bf0*/  LDL.64 R28, [R1+0x648] ;  /* 0x00064800011c7983 */ /* 0x000ee20000100a00 */
[----:B------:R-:W-:-:S03]  /*6c00*/  IMAD.WIDE R8, R2, 0x2, R20 ;  /* 0x0000000202087825 */ /* 0x000fc600078e0214 */
[----:B------:R-:W3:Y:S04]  /*6c10*/  LDL.64 R20, [R1+0x668] ;  /* 0x0006680001147983 */ /* 0x000ee80000100a00 */
[----:B------:R1:W3:Y:S01]  /*6c20*/  LDG.E.U16 R22, desc[UR10][R10.64] ;  /* 0x0000000a0a167981 */ /* 0x0002e2000c1e1500 */
[----:B0-----:R-:W-:-:S03]  /*6c30*/  IMAD.WIDE R4, R2, 0x2, R46 ;  /* 0x0000000202047825 */ /* 0x001fc600078e022e */
[----:B------:R0:W3:Y:S04]  /*6c40*/  LDG.E.U16 R47, desc[UR10][R8.64] ;  /* 0x0000000a082f7981 */ /* 0x0000e8000c1e1500 */
[----:B------:R0:W3:Y:S01]  /*6c50*/  LDG.E.U16 R32, desc[UR10][R12.64] ;  /* 0x0000000a0c207981 */ /* 0x0000e2000c1e1500 */
[----:B-1----:R-:W-:-:S03]  /*6c60*/  IMAD.WIDE R10, R2, 0x2, R38 ;  /* 0x00000002020a7825 */ /* 0x002fc600078e0226 */
[----:B------:R-:W3:Y:S01]  /*6c70*/  LDG.E.U16 R101, desc[UR10][R4.64] ;  /* 0x0000000a04657981 */ /* 0x000ee2000c1e1500 */
[----:B0-----:R-:W-:-:S03]  /*6c80*/  IMAD.WIDE R8, R2, 0x2, R94 ;  /* 0x0000000202087825 */ /* 0x001fc600078e025e */
[----:B------:R0:W3:Y:S01]  /*6c90*/  LDG.E.U16 R95, desc[UR10][R10.64] ;  /* 0x0000000a0a5f7981 */ /* 0x0000e2000c1e1500 */
[----:B------:R-:W-:-:S03]  /*6ca0*/  IMAD.WIDE R12, R2, 0x2, R52 ;  /* 0x00000002020c7825 */ /* 0x000fc600078e0234 */
[----:B------:R-:W3:Y:S04]  /*6cb0*/  LDL.64 R38, [R1+0x618] ;  /* 0x0006180001267983 */ /* 0x000ee80000100a00 */
[----:B------:R1:W3:Y:S01]  /*6cc0*/  LDG.E.U16 R111, desc[UR10][R12.64] ;  /* 0x0000000a0c6f7981 */ /* 0x0002e2000c1e1500 */
[----:B0-----:R-:W-:-:S03]  /*6cd0*/  IMAD.WIDE R10, R2, 0x2, R90 ;  /* 0x00000002020a7825 */ /* 0x001fc600078e025a */
[----:B------:R-:W3:Y:S01]  /*6ce0*/  LDL.64 R90, [R1+0x5f8] ;  /* 0x0005f800015a7983 */ /* 0x000ee20000100a00 */
[----:B------:R-:W-:-:S03]  /*6cf0*/  IMAD.WIDE R14, R2, 0x2, R14 ;  /* 0x00000002020e7825 */ /* 0x000fc600078e020e */
[----:B------:R-:W3:Y:S01]  /*6d00*/  LDL.64 R102, [R1+0x608] ;  /* 0x0006080001667983 */ /* 0x000ee20000100a00 */
[----:B-1----:R-:W-:-:S03]  /*6d10*/  IMAD.WIDE R12, R2, 0x2, R92 ;  /* 0x00000002020c7825 */ /* 0x002fc600078e025c */
[----:B------:R-:W3:Y:S04]  /*6d20*/  LDL.64 R92, [R1+0x600] ;  /* 0x00060000015c7983 */ /* 0x000ee80000100a00 */
[----:B------:R-:W3:Y:S04]  /*6d30*/  LDG.E.U16 R15, desc[UR10][R14.64] ;  /* 0x0000000a0e0f7981 */ /* 0x000ee8000c1e1500 */
[----:B------:R-:W3:Y:S04]  /*6d40*/  LDG.E.U16 R13, desc[UR10][R12.64] ;  /* 0x0000000a0c0d7981 */ /* 0x000ee8000c1e1500 */
[----:B------:R-:W3:Y:S04]  /*6d50*/  LDG.E.U16 R48, desc[UR10][R48.64] ;  /* 0x0000000a30307981 */ /* 0x000ee8000c1e1500 */
[----:B------:R-:W3:Y:S01]  /*6d60*/  LDG.E.U16 R14, desc[UR10][R8.64] ;  /* 0x0000000a080e7981 */ /* 0x000ee2000c1e1500 */
[----:B--2---:R-:W-:-:S05]  /*6d70*/  IMAD.WIDE R18, R2, 0x2, R18 ;  /* 0x0000000202127825 */ /* 0x004fca00078e0212 */
[----:B------:R0:W2:Y:S02]  /*6d80*/  LDG.E.U16 R96, desc[UR10][R18.64] ;  /* 0x0000000a12607981 */ /* 0x0000a4000c1e1500 */
[C---:B0-----:R-:W-:Y:S02]  /*6d90*/  IMAD.WIDE R18, R2.reuse, 0x2, R88 ;  /* 0x0000000202127825 */ /* 0x041fe400078e0258 */
[----:B------:R-:W2:Y:S04]  /*6da0*/  LDL.64 R88, [R1+0x620] ;  /* 0x0006200001587983 */ /* 0x000ea80000100a00 */
[----:B------:R-:W2:Y:S01]  /*6db0*/  LDG.E.U16 R53, desc[UR10][R18.64] ;  /* 0x0000000a12357981 */ /* 0x000ea2000c1e1500 */
[----:B----4-:R-:W-:-:S04]  /*6dc0*/  IMAD.WIDE R8, R2, 0x2, R30 ;  /* 0x0000000202087825 */ /* 0x010fc800078e021e */
[C---:B---3--:R-:W-:Y:S01]  /*6dd0*/  IMAD.WIDE R4, R2.reuse, 0x2, R26 ;  /* 0x0000000202047825 */ /* 0x048fe200078e021a */
[----:B------:R0:W3:Y:S04]  /*6de0*/  LDG.E.U16 R31, desc[UR10][R8.64] ;  /* 0x0000000a081f7981 */ /* 0x0000e8000c1e1500 */
[----:B------:R-:W4:Y:S04]  /*6df0*/  LDL.64 R26, [R1+0x638] ;  /* 0x00063800011a7983 */ /* 0x000f280000100a00 */
[----:B------:R1:W3:Y:S01]  /*6e00*/  LDG.E.U16 R46, desc[UR10][R4.64] ;  /* 0x0000000a042e7981 */ /* 0x0002e2000c1e1500 */
[----:B0-----:R-:W-:-:S03]  /*6e10*/  IMAD.WIDE R8, R2, 0x2, R28 ;  /* 0x0000000202087825 */ /* 0x001fc600078e021c */
[----:B------:R-:W3:Y:S01]  /*6e20*/  LDL.64 R28, [R1+0x5f0] ;  /* 0x0005f000011c7983 */ /* 0x000ee20000100a00 */
[----:B-1----:R-:W-:-:S03]  /*6e30*/  IMAD.WIDE R4, R2, 0x2, R20 ;  /* 0x0000000202047825 */ /* 0x002fc600078e0214 */
[----:B------:R-:W3:Y:S01]  /*6e40*/  LDG.E.U16 R41, desc[UR10][R8.64] ;  /* 0x0000000a08297981 */ /* 0x000ee2000c1e1500 */
[----:B------:R-:W-:-:S03]  /*6e50*/  IMAD.WIDE R18, R2, 0x2, R116 ;  /* 0x0000000202127825 */ /* 0x000fc600078e0274 */
[----:B------:R0:W3:Y:S04]  /*6e60*/  LDG.E.U16 R21, desc[UR10][R4.64] ;  /* 0x0000000a04157981 */ /* 0x0000e8000c1e1500 */
[----:B------:R-:W3:Y:S04]  /*6e70*/  LDL.64 R116, [R1+0x5a8] ;  /* 0x0005a80001747983 */ /* 0x000ee80000100a00 */
[----:B------:R-:W3:Y:S01]  /*6e80*/  LDG.E.U16 R30, desc[UR10][R18.64] ;  /* 0x0000000a121e7981 */ /* 0x000ee2000c1e1500 */
[----:B0-----:R-:W-:-:S03]  /*6e90*/  IMAD.WIDE R4, R2, 0x2, R112 ;  /* 0x0000000202047825 */ /* 0x001fc600078e0270 */
[----:B------:R0:W3:Y:S04]  /*6ea0*/  LDG.E.U16 R113, desc[UR10][R10.64] ;  /* 0x0000000a0a717981 */ /* 0x0000e8000c1e1500 */
[----:B------:R-:W3:Y:S01]  /*6eb0*/  LDG.E.U16 R110, desc[UR10][R4.64] ;  /* 0x0000000a046e7981 */ /* 0x000ee2000c1e1500 */
[----:B0-----:R-:W-:-:S05]  /*6ec0*/  IMAD.WIDE R10, R2, 0x2, R108 ;  /* 0x00000002020a7825 */ /* 0x001fca00078e026c */
[----:B------:R0:W3:Y:S01]  /*6ed0*/  LDG.E.U16 R20, desc[UR10][R10.64] ;  /* 0x0000000a0a147981 */ /* 0x0000e2000c1e1500 */
[----:B------:R-:W-:-:S03]  /*6ee0*/  IMAD.WIDE R18, R2, 0x2, R104 ;  /* 0x0000000202127825 */ /* 0x000fc600078e0268 */
[----:B------:R-:W3:Y:S01]  /*6ef0*/  LDL.64 R104, [R1+0x598] ;  /* 0x0005980001687983 */ /* 0x000ee20000100a00 */
[----:B0-----:R-:W-:-:S05]  /*6f00*/  IMAD.WIDE R10, R2, 0x2, R92 ;  /* 0x00000002020a7825 */ /* 0x001fca00078e025c */
[----:B------:R0:W3:Y:S02]  /*6f10*/  LDG.E.U16 R109, desc[UR10][R10.64] ;  /* 0x0000000a0a6d7981 */ /* 0x0000e4000c1e1500 */
[C---:B0-----:R-:W-:Y:S02]  /*6f20*/  IMAD.WIDE R10, R2.reuse, 0x2, R178 ;  /* 0x00000002020a7825 */ /* 0x041fe400078e02b2 */
[----:B------:R-:W3:Y:S02]  /*6f30*/  LDL.64 R178, [R1+0x560] ;  /* 0x0005600001b27983 */ /* 0x000ee40000100a00 */
[C---:B--2---:R-:W-:Y:S02]  /*6f40*/  IMAD.WIDE R8, R2.reuse, 0x2, R88 ;  /* 0x0000000202087825 */ /* 0x044fe400078e0258 */
[----:B------:R-:W2:Y:S04]  /*6f50*/  LDG.E.U16 R10, desc[UR10][R10.64] ;  /* 0x0000000a0a0a7981 */ /* 0x000ea8000c1e1500 */
[----:B------:R0:W2:Y:S04]  /*6f60*/  LDG.E.U16 R12, desc[UR10][R8.64] ;  /* 0x0000000a080c7981 */ /* 0x0000a8000c1e1500 */
[----:B------:R-:W2:Y:S01]  /*6f70*/  LDL.64 R88, [R1+0x5c0] ;  /* 0x0005c00001587983 */ /* 0x000ea20000100a00 */
[----:B0-----:R-:W-:-:S03]  /*6f80*/  IMAD.WIDE R8, R2, 0x2, R90 ;  /* 0x0000000202087825 */ /* 0x001fc600078e025a */
[----:B------:R-:W2:Y:S04]  /*6f90*/  LDL.64 R90, [R1+0x590] ;  /* 0x00059000015a7983 */ /* 0x000ea80000100a00 */
[----:B------:R0:W2:Y:S02]  /*6fa0*/  LDG.E.U16 R93, desc[UR10][R8.64] ;  /* 0x0000000a085d7981 */ /* 0x0000a4000c1e1500 */
[C---:B0-----:R-:W-:Y:S02]  /*6fb0*/  IMAD.WIDE R8, R2.reuse, 0x2, R168 ;  /* 0x0000000202087825 */ /* 0x041fe400078e02a8 */
[----:B------:R-:W2:Y:S02]  /*6fc0*/  LDL.64 R168, [R1+0x578] ;  /* 0x0005780001a87983 */ /* 0x000ea40000100a00 */
[----:B----4-:R-:W-:-:S02]  /*6fd0*/  IMAD.WIDE R26, R2, 0x2, R26 ;  /* 0x00000002021a7825 */ /* 0x010fc400078e021a */
[----:B------:R-:W4:Y:S02]  /*6fe0*/  LDG.E.U16 R52, desc[UR10][R8.64] ;  /* 0x0000000a08347981 */ /* 0x000f24000c1e1500 */
[C---:B------:R-:W-:Y:S02]  /*6ff0*/  IMAD.WIDE R4, R2.reuse, 0x2, R38 ;  /* 0x0000000202047825 */ /* 0x040fe400078e0226 */
[----:B------:R0:W4:Y:S04]  /*7000*/  LDG.E.U16 R94, desc[UR10][R26.64] ;  /* 0x0000000a1a5e7981 */ /* 0x000128000c1e1500 */
[----:B------:R3:W4:Y:S04]  /*7010*/  LDG.E.U16 R39, desc[UR10][R4.64] ;  /* 0x0000000a04277981 */ /* 0x000728000c1e1500 */
[----:B------:R1:W4:Y:S01]  /*7020*/  LDG.E.U16 R38, desc[UR10][R18.64] ;  /* 0x0000000a12267981 */ /* 0x000322000c1e1500 */
[----:B0-----:R-:W-:-:S03]  /*7030*/  IMAD.WIDE R26, R2, 0x2, R176 ;  /* 0x00000002021a7825 */ /* 0x001fc600078e02b0 */
[----:B------:R-:W4:Y:S01]  /*7040*/  LDL.64 R176, [R1+0x558] ;  /* 0x0005580001b07983 */ /* 0x000f220000100a00 */
[----:B---3--:R-:W-:-:S03]  /*7050*/  IMAD.WIDE R4, R2, 0x2, R28 ;  /* 0x0000000202047825 */ /* 0x008fc600078e021c */
[----:B------:R0:W3:Y:S01]  /*7060*/  LDG.E.U16 R6, desc[UR10][R26.64] ;  /* 0x0000000a1a067981 */ /* 0x0000e2000c1e1500 */
[----:B-1----:R-:W-:-:S03]  /*7070*/  IMAD.WIDE R18, R2, 0x2, R174 ;  /* 0x0000000202127825 */ /* 0x002fc600078e02ae */
[----:B------:R1:W3:Y:S01]  /*7080*/  LDG.E.U16 R29, desc[UR10][R4.64] ;  /* 0x0000000a041d7981 */ /* 0x0002e2000c1e1500 */
[----:B------:R-:W-:-:S03]  /*7090*/  IMAD.WIDE R8, R2, 0x2, R116 ;  /* 0x0000000202087825 */ /* 0x000fc600078e0274 */
[----:B------:R-:W3:Y:S01]  /*70a0*/  LDL.64 R116, [R1+0x568] ;  /* 0x0005680001747983 */ /* 0x000ee20000100a00 */
[----:B0-----:R-:W-:-:S03]  /*70b0*/  IMAD.WIDE R26, R2, 0x2, R170 ;  /* 0x00000002021a7825 */ /* 0x001fc600078e02aa */
[----:B------:R-:W3:Y:S01]  /*70c0*/  LDL.64 R170, [R1+0x550] ;  /* 0x0005500001aa7983 */ /* 0x000ee20000100a00 */
[----:B-1----:R-:W-:-:S03]  /*70d0*/  IMAD.WIDE R4, R2, 0x2, R172 ;  /* 0x0000000202047825 */ /* 0x002fc600078e02ac */
[----:B------:R0:W3:Y:S04]  /*70e0*/  LDG.E.U16 R43, desc[UR10][R18.64] ;  /* 0x0000000a122b7981 */ /* 0x0000e8000c1e1500 */
[----:B------:R1:W3:Y:S01]  /*70f0*/  LDG.E.U16 R37, desc[UR10][R4.64] ;  /* 0x0000000a04257981 */ /* 0x0002e2000c1e1500 */
[----:B------:R-:W-:-:S03]  /*7100*/  IMAD.WIDE R104, R2, 0x2, R104 ;  /* 0x0000000202687825 */ /* 0x000fc600078e0268 */
[----:B------:R-:W3:Y:S01]  /*7110*/  LDL.64 R174, [R1+0x530] ;  /* 0x0005300001ae7983 */ /* 0x000ee20000100a00 */
[----:B0-----:R-:W-:-:S03]  /*7120*/  IMAD.WIDE R18, R2, 0x2, R160 ;  /* 0x0000000202127825 */ /* 0x001fc600078e02a0 */
[----:B------:R-:W3:Y:S01]  /*7130*/  LDL.64 R160, [R1+0x570] ;  /* 0x0005700001a07983 */ /* 0x000ee20000100a00 */
[----:B-1----:R-:W-:-:S03]  /*7140*/  IMAD.WIDE R4, R2, 0x2, R164 ;  /* 0x0000000202047825 */ /* 0x002fc600078e02a4 */
[----:B------:R-:W3:Y:S04]  /*7150*/  LDL.64 R164, [R1+0x548] ;  /* 0x0005480001a47983 */ /* 0x000ee80000100a00 */
[----:B------:R-:W3:Y:S04]  /*7160*/  LDL.64 R172, [R1+0x528] ;  /* 0x0005280001ac7983 */ /* 0x000ee80000100a00 */
[----:B------:R-:W3:Y:S04]  /*7170*/  LDG.E.U16 R28, desc[UR10][R18.64] ;  /* 0x0000000a121c7981 */ /* 0x000ee8000c1e1500 */
[----:B------:R0:W3:Y:S04]  /*7180*/  LDG.E.U16 R92, desc[UR10][R26.64] ;  /* 0x0000000a1a5c7981 */ /* 0x0000e8000c1e1500 */
[----:B------:R1:W3:Y:S04]  /*7190*/  LDG.E.U16 R106, desc[UR10][R104.64] ;  /* 0x0000000a686a7981 */ /* 0x0002e8000c1e1500 */
[----:B------:R-:W3:Y:S01]  /*71a0*/  LDG.E.U16 R19, desc[UR10][R8.64] ;  /* 0x0000000a08137981 */ /* 0x000ee2000c1e1500 */
[----:B0-----:R-:W-:-:S03]  /*71b0*/  IMAD.WIDE R26, R2, 0x2, R162 ;  /* 0x00000002021a7825 */ /* 0x001fc600078e02a2 */
[----:B------:R-:W3:Y:S01]  /*71c0*/  LDL.64 R162, [R1+0x540] ;  /* 0x0005400001a27983 */ /* 0x000ee20000100a00 */
[----:B-1----:R-:W-:-:S03]  /*71d0*/  IMAD.WIDE R104, R2, 0x2, R178 ;  /* 0x0000000202687825 */ /* 0x002fc600078e02b2 */
[----:B------:R-:W3:Y:S04]  /*71e0*/  LDL.64 R178, [R1+0x4e8] ;  /* 0x0004e80001b27983 */ /* 0x000ee80000100a00 */
[----:B------:R-:W3:Y:S01]  /*71f0*/  LDG.E.U16 R5, desc[UR10][R4.64] ;  /* 0x0000000a04057981 */ /* 0x000ee2000c1e1500 */
[----:B------:R-:W-:-:S03]  /*7200*/  IMAD.WIDE R54, R2, 0x2, R54 ;  /* 0x0000000202367825 */ /* 0x000fc600078e0236 */
[----:B------:R-:W3:Y:S04]  /*7210*/  LDG.E.U16 R27, desc[UR10][R26.64] ;  /* 0x0000000a1a1b7981 */ /* 0x000ee8000c1e1500 */
[----:B------:R-:W3:Y:S01]  /*7220*/  LDG.E.U16 R54, desc[UR10][R54.64] ;  /* 0x0000000a36367981 */ /* 0x000ee2000c1e1500 */
[----:B--2---:R-:W-:-:S05]  /*7230*/  IMAD.WIDE R88, R2, 0x2, R88 ;  /* 0x0000000202587825 */ /* 0x004fca00078e0258 */
[----:B------:R0:W2:Y:S02]  /*7240*/  LDG.E.U16 R108, desc[UR10][R88.64] ;  /* 0x0000000a586c7981 */ /* 0x0000a4000c1e1500 */
[C---:B0-----:R-:W-:Y:S02]  /*7250*/  IMAD.WIDE R88, R2.reuse, 0x2, R180 ;  /* 0x0000000202587825 */ /* 0x041fe400078e02b4 */
[----:B------:R-:W2:Y:S02]  /*7260*/  LDL.64 R180, [R1+0x4f0] ;  /* 0x0004f00001b47983 */ /* 0x000ea40000100a00 */
[C---:B------:R-:W-:Y:S02]  /*7270*/  IMAD.WIDE R90, R2.reuse, 0x2, R90 ;  /* 0x00000002025a7825 */ /* 0x040fe400078e025a */
[----:B------:R4:W2:Y:S02]  /*7280*/  LDG.E.U16 R11, desc[UR10][R88.64] ;  /* 0x0000000a580b7981 */ /* 0x0008a4000c1e1500 */
[----:B------:R-:W-:-:S02]  /*7290*/  IMAD.WIDE R8, R2, 0x2, R168 ;  /* 0x0000000202087825 */ /* 0x000fc400078e02a8 */
[----:B------:R-:W2:Y:S04]  /*72a0*/  LDG.E.U16 R90, desc[UR10][R90.64] ;  /* 0x0000000a5a5a7981 */ /* 0x000ea8000c1e1500 */
[----:B------:R-:W2:Y:S04]  /*72b0*/  LDL.64 R168, [R1+0x520] ;  /* 0x0005200001a87983 */ /* 0x000ea80000100a00 */
[----:B------:R0:W2:Y:S04]  /*72c0*/  LDG.E.U16 R4, desc[UR10][R8.64] ;  /* 0x0000000a08047981 */ /* 0x0000a8000c1e1500 */
[----:B------:R-:W2:Y:S01]  /*72d0*/  LDG.E.U16 R91, desc[UR10][R104.64] ;  /* 0x0000000a685b7981 */ /* 0x000ea2000c1e1500 */
[----:B----4-:R-:W-:-:S03]  /*72e0*/  IMAD.WIDE R88, R2, 0x2, R176 ;  /* 0x0000000202587825 */ /* 0x010fc600078e02b0 */
[----:B------:R-:W4:Y:S04]  /*72f0*/  LDL.64 R176, [R1+0x4e0] ;  /* 0x0004e00001b07983 */ /* 0x000f280000100a00 */
[----:B------:R-:W4:Y:S01]  /*7300*/  LDG.E.U16 R105, desc[UR10][R88.64] ;  /* 0x0000000a58697981 */ /* 0x000f22000c1e1500 */
[----:B---3--:R-:W-:-:S04]  /*7310*/  IMAD.WIDE R116, R2, 0x2, R116 ;  /* 0x0000000202747825 */ /* 0x008fc800078e0274 */
[C---:B0-----:R-:W-:Y:S01]  /*7320*/  IMAD.WIDE R8, R2.reuse, 0x2, R170 ;  /* 0x0000000202087825 */ /* 0x041fe200078e02aa */
[----:B------:R-:W3:Y:S04]  /*7330*/  LDG.E.U16 R100, desc[UR10][R116.64] ;  /* 0x0000000a74647981 */ /* 0x000ee8000c1e1500 */
[----:B------:R-:W3:Y:S04]  /*7340*/  LDL.64 R170, [R1+0x4b0] ;  /* 0x0004b00001aa7983 */ /* 0x000ee80000100a00 */
[----:B------:R0:W3:Y:S01]  /*7350*/  LDG.E.U16 R89, desc[UR10][R8.64] ;  /* 0x0000000a08597981 */ /* 0x0000e2000c1e1500 */
[----:B------:R-:W-:-:S04]  /*7360*/  IMAD.WIDE R160, R2, 0x2, R160 ;  /* 0x0000000202a07825 */ /* 0x000fc800078e02a0 */
[C---:B------:R-:W-:Y:S01]  /*7370*/  IMAD.WIDE R164, R2.reuse, 0x2, R164 ;  /* 0x0000000202a47825 */ /* 0x040fe200078e02a4 */
[----:B------:R1:W3:Y:S03]  /*7380*/  LDG.E.U16 R45, desc[UR10][R160.64] ;  /* 0x0000000aa02d7981 */ /* 0x0002e6000c1e1500 */
[C---:B0-----:R-:W-:Y:S01]  /*7390*/  IMAD.WIDE R8, R2.reuse, 0x2, R174 ;  /* 0x0000000202087825 */ /* 0x041fe200078e02ae */
[----:B------:R0:W3:Y:S03]  /*73a0*/  LDG.E.U16 R26, desc[UR10][R164.64] ;  /* 0x0000000aa41a7981 */ /* 0x0000e6000c1e1500 */
[C---:B------:R-:W-:Y:S01]  /*73b0*/  IMAD.WIDE R116, R2.reuse, 0x2, R172 ;  /* 0x0000000202747825 */ /* 0x040fe200078e02ac */
[----:B------:R-:W3:Y:S04]  /*73c0*/  LDL.64 R174, [R1+0x4a8] ;  /* 0x0004a80001ae7983 */ /* 0x000ee80000100a00 */
[----:B------:R-:W3:Y:S01]  /*73d0*/  LDL.64 R172, [R1+0x470] ;  /* 0x0004700001ac7983 */ /* 0x000ee20000100a00 */
[----:B-1----:R-:W-:-:S03]  /*73e0*/  IMAD.WIDE R160, R2, 0x2, R188 ;  /* 0x0000000202a07825 */ /* 0x002fc600078e02bc */
[----:B------:R-:W3:Y:S01]  /*73f0*/  LDG.E.U16 R55, desc[UR10][R116.64] ;  /* 0x0000000a74377981 */ /* 0x000ee2000c1e1500 */
[----:B0-----:R-:W-:-:S03]  /*7400*/  IMAD.WIDE R164, R2, 0x2, R186 ;  /* 0x0000000202a47825 */ /* 0x001fc600078e02ba */
[----:B------:R-:W3:Y:S01]  /*7410*/  LDL.64 R186, [R1+0x468] ;  /* 0x0004680001ba7983 */ /* 0x000ee20000100a00 */
[----:B------:R-:W-:-:S03]  /*7420*/  IMAD.WIDE R162, R2, 0x2, R162 ;  /* 0x0000000202a27825 */ /* 0x000fc600078e02a2 */
[----:B------:R0:W3:Y:S04]  /*7430*/  LDG.E.U16 R3, desc[UR10][R160.64] ;  /* 0x0000000aa0037981 */ /* 0x0000e8000c1e1500 */
[----:B------:R1:W3:Y:S04]  /*7440*/  LDG.E.U16 R18, desc[UR10][R162.64] ;  /* 0x0000000aa2127981 */ /* 0x0002e8000c1e1500 */
[----:B------:R-:W3:Y:S01]  /*7450*/  LDL.64 R188, [R1+0x458] ;  /* 0x0004580001bc7983 */ /* 0x000ee20000100a00 */
[----:B0-----:R-:W-:-:S03]  /*7460*/  IMAD.WIDE R160, R2, 0x2, R182 ;  /* 0x0000000202a07825 */ /* 0x001fc600078e02b6 */
[----:B------:R-:W3:Y:S01]  /*7470*/  LDL.64 R182, [R1+0x460] ;  /* 0x0004600001b67983 */ /* 0x000ee20000100a00 */
[----:B-1----:R-:W-:-:S03]  /*7480*/  IMAD.WIDE R162, R2, 0x2, R184 ;  /* 0x0000000202a27825 */ /* 0x002fc600078e02b8 */
[----:B------:R-:W3:Y:S01]  /*7490*/  LDL.64 R184, [R1+0x4a0] ;  /* 0x0004a00001b87983 */ /* 0x000ee20000100a00 */
[----:B------:R-:W-:Y:S01]  /*74a0*/  IMAD.WIDE R102, R2, 0x2, R102 ;  /* 0x0000000202667825 */ /* 0x000fe200078e0266 */
[C---:B-----5:R-:W-:Y:S02]  /*74b0*/  LEA R128, R148.reuse, R120, 0x4 ;  /* 0x0000007894807211 */ /* 0x060fe400078e20ff */
[----:B------:R-:W3:Y:S01]  /*74c0*/  LDG.E.U16 R8, desc[UR10][R8.64] ;  /* 0x0000000a08087981 */ /* 0x000ee2000c1e1500 */
[----:B------:R-:W-:-:S03]  /*74d0*/  IMAD R130, R148, 0x20, R120 ;  /* 0x0000002094827824 */ /* 0x000fc600078e0278 */
[----:B------:R-:W3:Y:S01]  /*74e0*/  LDG.E.U16 R102, desc[UR10][R102.64] ;  /* 0x0000000a66667981 */ /* 0x000ee2000c1e1500 */
[----:B------:R-:W-:-:S03]  /*74f0*/  LEA R132, R148, R120, 0x6 ;  /* 0x0000007894847211 */ /* 0x000fc600078e30ff */
[----:B------:R-:W3:Y:S04]  /*7500*/  LDG.E.U16 R88, desc[UR10][R162.64] ;  /* 0x0000000aa2587981 */ /* 0x000ee8000c1e1500 */
[----:B------:R-:W3:Y:S01]  /*7510*/  LDG.E.U16 R9, desc[UR10][R160.64] ;  /* 0x0000000aa0097981 */ /* 0x000ee2000c1e1500 */
[----:B------:R-:W-:-:S03]  /*7520*/  LEA R134, R148, R120, 0x7 ;  /* 0x0000007894867211 */ /* 0x000fc600078e38ff */
[----:B------:R-:W3:Y:S01]  /*7530*/  LDG.E.U16 R104, desc[UR10][R164.64] ;  /* 0x0000000aa4687981 */ /* 0x000ee2000c1e1500 */
[----:B--2---:R-:W-:-:S03]  /*7540*/  IMAD.WIDE R116, R2, 0x2, R180 ;  /* 0x0000000202747825 */ /* 0x004fc600078e02b4 */
[----:B------:R-:W2:Y:S01]  /*7550*/  LDL.64 R180, [R1+0x430] ;  /* 0x0004300001b47983 */ /* 0x000ea20000100a00 */
[----:B------:R-:W-:-:S03]  /*7560*/  IMAD.WIDE R168, R2, 0x2, R168 ;  /* 0x0000000202a87825 */ /* 0x000fc600078e02a8 */
[----:B------:R-:W2:Y:S04]  /*7570*/  LDG.E.U16 R103, desc[UR10][R116.64] ;  /* 0x0000000a74677981 */ /* 0x000ea8000c1e1500 */
[----:B------:R0:W2:Y:S02]  /*7580*/  LDG.E.U16 R49, desc[UR10][R168.64] ;  /* 0x0000000aa8317981 */ /* 0x0000a4000c1e1500 */
[C---:B0-----:R-:W-:Y:S02]  /*7590*/  IMAD.WIDE R168, R2.reuse, 0x2, R178 ;  /* 0x0000000202a87825 */ /* 0x041fe400078e02b2 */
[----:B------:R-:W2:Y:S02]  /*75a0*/  LDL.64 R178, [R1+0x428] ;  /* 0x0004280001b27983 */ /* 0x000ea40000100a00 */
[----:B------:R-:W-:Y:S01]  /*75b0*/  IMAD.WIDE R116, R2, 0x2, R128 ;  /* 0x0000000202747825 */ /* 0x000fe200078e0280 */
[----:B------:R-:W-:Y:S01]  /*75c0*/  LEA R124, R148, R120, 0x2 ;  /* 0x00000078947c7211 */ /* 0x000fe200078e10ff */
[----:B------:R-:W2:Y:S02]  /*75d0*/  LDG.E.U16 R112, desc[UR10][R168.64] ;  /* 0x0000000aa8707981 */ /* 0x000ea4000c1e1500 */
[----:B------:R-:W-:-:S04]  /*75e0*/  IMAD.WIDE R160, R2, 0x2, R130 ;  /* 0x0000000202a07825 */ /* 0x000fc800078e0282 */
[----:B----4-:R-:W-:-:S05]  /*75f0*/  IMAD.WIDE R164, R2, 0x2, R176 ;  /* 0x0000000202a47825 */ /* 0x010fca00078e02b0 */
[----:B------:R0:W4:Y:S01]  /*7600*/  LDG.E.U16 R118, desc[UR10][R164.64] ;  /* 0x0000000aa4767981 */ /* 0x000122000c1e1500 */
[----:B---3--:R-:W-:-:S03]  /*7610*/  IMAD.WIDE R162, R2, 0x2, R170 ;  /* 0x0000000202a27825 */ /* 0x008fc600078e02aa */
[----:B------:R-:W3:Y:S04]  /*7620*/  LDG.E.U16 R170, desc[UR10][R116.64] ;  /* 0x0000000a74aa7981 */ /* 0x000ee8000c1e1500 */
[----:B------:R-:W3:Y:S01]  /*7630*/  LDG.E.U16 R171, desc[UR10][R160.64] ;  /* 0x0000000aa0ab7981 */ /* 0x000ee2000c1e1500 */
[----:B0-----:R-:W-:-:S03]  /*7640*/  IMAD.WIDE R164, R2, 0x2, R134 ;  /* 0x0000000202a47825 */ /* 0x001fc600078e0286 */
[----:B------:R0:W3:Y:S01]  /*7650*/  LDG.E.U16 R166, desc[UR10][R162.64] ;  /* 0x0000000aa2a67981 */ /* 0x0000e2000c1e1500 */
[----:B------:R-:W-:Y:S02]  /*7660*/  IMAD R136, R148, 0x82, R120 ;  /* 0x0000008294887824 */ /* 0x000fe400078e0278 */
[----:B0-----:R-:W-:-:S04]  /*7670*/  IMAD.WIDE R162, R2, 0x2, R132 ;  /* 0x0000000202a27825 */ /* 0x001fc800078e0284 */
[C---:B------:R-:W-:Y:S02]  /*7680*/  IMAD.WIDE R116, R2.reuse, 0x2, R174 ;  /* 0x0000000202747825 */ /* 0x040fe400078e02ae */
[----:B------:R-:W3:Y:S02]  /*7690*/  LDG.E.U16 R175, desc[UR10][R164.64] ;  /* 0x0000000aa4af7981 */ /* 0x000ee4000c1e1500 */
[C---:B------:R-:W-:Y:S02]  /*76a0*/  IMAD.WIDE R160, R2.reuse, 0x2, R172 ;  /* 0x0000000202a07825 */ /* 0x040fe400078e02ac */
[----:B------:R0:W3:Y:S04]  /*76b0*/  LDG.E.U16 R173, desc[UR10][R116.64] ;  /* 0x0000000a74ad7981 */ /* 0x0000e8000c1e1500 */
[----:B------:R2:W3:Y:S04]  /*76c0*/  LDG.E.U16 R174, desc[UR10][R160.64] ;  /* 0x0000000aa0ae7981 */ /* 0x0004e8000c1e1500 */
[----:B------:R-:W3:Y:S01]  /*76d0*/  LDG.E.U16 R172, desc[UR10][R162.64] ;  /* 0x0000000aa2ac7981 */ /* 0x000ee2000c1e1500 */
[----:B0-----:R-:W-:-:S04]  /*76e0*/  IMAD.WIDE R116, R2, 0x2, R186 ;  /* 0x0000000202747825 */ /* 0x001fc800078e02ba */
[----:B------:R-:W-:-:S04]  /*76f0*/  IMAD.WIDE R164, R2, 0x2, R136 ;  /* 0x0000000202a47825 */ /* 0x000fc800078e0288 */
[----:B------:R-:W-:Y:S02]  /*7700*/  IMAD R138, R148, 0x84, R120 ;  /* 0x00000084948a7824 */ /* 0x000fe400078e0278 */
[C---:B--2---:R-:W-:Y:S02]  /*7710*/  IMAD.WIDE R160, R2.reuse, 0x2, R180 ;  /* 0x0000000202a07825 */ /* 0x044fe400078e02b4 */
[----:B------:R-:W2:Y:S04]  /*7720*/  LDG.E.U16 R180, desc[UR10][R164.64] ;  /* 0x0000000aa4b47981 */ /* 0x000ea8000c1e1500 */
[----:B------:R0:W2:Y:S02]  /*7730*/  LDG.E.U16 R177, desc[UR10][R160.64] ;  /* 0x0000000aa0b17981 */ /* 0x0000a4000c1e1500 */
[----:B0-----:R-:W-:-:S04]  /*7740*/  IMAD.WIDE R160, R2, 0x2, R182 ;  /* 0x0000000202a07825 */ /* 0x001fc800078e02b6 */
[C---:B------:R-:W-:Y:S02]  /*7750*/  IMAD.WIDE R162, R2.reuse, 0x2, R178 ;  /* 0x0000000202a27825 */ /* 0x040fe400078e02b2 */
[----:B------:R0:W2:Y:S02]  /*7760*/  LDG.E.U16 R178, desc[UR10][R116.64] ;  /* 0x0000000a74b27981 */ /* 0x0000a4000c1e1500 */
[C---:B------:R-:W-:Y:S02]  /*7770*/  IMAD.WIDE R164, R2.reuse, 0x2, R138 ;  /* 0x0000000202a47825 */ /* 0x040fe400078e028a */
[----:B------:R1:W2:Y:S02]  /*7780*/  LDG.E.U16 R179, desc[UR10][R162.64] ;  /* 0x0000000aa2b37981 */ /* 0x0002a4000c1e1500 */
[C---:B0-----:R-:W-:Y:S02]  /*7790*/  IMAD.WIDE R116, R2.reuse, 0x2, R184 ;  /* 0x0000000202747825 */ /* 0x041fe400078e02b8 */
[----:B------:R0:W2:Y:S04]  /*77a0*/  LDG.E.U16 R184, desc[UR10][R160.64] ;  /* 0x0000000aa0b87981 */ /* 0x0000a8000c1e1500 */
[----:B------:R4:W2:Y:S01]  /*77b0*/  LDG.E.U16 R183, desc[UR10][R116.64] ;  /* 0x0000000a74b77981 */ /* 0x0008a2000c1e1500 */
[----:B-1----:R-:W-:-:S03]  /*77c0*/  IMAD.WIDE R162, R2, 0x2, R124 ;  /* 0x0000000202a27825 */ /* 0x002fc600078e027c */
[----:B------:R1:W2:Y:S01]  /*77d0*/  LDG.E.U16 R185, desc[UR10][R164.64] ;  /* 0x0000000aa4b97981 */ /* 0x0002a2000c1e1500 */
[----:B0-----:R-:W-:-:S03]  /*77e0*/  IMAD.WIDE R160, R2, 0x2, R198 ;  /* 0x0000000202a07825 */ /* 0x001fc600078e02c6 */
[----:B------:R-:W2:Y:S01]  /*77f0*/  LDL.64 R198, [R1+0x4c8] ;  /* 0x0004c80001c67983 */ /* 0x000ea20000100a00 */
[----:B----4-:R-:W-:-:S03]  /*7800*/  IMAD.WIDE R116, R2, 0x2, R200 ;  /* 0x0000000202747825 */ /* 0x010fc600078e02c8 */
[----:B------:R-:W4:Y:S01]  /*7810*/  LDL.64 R200, [R1+0x410] ;  /* 0x0004100001c87983 */ /* 0x000f220000100a00 */
[----:B-1----:R-:W-:-:S03]  /*7820*/  IMAD.WIDE R164, R2, 0x2, R188 ;  /* 0x0000000202a47825 */ /* 0x002fc600078e02bc */
[----:B------:R0:W3:Y:S04]  /*7830*/  LDG.E.U16 R187, desc[UR10][R160.64] ;  /* 0x0000000aa0bb7981 */ /* 0x0000e8000c1e1500 */
[----:B------:R1:W3:Y:S04]  /*7840*/  LDG.E.U16 R182, desc[UR10][R162.64] ;  /* 0x0000000aa2b67981 */ /* 0x0002e8000c1e1500 */
[----:B------:R1:W3:Y:S01]  /*7850*/  LDG.E.U16 R188, desc[UR10][R116.64] ;  /* 0x0000000a74bc7981 */ /* 0x0002e2000c1e1500 */
[----:B0-----:R-:W-:-:S04]  /*7860*/  IMAD.WIDE R160, R2, 0x2, R194 ;  /* 0x0000000202a07825 */ /* 0x001fc800078e02c2 */
[C---:B-1----:R-:W-:Y:S02]  /*7870*/  IMAD.WIDE R162, R2.reuse, 0x2, R190 ;  /* 0x0000000202a27825 */ /* 0x042fe400078e02be */
[----:B------:R0:W3:Y:S02]  /*7880*/  LDG.E.U16 R190, desc[UR10][R164.64] ;  /* 0x0000000aa4be7981 */ /* 0x0000e4000c1e1500 */
[----:B------:R-:W-:Y:S01]  /*7890*/  IMAD.WIDE R116, R2, 0x2, R196 ;  /* 0x0000000202747825 */ /* 0x000fe200078e02c4 */
[----:B------:R-:W-:Y:S01]  /*78a0*/  LEA R126, R148, R120, 0x3 ;  /* 0x00000078947e7211 */ /* 0x000fe200078e18ff */
[----:B------:R-:W3:Y:S04]  /*78b0*/  LDG.E.U16 R189, desc[UR10][R162.64] ;  /* 0x0000000aa2bd7981 */ /* 0x000ee8000c1e1500 */
[----:B------:R-:W3:Y:S01]  /*78c0*/  LDG.E.U16 R194, desc[UR10][R116.64] ;  /* 0x0000000a74c27981 */ /* 0x000ee2000c1e1500 */
[----:B0-----:R-:W-:-:S03]  /*78d0*/  IMAD.WIDE R164, R2, 0x2, R192 ;  /* 0x0000000202a47825 */ /* 0x001fc600078e02c0 */
[----:B------:R0:W3:Y:S01]  /*78e0*/  LDG.E.U16 R192, desc[UR10][R160.64] ;  /* 0x0000000aa0c07981 */ /* 0x0000e2000c1e1500 */
[C-C-:B------:R-:W-:Y:S02]  /*78f0*/  IMAD R150, R148.reuse, 0x90, R120.reuse ;  /* 0x0000009094967824 */ /* 0x140fe400078e0278 */
[----:B------:R-:W-:Y:S01]  /*7900*/  IMAD R152, R148, 0x92, R120 ;  /* 0x0000009294987824 */ /* 0x000fe200078e0278 */
[----:B------:R-:W3:Y:S01]  /*7910*/  LDG.E.U16 R195, desc[UR10][R164.64] ;  /* 0x0000000aa4c37981 */ /* 0x000ee2000c1e1500 */
[----:B0-----:R-:W-:-:S03]  /*7920*/  IMAD.WIDE R160, R2, 0x2, R208 ;  /* 0x0000000202a07825 */ /* 0x001fc600078e02d0 */
[----:B------:R-:W3:Y:S01]  /*7930*/  LDL.64 R208, [R1+0x478] ;  /* 0x0004780001d07983 */ /* 0x000ee20000100a00 */
[----:B------:R-:W-:-:S03]  /*7940*/  IMAD.WIDE R116, R2, 0x2, R210 ;  /* 0x0000000202747825 */ /* 0x000fc600078e02d2 */
[----:B------:R-:W3:Y:S01]  /*7950*/  LDL.64 R210, [R1+0x3f8] ;  /* 0x0003f80001d27983 */ /* 0x000ee20000100a00 */
[----:B------:R-:W-:-:S03]  /*7960*/  IMAD.WIDE R168, R2, 0x2, R150 ;  /* 0x0000000202a87825 */ /* 0x000fc600078e0296 */
[----:B------:R-:W3:Y:S04]  /*7970*/  LDG.E.U16 R197, desc[UR10][R160.64] ;  /* 0x0000000aa0c57981 */ /* 0x000ee8000c1e1500 */
[----:B------:R0:W3:Y:S01]  /*7980*/  LDG.E.U16 R176, desc[UR10][R168.64] ;  /* 0x0000000aa8b07981 */ /* 0x0000e2000c1e1500 */
[----:B------:R-:W-:Y:S02]  /*7990*/  IMAD R154, R148, 0x94, R120 ;  /* 0x00000094949a7824 */ /* 0x000fe400078e0278 */
[----:B0-----:R-:W-:-:S05]  /*79a0*/  IMAD.WIDE R168, R2, 0x2, R152 ;  /* 0x0000000202a87825 */ /* 0x001fca00078e0298 */
[----:B------:R0:W3:Y:S01]  /*79b0*/  LDG.E.U16 R181, desc[UR10][R168.64] ;  /* 0x0000000aa8b57981 */ /* 0x0000e2000c1e1500 */
[----:B------:R-:W-:Y:S02]  /*79c0*/  IMAD R140, R148, 0x86, R120 ;  /* 0x00000086948c7824 */ /* 0x000fe400078e0278 */
[----:B0-----:R-:W-:-:S05]  /*79d0*/  IMAD.WIDE R168, R2, 0x2, R154 ;  /* 0x0000000202a87825 */ /* 0x001fca00078e029a */
[----:B------:R0:W3:Y:S01]  /*79e0*/  LDG.E.U16 R186, desc[UR10][R168.64] ;  /* 0x0000000aa8ba7981 */ /* 0x0000e2000c1e1500 */
[----:B------:R-:W-:Y:S02]  /*79f0*/  IMAD R142, R148, 0x88, R120 ;  /* 0x00000088948e7824 */ /* 0x000fe400078e0278 */
[----:B------:R-:W-:-:S04]  /*7a00*/  IMAD.WIDE R162, R2, 0x2, R126 ;  /* 0x0000000202a27825 */ /* 0x000fc800078e027e */
[----:B------:R-:W-:Y:S01]  /*7a10*/  IMAD R144, R148, 0x8a, R120 ;  /* 0x0000008a94907824 */ /* 0x000fe200078e0278 */
[----:B------:R-:W3:Y:S01]  /*7a20*/  LDG.E.U16 R193, desc[UR10][R162.64] ;  /* 0x0000000aa2c17981 */ /* 0x000ee2000c1e1500 */
[----:B0-----:R-:W-:-:S05]  /*7a30*/  IMAD.WIDE R168, R2, 0x2, R140 ;  /* 0x0000000202a87825 */ /* 0x001fca00078e028c */
[----:B------:R0:W3:Y:S01]  /*7a40*/  LDG.E.U16 R191, desc[UR10][R168.64] ;  /* 0x0000000aa8bf7981 */ /* 0x0000e2000c1e1500 */
[----:B------:R-:W-:Y:S02]  /*7a50*/  IMAD R146, R148, 0x8c, R120 ;  /* 0x0000008c94927824 */ /* 0x000fe400078e0278 */
[----:B0-----:R-:W-:-:S05]  /*7a60*/  IMAD.WIDE R168, R2, 0x2, R142 ;  /* 0x0000000202a87825 */ /* 0x001fca00078e028e */
[----:B------:R0:W3:Y:S01]  /*7a70*/  LDG.E.U16 R196, desc[UR10][R168.64] ;  /* 0x0000000aa8c47981 */ /* 0x0000e2000c1e1500 */
[----:B------:R-:W-:-:S04]  /*7a80*/  IMAD.WIDE R160, R2, 0x2, R222 ;  /* 0x0000000202a07825 */ /* 0x000fc800078e02de */
[----:B0-----:R-:W-:-:S04]  /*7a90*/  IMAD.WIDE R168, R2, 0x2, R144 ;  /* 0x0000000202a87825 */ /* 0x001fc800078e0290 */
[----:B------:R-:W-:Y:S02]  /*7aa0*/  IMAD R148, R148, 0x8e, R120 ;  /* 0x0000008e94947824 */ /* 0x000fe400078e0278 */
[C---:B--2---:R-:W-:Y:S02]  /*7ab0*/  IMAD.WIDE R164, R2.reuse, 0x2, R198 ;  /* 0x0000000202a47825 */ /* 0x044fe400078e02c6 */
[----:B------:R0:W2:Y:S02]  /*7ac0*/  LDG.E.U16 R199, desc[UR10][R116.64] ;  /* 0x0000000a74c77981 */ /* 0x0000a4000c1e1500 */
[C---:B----4-:R-:W-:Y:S02]  /*7ad0*/  IMAD.WIDE R162, R2.reuse, 0x2, R200 ;  /* 0x0000000202a27825 */ /* 0x050fe400078e02c8 */
[----:B------:R1:W4:Y:S04]  /*7ae0*/  LDG.E.U16 R200, desc[UR10][R164.64] ;  /* 0x0000000aa4c87981 */ /* 0x000328000c1e1500 */
[----:B------:R1:W2:Y:S01]  /*7af0*/  LDG.E.U16 R198, desc[UR10][R162.64] ;  /* 0x0000000aa2c67981 */ /* 0x0002a2000c1e1500 */
[----:B0-----:R-:W-:-:S03]  /*7b00*/  IMAD.WIDE R116, R2, 0x2, R224 ;  /* 0x0000000202747825 */ /* 0x001fc600078e02e0 */
[----:B------:R0:W2:Y:S01]  /*7b10*/  LDG.E.U16 R201, desc[UR10][R168.64] ;  /* 0x0000000aa8c97981 */ /* 0x0000a2000c1e1500 */
[----:B-1----:R-:W-:-:S03]  /*7b20*/  IMAD.WIDE R164, R2, 0x2, R202 ;  /* 0x0000000202a47825 */ /* 0x002fc600078e02ca */
[----:B------:R1:W2:Y:S01]  /*7b30*/  LDG.E.U16 R202, desc[UR10][R160.64] ;  /* 0x0000000aa0ca7981 */ /* 0x0002a2000c1e1500 */
[----:B------:R-:W-:-:S03]  /*7b40*/  IMAD.WIDE R162, R2, 0x2, R204 ;  /* 0x0000000202a27825 */ /* 0x000fc600078e02cc */
[----:B------:R1:W2:Y:S01]  /*7b50*/  LDG.E.U16 R205, desc[UR10][R116.64] ;  /* 0x0000000a74cd7981 */ /* 0x0002a2000c1e1500 */
[----:B0-----:R-:W-:-:S03]  /*7b60*/  IMAD.WIDE R168, R2, 0x2, R146 ;  /* 0x0000000202a87825 */ /* 0x001fc600078e0292 */
[----:B------:R0:W2:Y:S01]  /*7b70*/  LDG.E.U16 R204, desc[UR10][R164.64] ;  /* 0x0000000aa4cc7981 */ /* 0x0000a2000c1e1500 */
[----:B-1----:R-:W-:-:S03]  /*7b80*/  IMAD.WIDE R160, R2, 0x2, R218 ;  /* 0x0000000202a07825 */ /* 0x002fc600078e02da */
[----:B------:R-:W2:Y:S01]  /*7b90*/  LDG.E.U16 R169, desc[UR10][R168.64] ;  /* 0x0000000aa8a97981 */ /* 0x000ea2000c1e1500 */
[----:B------:R-:W-:-:S03]  /*7ba0*/  IMAD.WIDE R116, R2, 0x2, R220 ;  /* 0x0000000202747825 */ /* 0x000fc600078e02dc */
[----:B------:R1:W2:Y:S01]  /*7bb0*/  LDG.E.U16 R203, desc[UR10][R162.64] ;  /* 0x0000000aa2cb7981 */ /* 0x0002a2000c1e1500 */
[----:B0-----:R-:W-:-:S03]  /*7bc0*/  IMAD.WIDE R164, R2, 0x2, R206 ;  /* 0x0000000202a47825 */ /* 0x001fc600078e02ce */
[----:B------:R3:W2:Y:S04]  /*7bd0*/  LDG.E.U16 R206, desc[UR10][R160.64] ;  /* 0x0000000aa0ce7981 */ /* 0x0006a8000c1e1500 */
[----:B------:R0:W2:Y:S01]  /*7be0*/  LDG.E.U16 R168, desc[UR10][R116.64] ;  /* 0x0000000a74a87981 */ /* 0x0000a2000c1e1500 */
[----:B-1----:R-:W-:-:S03]  /*7bf0*/  IMAD.WIDE R162, R2, 0x2, R216 ;  /* 0x0000000202a27825 */ /* 0x002fc600078e02d8 */
[----:B------:R-:W2:Y:S01]  /*7c00*/  LDG.E.U16 R164, desc[UR10][R164.64] ;  /* 0x0000000aa4a47981 */ /* 0x000ea2000c1e1500 */
[----:B---3--:R-:W-:-:S03]  /*7c10*/  IMAD.WIDE R160, R2, 0x2, R208 ;  /* 0x0000000202a07825 */ /* 0x008fc600078e02d0 */
[----:B------:R1:W3:Y:S01]  /*7c20*/  LDG.E.U16 R207, desc[UR10][R162.64] ;  /* 0x0000000aa2cf7981 */ /* 0x0002e2000c1e1500 */
[----:B0-----:R-:W-:-:S03]  /*7c30*/  IMAD.WIDE R116, R2, 0x2, R214 ;  /* 0x0000000202747825 */ /* 0x001fc600078e02d6 */
[----:B------:R0:W2:Y:S04]  /*7c40*/  LDG.E.U16 R208, desc[UR10][R160.64] ;  /* 0x0000000aa0d07981 */ /* 0x0000a8000c1e1500 */
[----:B------:R0:W2:Y:S01]  /*7c50*/  LDG.E.U16 R165, desc[UR10][R116.64] ;  /* 0x0000000a74a57981 */ /* 0x0000a2000c1e1500 */
[----:B-1----:R-:W-:-:S04]  /*7c60*/  IMAD.WIDE R162, R2, 0x2, R148 ;  /* 0x0000000202a27825 */ /* 0x002fc800078e0294 */
[C---:B0-----:R-:W-:Y:S02]  /*7c70*/  IMAD.WIDE R160, R2.reuse, 0x2, R210 ;  /* 0x0000000202a07825 */ /* 0x041fe400078e02d2 */
[----:B------:R0:W2:Y:S02]  /*7c80*/  LDG.E.U16 R162, desc[UR10][R162.64] ;  /* 0x0000000aa2a27981 */ /* 0x0000a4000c1e1500 */
[----:B------:R-:W-:Y:S02]  /*7c90*/  IMAD.WIDE R116, R2, 0x2, R212 ;  /* 0x0000000202747825 */ /* 0x000fe400078e02d4 */
[----:B------:R1:W2:Y:S04]  /*7ca0*/  LDG.E.U16 R160, desc[UR10][R160.64] ;  /* 0x0000000aa0a07981 */ /* 0x0002a8000c1e1500 */
[----:B------:R0:W2:Y:S01]  /*7cb0*/  LDG.E.U16 R117, desc[UR10][R116.64] ;  /* 0x0000000a74757981 */ /* 0x0000a2000c1e1500 */
[----:B------:R-:W0:Y:S01]  /*7cc0*/  S2R R209, SR_TID.X ;  /* 0x0000000000d17919 */ /* 0x000e220000002100 */
[----:B------:R-:W1:Y:S01]  /*7cd0*/  S2R R211, SR_TID.X ;  /* 0x0000000000d37919 */ /* 0x000e620000002100 */
[----:B0-----:R-:W-:-:S02]  /*7ce0*/  SHF.L.U32 R163, R209, 0x3, RZ ;  /* 0x00000003d1a37819 */ /* 0x001fc400000006ff */
[----:B-1----:R-:W-:Y:S02]  /*7cf0*/  LOP3.LUT R161, R209, 0x7, RZ, 0xc0, !PT ;  /* 0x00000007d1a17812 */ /* 0x002fe400078ec0ff */
[----:B------:R-:W-:Y:S02]  /*7d00*/  LOP3.LUT R163, R163, 0x30, RZ, 0xc0, !PT ;  /* 0x00000030a3a37812 */ /* 0x000fe400078ec0ff */
[----:B------:R-:W-:Y:S02]  /*7d10*/  SHF.L.U32 R116, R209, 0x1, RZ ;  /* 0x00000001d1747819 */ /* 0x000fe400000006ff */
[C---:B------:R-:W-:Y:S02]  /*7d20*/  LEA R163, R161.reuse, R163, 0x6 ;  /* 0x000000a3a1a37211 */ /* 0x040fe400078e30ff */
[----:B------:R-:W-:Y:S02]  /*7d30*/  SHF.L.U32 R210, R161, 0x4, RZ ;  /* 0x00000004a1d27819 */ /* 0x000fe400000006ff */
[----:B------:R-:W-:-:S02]  /*7d40*/  LOP3.LUT R163, R163, 0x10, R116, 0x78, !PT ;  /* 0x00000010a3a37812 */ /* 0x000fc400078e7874 */
[----:B------:R-:W-:Y:S02]  /*7d50*/  LOP3.LUT R116, R210, 0x30, R116, 0x78, !PT ;  /* 0x00000030d2747812 */ /* 0x000fe400078e7874 */
[----:B------:R-:W-:-:S04]  /*7d60*/  LOP3.LUT R210, R209, 0x60, RZ, 0xc0, !PT ;  /* 0x00000060d1d27812 */ /* 0x000fc800078ec0ff */
[----:B------:R-:W-:Y:S02]  /*7d70*/  LEA R161, R161, R210, 0x2 ;  /* 0x000000d2a1a17211 */ /* 0x000fe400078e10ff */
[----:B------:R-:W-:Y:S02]  /*7d80*/  LOP3.LUT R210, R211, 0x7f, RZ, 0xc0, !PT ;  /* 0x0000007fd3d27812 */ /* 0x000fe400078ec0ff */
[----:B------:R-:W-:-:S03]  /*7d90*/  LEA R116, R161, R116, 0x6 ;  /* 0x00000074a1747211 */ /* 0x000fc600078e30ff */
[----:B------:R-:W-:Y:S01]  /*7da0*/  IMAD.SHL.U32 R161, R210, 0x2, RZ ;  /* 0x00000002d2a17824 */ /* 0x000fe200078e00ff */
[----:B------:R-:W-:Y:S06]  /*7db0*/  BAR.SYNC.DEFER_BLOCKING 0x0 ;  /* 0x0000000000007b1d */ /* 0x000fec0000010000 */
[----:B------:R0:W-:Y:S04]  /*7dc0*/  STS.U16 [R161+UR6+0x5800], R8 ;  /* 0x00580008a1007988 */ /* 0x0001e80008000406 */
[----:B------:R-:W-:Y:S01]  /*7dd0*/  STS.U16 [R161+UR6], R115 ;  /* 0x00000073a1007988 */ /* 0x000fe20008000406 */
[----:B0-----:R-:W-:-:S03]  /*7de0*/  LOP3.LUT R8, R161, 0x10, RZ, 0x3c, !PT ;  /* 0x00000010a1087812 */ /* 0x001fc600078e3cff */
        /* <DEDUP_REMOVED lines=16> */
[----:B------:R-:W-:Y:S01]  /*7ef0*/  STS.U16 [R8+UR6+0x900], R42 ;  /* 0x0009002a08007988 */ /* 0x000fe20008000406 */
[----:B0-----:R-:W-:-:S03]  /*7f00*/  LOP3.LUT R38, R161, 0x20, RZ, 0x3c, !PT ;  /* 0x00000020a1267812 */ /* 0x001fc600078e3cff */
        /* <DEDUP_REMOVED lines=12> */
[----:B------:R1:W-:Y:S04]  /*7fd0*/  STS.U16 [R8+UR6+0x7900], R179 ;  /* 0x007900b308007988 */ /* 0x0003e80008000406 */
[----:B------:R-:W-:Y:S01]  /*7fe0*/  STS.U16 [R38+UR6+0x200], R182 ;  /* 0x000200b626007988 */ /* 0x000fe20008000406 */
[----:B------:R-:W-:-:S03]  /*7ff0*/  LOP3.LUT R113, R209, 0x10, RZ, 0xc0, !PT ;  /* 0x00000010d1717812 */ /* 0x000fc600078ec0ff */
[----:B0-----:R-:W3:Y:S01]  /*8000*/  LDL.64 R180, [R1+0x3c0] ;  /* 0x0003c00001b47983 */ /* 0x001ee20000100a00 */
[----:B-1----:R-:W-:-:S03]  /*8010*/  LOP3.LUT R8, R161, 0x30, RZ, 0x3c, !PT ;  /* 0x00000030a1087812 */ /* 0x002fc600078e3cff */
        /* <DEDUP_REMOVED lines=32> */
[----:B------:R-:W-:Y:S01]  /*8220*/  STS.U16 [R36+UR6+0x400], R193 ;  /* 0x000400c124007988 */ /* 0x000fe20008000406 */
[----:B------:R-:W-:-:S02]  /*8230*/  LOP3.LUT R118, R209, 0x7f, RZ, 0xc0, !PT ;  /* 0x0000007fd1767812 */ /* 0x000fc400078ec0ff */
[----:B------:R-:W-:Y:S01]  /*8240*/  LEA R113, R113, R163, 0x5 ;  /* 0x000000a371717211 */ /* 0x000fe200078e28ff */
[----:B------:R-:W3:Y:S01]  /*8250*/  LDL.64 R182, [R1+0x3e8] ;  /* 0x0003e80001b67983 */ /* 0x000ee20000100a00 */
        /* <DEDUP_REMOVED lines=15> */
[----:B--2---:R-:W-:Y:S04]  /*8350*/  STS.U16 [R36+UR6+0x7c00], R198 ;  /* 0x007c00c624007988 */ /* 0x004fe80008000406 */
[----:B------:R0:W-:Y:S04]  /*8360*/  STS.U16 [R8+UR6+0x5d00], R9 ;  /* 0x005d000908007988 */ /* 0x0001e80008000406 */
[----:B------:R-:W-:Y:S04]  /*8370*/  STS.U16 [R8+UR6+0x500], R35 ;  /* 0x0005002308007988 */ /* 0x000fe80008000406 */
[----:B------:R-:W2:Y:S01]  /*8380*/  LDL.64 R184, [R1+0x3f0] ;  /* 0x0003f00001b87983 */ /* 0x000ea20000100a00 */
        /* <DEDUP_REMOVED lines=11> */
[----:B----4-:R-:W-:Y:S04]  /*8440*/  STS.U16 [R8+UR6+0x6500], R200 ;  /* 0x006500c808007988 */ /* 0x010fe80008000406 */
[----:B------:R-:W-:Y:S04]  /*8450*/  STS.U16 [R8+UR6+0x6d00], R202 ;  /* 0x006d00ca08007988 */ /* 0x000fe80008000406 */
[----:B------:R-:W-:Y:S04]  /*8460*/  STS.U16 [R8+UR6+0x7500], R203 ;  /* 0x007500cb08007988 */ /* 0x000fe80008000406 */
[----:B------:R-:W-:Y:S04]  /*8470*/  STS.U16 [R8+UR6+0x7d00], R204 ;  /* 0x007d00cc08007988 */ /* 0x000fe80008000406 */
[----:B------:R0:W-:Y:S04]  /*8480*/  STS.U16 [R9+UR6+0x3600], R10 ;  /* 0x0036000a09007988 */ /* 0x0001e80008000406 */
[----:B------:R1:W-:Y:S01]  /*8490*/  STS.U16 [R9+UR6+0x4e00], R11 ;  /* 0x004e000b09007988 */ /* 0x0003e20008000406 */
[----:B0-----:R-:W-:-:S04]  /*84a0*/  SHF.L.U32 R10, R118, 0x1, RZ ;  /* 0x00000001760a7819 */ /* 0x001fc800000006ff */
[----:B-1----:R-:W-:Y:S01]  /*84b0*/  LOP3.LUT R11, R10, 0x70, RZ, 0x3c, !PT ;  /* 0x000000700a0b7812 */ /* 0x002fe200078e3cff */
        /* <DEDUP_REMOVED lines=12> */
[----:B---3--:R-:W-:Y:S04]  /*8580*/  STS.U16 [R9+UR6+0x7600], R207 ;  /* 0x007600cf09007988 */ /* 0x008fe80008000406 */
        /* <DEDUP_REMOVED lines=13> */
[----:B------:R1:W-:Y:S04]  /*8660*/  STS.U16 [R11+UR6+0x6700], R165 ;  /* 0x006700a50b007988 */ /* 0x0003e80008000406 */
[----:B------:R-:W-:Y:S04]  /*8670*/  STS.U16 [R11+UR6+0x6f00], R208 ;  /* 0x006f00d00b007988 */ /* 0x000fe80008000406 */
[----:B------:R-:W-:Y:S04]  /*8680*/  STS.U16 [R11+UR6+0x7700], R117 ;  /* 0x007700750b007988 */ /* 0x000fe80008000406 */
[----:B------:R-:W-:Y:S01]  /*8690*/  STS.U16 [R11+UR6+0x7f00], R160 ;  /* 0x007f00a00b007988 */ /* 0x000fe20008000406 */
[----:B------:R-:W-:Y:S01]  /*86a0*/  BAR.SYNC.DEFER_BLOCKING 0x0 ;  /* 0x0000000000007b1d */ /* 0x000fe20000010000 */
[----:B0-----:R-:W-:-:S02]  /*86b0*/  LOP3.LUT R3, R113, 0x20, RZ, 0x3c, !PT ;  /* 0x0000002071037812 */ /* 0x001fc400078e3cff */
[----:B------:R-:W-:Y:S02]  /*86c0*/  LOP3.LUT R4, R116, 0x40, RZ, 0x3c, !PT ;  /* 0x0000004074047812 */ /* 0x000fe400078e3cff */
[----:B------:R-:W-:Y:S01]  /*86d0*/  LOP3.LUT R189, R209, 0x1c, RZ, 0xc0, !PT ;  /* 0x0000001cd1bd7812 */ /* 0x000fe200078ec0ff */
[----:B-1----:R-:W3:Y:S04]  /*86e0*/  LDL.64 R164, [R1+0x3a8] ;  /* 0x0003a80001a47983 */ /* 0x002ee80000100a00 */
[----:B------:R-:W-:Y:S04]  /*86f0*/  LDSM.16.MT88.4 R176, [R113+UR6+0x8000] ;  /* 0x0080000671b0783b */ /* 0x000fe80008004200 */
[----:B------:R-:W0:Y:S04]  /*8700*/  LDSM.16.M88.4 R24, [R116+UR6] ;  /* 0x000000067418783b */ /* 0x000e280008000200 */
[----:B------:R-:W1:Y:S04]  /*8710*/  LDSM.16.MT88.4 R48, [R3+UR6+0x8000] ;  /* 0x008000060330783b */ /* 0x000e680008004200 */
[----:B------:R-:W4:Y:S04]  /*8720*/  LDSM.16.M88.4 R20, [R116+UR6+0x2000] ;  /* 0x002000067414783b */ /* 0x000f280008000200 */
[----:B------:R-:W4:Y:S04]  /*8730*/  LDSM.16.M88.4 R16, [R116+UR6+0x4000] ;  /* 0x004000067410783b */ /* 0x000f280008000200 */
[----:B------:R-:W4:Y:S04]  /*8740*/  LDSM.16.M88.4 R12, [R116+UR6+0x6000] ;  /* 0x00600006740c783b */ /* 0x000f280008000200 */
[----:B------:R-:W2:Y:S04]  /*8750*/  LDSM.16.MT88.4 R172, [R113+UR6+0x8400] ;  /* 0x0084000671ac783b */ /* 0x000ea80008004200 */
[----:B------:R-:W2:Y:S04]  /*8760*/  LDSM.16.MT88.4 R160, [R3+UR6+0x8400] ;  /* 0x0084000603a0783b */ /* 0x000ea80008004200 */
[----:B------:R-:W-:Y:S04]  /*8770*/  LDSM.16.MT88.4 R100, [R113+UR6+0x8800] ;  /* 0x008800067164783b */ /* 0x000fe80008004200 */
[----:B------:R-:W2:Y:S04]  /*8780*/  LDSM.16.M88.4 R108, [R4+UR6] ;  /* 0x00000006046c783b */ /* 0x000ea80008000200 */
[----:B------:R-:W2:Y:S01]  /*8790*/  LDSM.16.MT88.4 R28, [R3+UR6+0x8800] ;  /* 0x00880006031c783b */ /* 0x000ea20008004200 */
[-C--:B0-----:R-:W-:Y:S03]  /*87a0*/  HMMA.16816.F32.BF16 R104, R176, R24.reuse, RZ ;  /* 0x00000018b068723c */ /* 0x081fe600000418ff */
[----:B------:R-:W0:Y:S04]  /*87b0*/  LDSM.16.M88.4 R92, [R4+UR6+0x2000] ;  /* 0x00200006045c783b */ /* 0x000e280008000200 */
[----:B------:R-:W0:Y:S01]  /*87c0*/  LDSM.16.M88.4 R96, [R4+UR6+0x4000] ;  /* 0x004000060460783b */ /* 0x000e220008000200 */
[----:B-1----:R-:W-:Y:S03]  /*87d0*/  HMMA.16816.F32.BF16 R32, R48, R24, RZ ;  /* 0x000000183020723c */ /* 0x002fe600000418ff */
[----:B------:R-:W1:Y:S04]  /*87e0*/  LDSM.16.M88.4 R36, [R4+UR6+0x6000] ;  /* 0x006000060424783b */ /* 0x000e680008000200 */
[----:B------:R-:W0:Y:S01]  /*87f0*/  LDSM.16.MT88.4 R88, [R113+UR6+0x8c00] ;  /* 0x008c00067158783b */ /* 0x000e220008004200 */
[C---:B----4-:R-:W-:Y:S08]  /*8800*/  HMMA.16816.F32.BF16 R44, R176.reuse, R20, RZ ;  /* 0x00000014b02c723c */ /* 0x050ff000000418ff */
[C---:B------:R-:W-:Y:S08]  /*8810*/  HMMA.16816.F32.BF16 R52, R176.reuse, R16, RZ ;  /* 0x00000010b034723c */ /* 0x040ff000000418ff */
[----:B------:R-:W-:Y:S08]  /*8820*/  HMMA.16816.F32.BF16 R176, R176, R12, RZ ;  /* 0x0000000cb0b0723c */ /* 0x000ff000000418ff */
[C---:B------:R-:W-:Y:S08]  /*8830*/  HMMA.16816.F32.BF16 R168, R48.reuse, R20, RZ ;  /* 0x0000001430a8723c */ /* 0x040ff000000418ff */
[C---:B------:R-:W-:Y:S08]  /*8840*/  HMMA.16816.F32.BF16 R40, R48.reuse, R16, RZ ;  /* 0x000000103028723c */ /* 0x040ff000000418ff */
[----:B------:R-:W-:Y:S08]  /*8850*/  HMMA.16816.F32.BF16 R48, R48, R12, RZ ;  /* 0x0000000c3030723c */ /* 0x000ff000000418ff */
[-C--:B--2---:R-:W-:Y:S08]  /*8860*/  HMMA.16816.F32.BF16 R104, R172, R26.reuse, R104 ;  /* 0x0000001aac68723c */ /* 0x084ff00000041868 */
[----:B------:R-:W-:Y:S01]  /*8870*/  HMMA.16816.F32.BF16 R24, R160, R26, R32 ;  /* 0x0000001aa018723c */ /* 0x000fe20000041820 */
[----:B------:R-:W2:Y:S07]  /*8880*/  LDSM.16.MT88.4 R32, [R3+UR6+0x8c00] ;  /* 0x008c00060320783b */ /* 0x000eae0008004200 */
[C---:B------:R-:W-:Y:S08]  /*8890*/  HMMA.16816.F32.BF16 R44, R172.reuse, R22, R44 ;  /* 0x00000016ac2c723c */ /* 0x040ff0000004182c */
[C---:B------:R-:W-:Y:S08]  /*88a0*/  HMMA.16816.F32.BF16 R52, R172.reuse, R18, R52 ;  /* 0x00000012ac34723c */ /* 0x040ff00000041834 */
[----:B------:R-:W-:Y:S01]  /*88b0*/  HMMA.16816.F32.BF16 R176, R172, R14, R176 ;  /* 0x0000000eacb0723c */ /* 0x000fe200000418b0 */
[----:B------:R-:W-:Y:S07]  /*88c0*/  LDSM.16.M88.4 R172, [R116+UR6+0x6080] ;  /* 0x0060800674ac783b */ /* 0x000fee0008000200 */
[C---:B------:R-:W-:Y:S01]  /*88d0*/  HMMA.16816.F32.BF16 R168, R160.reuse, R22, R168 ;  /* 0x00000016a0a8723c */ /* 0x040fe200000418a8 */
[----:B------:R-:W-:Y:S07]  /*88e0*/  LDSM.16.M88.4 R20, [R116+UR6+0x80] ;  /* 0x000080067414783b */ /* 0x000fee0008000200 */
[C---:B------:R-:W-:Y:S01]  /*88f0*/  HMMA.16816.F32.BF16 R48, R160.reuse, R14, R48 ;  /* 0x0000000ea030723c */ /* 0x040fe20000041830 */
[----:B------:R-:W-:Y:S07]  /*8900*/  LDSM.16.MT88.4 R12, [R3+UR6+0x9000] ;  /* 0x00900006030c783b */ /* 0x000fee0008004200 */
[----:B------:R-:W-:Y:S01]  /*8910*/  HMMA.16816.F32.BF16 R40, R160, R18, R40 ;  /* 0x00000012a028723c */ /* 0x000fe20000041828 */
[----:B------:R-:W4:Y:S04]  /*8920*/  LDSM.16.MT88.4 R16, [R113+UR6+0x9000] ;  /* 0x009000067110783b */ /* 0x000f280008004200 */
[----:B------:R-:W-:Y:S03]  /*8930*/  LDSM.16.M88.4 R160, [R116+UR6+0x4080] ;  /* 0x0040800674a0783b */ /* 0x000fe60008000200 */
[-C--:B------:R-:W-:Y:S08]  /*8940*/  HMMA.16816.F32.BF16 R104, R100, R108.reuse, R104 ;  /* 0x0000006c6468723c */ /* 0x080ff00000041868 */
[----:B------:R-:W-:Y:S08]  /*8950*/  HMMA.16816.F32.BF16 R24, R28, R108, R24 ;  /* 0x0000006c1c18723c */ /* 0x000ff00000041818 */
[C---:B0-----:R-:W-:Y:S08]  /*8960*/  HMMA.16816.F32.BF16 R44, R100.reuse, R92, R44 ;  /* 0x0000005c642c723c */ /* 0x041ff0000004182c */
[C---:B------:R-:W-:Y:S08]  /*8970*/  HMMA.16816.F32.BF16 R52, R100.reuse, R96, R52 ;  /* 0x000000606434723c */ /* 0x040ff00000041834 */
[----:B-1----:R-:W-:Y:S01]  /*8980*/  HMMA.16816.F32.BF16 R176, R100, R36, R176 ;  /* 0x0000002464b0723c */ /* 0x002fe200000418b0 */
[----:B------:R0:W1:Y:S07]  /*8990*/  LDSM.16.M88.4 R100, [R116+UR6+0x2080] ;  /* 0x002080067464783b */ /* 0x00006e0008000200 */
[C---:B------:R-:W-:Y:S01]  /*89a0*/  HMMA.16816.F32.BF16 R168, R28.reuse, R92, R168 ;  /* 0x0000005c1ca8723c */ /* 0x040fe200000418a8 */
[----:B------:R-:W-:Y:S01]  /*89b0*/  LEA R189, R189, UR6, 0x2 ;  /* 0x00000006bdbd7c11 */ /* 0x000fe2000f8e10ff */
[----:B0-----:R-:W3:Y:S06]  /*89c0*/  LDL.64 R116, [R1+0x3b0] ;  /* 0x0003b00001747983 */ /* 0x001eec0000100a00 */
[C---:B------:R-:W-:Y:S08]  /*89d0*/  HMMA.16816.F32.BF16 R48, R28.reuse, R36, R48 ;  /* 0x000000241c30723c */ /* 0x040ff00000041830 */
[----:B------:R-:W-:Y:S01]  /*89e0*/  HMMA.16816.F32.BF16 R40, R28, R96, R40 ;  /* 0x000000601c28723c */ /* 0x000fe20000041828 */
[----:B------:R-:W0:Y:S04]  /*89f0*/  LDSM.16.MT88.4 R28, [R113+UR6+0x9400] ;  /* 0x00940006711c783b */ /* 0x000e280008004200 */
[----:B------:R-:W3:Y:S03]  /*8a00*/  LDL.64 R96, [R1+0x3b8] ;  /* 0x0003b80001607983 */ /* 0x000ee60000100a00 */
[-C--:B------:R-:W-:Y:S08]  /*8a10*/  HMMA.16816.F32.BF16 R104, R88, R110.reuse, R104 ;  /* 0x0000006e5868723c */ /* 0x080ff00000041868 */
[----:B--2---:R-:W-:Y:S08]  /*8a20*/  HMMA.16816.F32.BF16 R24, R32, R110, R24 ;  /* 0x0000006e2018723c */ /* 0x004ff00000041818 */
[C---:B------:R-:W-:Y:S01]  /*8a30*/  HMMA.16816.F32.BF16 R108, R88.reuse, R98, R52 ;  /* 0x00000062586c723c */ /* 0x040fe20000041834 */
[----:B------:R-:W2:Y:S07]  /*8a40*/  LDSM.16.MT88.4 R52, [R3+UR6+0x9400] ;  /* 0x009400060334783b */ /* 0x000eae0008004200 */
[C---:B------:R-:W-:Y:S08]  /*8a50*/  HMMA.16816.F32.BF16 R44, R88.reuse, R94, R44 ;  /* 0x0000005e582c723c */ /* 0x040ff0000004182c */
[----:B------:R-:W-:Y:S01]  /*8a60*/  HMMA.16816.F32.BF16 R176, R88, R38, R176 ;  /* 0x0000002658b0723c */ /* 0x000fe200000418b0 */
[----:B------:R-:W-:Y:S07]  /*8a70*/  LDSM.16.M88.4 R88, [R4+UR6+0x80] ;  /* 0x000080060458783b */ /* 0x000fee0008000200 */
[C---:B------:R-:W-:Y:S08]  /*8a80*/  HMMA.16816.F32.BF16 R168, R32.reuse, R94, R168 ;  /* 0x0000005e20a8723c */ /* 0x040ff000000418a8 */
[C---:B------:R-:W-:Y:S01]  /*8a90*/  HMMA.16816.F32.BF16 R48, R32.reuse, R38, R48 ;  /* 0x000000262030723c */ /* 0x040fe20000041830 */
[----:B------:R-:W0:Y:S04]  /*8aa0*/  LDSM.16.MT88.4 R36, [R113+UR6+0x9800] ;  /* 0x009800067124783b */ /* 0x000e280008004200 */
[----:B------:R-:W-:Y:S03]  /*8ab0*/  LDSM.16.MT88.4 R112, [R113+UR6+0x9c00] ;  /* 0x009c00067170783b */ /* 0x000fe60008004200 */
[----:B------:R-:W-:Y:S01]  /*8ac0*/  HMMA.16816.F32.BF16 R40, R32, R98, R40 ;  /* 0x000000622028723c */ /* 0x000fe20000041828 */
[----:B------:R-:W-:Y:S04]  /*8ad0*/  LDSM.16.MT88.4 R32, [R3+UR6+0x9800] ;  /* 0x009800060320783b */ /* 0x000fe80008004200 */
[----:B------:R-:W3:Y:S03]  /*8ae0*/  LDL.64 R98, [R1+0x3c8] ;  /* 0x0003c80001627983 */ /* 0x000ee60000100a00 */
[-C--:B----4-:R-:W-:Y:S08]  /*8af0*/  HMMA.16816.F32.BF16 R104, R16, R20.reuse, R104 ;  /* 0x000000141068723c */ /* 0x090ff00000041868 */
[----:B------:R-:W-:Y:S08]  /*8b00*/  HMMA.16816.F32.BF16 R24, R12, R20, R24 ;  /* 0x000000140c18723c */ /* 0x000ff00000041818 */
[C---:B-1----:R-:W-:Y:S08]  /*8b10*/  HMMA.16816.F32.BF16 R44, R16.reuse, R100, R44 ;  /* 0x00000064102c723c */ /* 0x042ff0000004182c */
[C---:B------:R-:W-:Y:S08]  /*8b20*/  HMMA.16816.F32.BF16 R108, R16.reuse, R160, R108 ;  /* 0x000000a0106c723c */ /* 0x040ff0000004186c */
[----:B------:R-:W-:Y:S01]  /*8b30*/  HMMA.16816.F32.BF16 R176, R16, R172, R176 ;  /* 0x000000ac10b0723c */ /* 0x000fe200000418b0 */
[----:B------:R-:W1:Y:S07]  /*8b40*/  LDSM.16.M88.4 R16, [R4+UR6+0x2080] ;  /* 0x002080060410783b */ /* 0x000e6e0008000200 */
[C---:B------:R-:W-:Y:S01]  /*8b50*/  HMMA.16816.F32.BF16 R168, R12.reuse, R100, R168 ;  /* 0x000000640ca8723c */ /* 0x040fe200000418a8 */
[----:B------:R-:W4:Y:S07]  /*8b60*/  LDL.64 R100, [R1+0x3d0] ;  /* 0x0003d00001647983 */ /* 0x000f2e0000100a00 */
[C---:B------:R-:W-:Y:S01]  /*8b70*/  HMMA.16816.F32.BF16 R92, R12.reuse, R172, R48 ;  /* 0x000000ac0c5c723c */ /* 0x040fe20000041830 */
[----:B------:R-:W1:Y:S04]  /*8b80*/  LDSM.16.M88.4 R48, [R4+UR6+0x4080] ;  /* 0x004080060430783b */ /* 0x000e680008000200 */
[----:B------:R-:W3:Y:S03]  /*8b90*/  LDL.64 R172, [R1+0x3e0] ;  /* 0x0003e00001ac7983 */ /* 0x000ee60000100a00 */
[----:B------:R-:W-:Y:S01]  /*8ba0*/  HMMA.16816.F32.BF16 R40, R12, R160, R40 ;  /* 0x000000a00c28723c */ /* 0x000fe20000041828 */
[----:B------:R-:W1:Y:S04]  /*8bb0*/  LDSM.16.M88.4 R12, [R4+UR6+0x6080] ;  /* 0x00608006040c783b */ /* 0x000e680008000200 */
[----:B------:R-:W3:Y:S03]  /*8bc0*/  LDL.64 R160, [R1+0x3d8] ;  /* 0x0003d80001a07983 */ /* 0x000ee60000100a00 */
[-C--:B0-----:R-:W-:Y:S08]  /*8bd0*/  HMMA.16816.F32.BF16 R104, R28, R22.reuse, R104 ;  /* 0x000000161c68723c */ /* 0x081ff00000041868 */
[----:B--2---:R-:W-:Y:S08]  /*8be0*/  HMMA.16816.F32.BF16 R24, R52, R22, R24 ;  /* 0x000000163418723c */ /* 0x004ff00000041818 */
[-C--:B------:R-:W-:Y:S01]  /*8bf0*/  HMMA.16816.F32.BF16 R20, R28, R102.reuse, R44 ;  /* 0x000000661c14723c */ /* 0x080fe2000004182c */
[----:B------:R-:W0:Y:S07]  /*8c00*/  LDSM.16.MT88.4 R44, [R3+UR6+0x9c00] ;  /* 0x009c0006032c783b */ /* 0x000e2e0008004200 */
[----:B------:R-:W-:Y:S01]  /*8c10*/  HMMA.16816.F32.BF16 R168, R52, R102, R168 ;  /* 0x0000006634a8723c */ /* 0x000fe200000418a8 */
[----:B------:R-:W2:Y:S07]  /*8c20*/  LDL.64 R102, [R1+0x288] ;  /* 0x0002880001667983 */ /* 0x000eae0000100a00 */
[-C--:B------:R-:W-:Y:S08]  /*8c30*/  HMMA.16816.F32.BF16 R108, R28, R162.reuse, R108 ;  /* 0x000000a21c6c723c */ /* 0x080ff0000004186c */
[----:B------:R-:W-:Y:S01]  /*8c40*/  HMMA.16816.F32.BF16 R40, R52, R162, R40 ;  /* 0x000000a23428723c */ /* 0x000fe20000041828 */
[----:B------:R-:W2:Y:S07]  /*8c50*/  LDL.64 R162, [R1+0x198] ;  /* 0x0001980001a27983 */ /* 0x000eae0000100a00 */
[-C--:B------:R-:W-:Y:S08]  /*8c60*/  HMMA.16816.F32.BF16 R176, R28, R174.reuse, R176 ;  /* 0x000000ae1cb0723c */ /* 0x080ff000000418b0 */
[----:B------:R-:W-:Y:S08]  /*8c70*/  HMMA.16816.F32.BF16 R92, R52, R174, R92 ;  /* 0x000000ae345c723c */ /* 0x000ff0000004185c */
[C---:B------:R-:W-:Y:S08]  /*8c80*/  HMMA.16816.F32.BF16 R104, R36.reuse, R88, R104 ;  /* 0x000000582468723c */ /* 0x040ff00000041868 */
[----:B-1----:R-:W-:Y:S08]  /*8c90*/  HMMA.16816.F32.BF16 R20, R36, R16, R20 ;  /* 0x000000102414723c */ /* 0x002ff00000041814 */
[C---:B------:R-:W-:Y:S01]  /*8ca0*/  HMMA.16816.F32.BF16 R24, R32.reuse, R88, R24 ;  /* 0x000000582018723c */ /* 0x040fe20000041818 */
[----:B------:R-:W2:Y:S07]  /*8cb0*/  LDL.64 R88, [R1+0x2b8] ;  /* 0x0002b80001587983 */ /* 0x000eae0000100a00 */
[----:B------:R-:W-:Y:S08]  /*8cc0*/  HMMA.16816.F32.BF16 R168, R32, R16, R168 ;  /* 0x0000001020a8723c */ /* 0x000ff000000418a8 */
[-C--:B------:R-:W-:Y:S08]  /*8cd0*/  HMMA.16816.F32.BF16 R108, R36, R48.reuse, R108 ;  /* 0x00000030246c723c */ /* 0x080ff0000004186c */
[----:B------:R-:W-:Y:S08]  /*8ce0*/  HMMA.16816.F32.BF16 R52, R32, R48, R40 ;  /* 0x000000302034723c */ /* 0x000ff00000041828 */
[-C--:B------:R-:W-:Y:S08]  /*8cf0*/  HMMA.16816.F32.BF16 R28, R36, R12.reuse, R176 ;  /* 0x0000000c241c723c */ /* 0x080ff000000418b0 */
[----:B------:R-:W-:Y:S08]  /*8d00*/  HMMA.16816.F32.BF16 R92, R32, R12, R92 ;  /* 0x0000000c205c723c */ /* 0x000ff0000004185c */
[C---:B------:R-:W-:Y:S01]  /*8d10*/  HMMA.16816.F32.BF16 R40, R112.reuse, R90, R104 ;  /* 0x0000005a7028723c */ /* 0x040fe20000041868 */
[----:B------:R-:W2:Y:S04]  /*8d20*/  LDL.64 R106, [R1+0x238] ;  /* 0x00023800016a7983 */ /* 0x000ea80000100a00 */
[----:B------:R-:W2:Y:S03]  /*8d30*/  LDL.64 R104, [R1+0x228] ;  /* 0x0002280001687983 */ /* 0x000ea60000100a00 */
[----:B------:R-:W-:Y:S08]  /*8d40*/  HMMA.16816.F32.BF16 R36, R112, R18, R20 ;  /* 0x000000127024723c */ /* 0x000ff00000041814 */
[C---:B0-----:R-:W-:Y:S01]  /*8d50*/  HMMA.16816.F32.BF16 R24, R44.reuse, R90, R24 ;  /* 0x0000005a2c18723c */ /* 0x041fe20000041818 */
[----:B------:R-:W2:Y:S07]  /*8d60*/  LDL.64 R90, [R1+0x2c8] ;  /* 0x0002c800015a7983 */ /* 0x000eae0000100a00 */
[----:B------:R-:W-:Y:S08]  /*8d70*/  HMMA.16816.F32.BF16 R20, R44, R18, R168 ;  /* 0x000000122c14723c */ /* 0x000ff000000418a8 */
[----:B------:R-:W-:Y:S01]  /*8d80*/  HMMA.16816.F32.BF16 R32, R112, R50, R108 ;  /* 0x000000327020723c */ /* 0x000fe2000004186c */
[----:B------:R-:W-:-:S07]  /*8d90*/  FMUL R3, R40, UR9 ;  /* 0x0000000928037c20 */ /* 0x000fce0008400000 */
[----:B------:R-:W-:Y:S01]  /*8da0*/  HMMA.16816.F32.BF16 R28, R112, R14, R28 ;  /* 0x0000000e701c723c */ /* 0x000fe2000004181c */
[----:B------:R-:W-:Y:S01]  /*8db0*/  FMUL R4, R41, UR9 ;  /* 0x0000000929047c20 */ /* 0x000fe20008400000 */
[----:B------:R-:W-:Y:S01]  /*8dc0*/  FMUL R5, R36, UR9 ;  /* 0x0000000924057c20 */ /* 0x000fe20008400000 */
[----:B------:R-:W-:Y:S01]  /*8dd0*/  FMUL R6, R42, UR9 ;  /* 0x000000092a067c20 */ /* 0x000fe20008400000 */
[----:B------:R-:W-:Y:S01]  /*8de0*/  FMUL R48, R43, UR9 ;  /* 0x000000092b307c20 */ /* 0x000fe20008400000 */
[----:B------:R-:W-:Y:S01]  /*8df0*/  FMUL R49, R38, UR9 ;  /* 0x0000000926317c20 */ /* 0x000fe20008400000 */
[----:B------:R-:W2:Y:S02]  /*8e00*/  LDL.64 R108, [R1+0x258] ;  /* 0x00025800016c7983 */ /* 0x000ea40000100a00 */
[C---:B------:R-:W-:Y:S01]  /*8e10*/  HMMA.16816.F32.BF16 R16, R44.reuse, R50, R52 ;  /* 0x000000322c10723c */ /* 0x040fe20000041834 */
[----:B------:R-:W-:Y:S01]  /*8e20*/  FMUL R50, R24, UR9 ;  /* 0x0000000918327c20 */ /* 0x000fe20008400000 */
[----:B------:R-:W2:Y:S04]  /*8e30*/  LDL.64 R110, [R1+0x208] ;  /* 0x00020800016e7983 */ /* 0x000ea80000100a00 */
[----:B------:R-:W2:Y:S02]  /*8e40*/  LDL.64 R114, [R1+0x1e8] ;  /* 0x0001e80001727983 */ /* 0x000ea40000100a00 */
[----:B------:R-:W-:Y:S01]  /*8e50*/  HMMA.16816.F32.BF16 R12, R44, R14, R92 ;  /* 0x0000000e2c0c723c */ /* 0x000fe2000004185c */
[----:B------:R-:W-:Y:S01]  /*8e60*/  FMUL R51, R25, UR9 ;  /* 0x0000000919337c20 */ /* 0x000fe20008400000 */
[----:B------:R-:W-:Y:S01]  /*8e70*/  FMUL R52, R20, UR9 ;  /* 0x0000000914347c20 */ /* 0x000fe20008400000 */
[----:B------:R-:W-:Y:S01]  /*8e80*/  FMNMX3 R3, R3, R4, R5, !PT ;  /* 0x0000000403037276 */ /* 0x000fe20007800005 */
[----:B------:R-:W-:Y:S01]  /*8e90*/  FMUL R4, R37, UR9 ;  /* 0x0000000925047c20 */ /* 0x000fe20008400000 */
[----:B------:R-:W-:Y:S01]  /*8ea0*/  FMNMX3 R6, R6, R48, R49, !PT ;  /* 0x0000003006067276 */ /* 0x000fe20007800031 */
[----:B------:R-:W-:Y:S01]  /*8eb0*/  FMUL R5, R32, UR9 ;  /* 0x0000000920057c20 */ /* 0x000fe20008400000 */
[----:B------:R-:W-:Y:S01]  /*8ec0*/  FMUL R44, R39, UR9 ;  /* 0x00000009272c7c20 */ /* 0x000fe20008400000 */
[----:B------:R-:W-:Y:S01]  /*8ed0*/  FMUL R45, R34, UR9 ;  /* 0x00000009222d7c20 */ /* 0x000fe20008400000 */
[----:B------:R-:W-:Y:S01]  /*8ee0*/  FMUL R46, R26, UR9 ;  /* 0x000000091a2e7c20 */ /* 0x000fe20008400000 */
[----:B------:R-:W-:Y:S01]  /*8ef0*/  FMUL R47, R27, UR9 ;  /* 0x000000091b2f7c20 */ /* 0x000fe20008400000 */
[----:B------:R-:W-:Y:S01]  /*8f00*/  FMUL R48, R22, UR9 ;  /* 0x0000000916307c20 */ /* 0x000fe20008400000 */
[----:B------:R-:W-:Y:S01]  /*8f10*/  FMNMX3 R50, R50, R51, R52, !PT ;  /* 0x0000003332327276 */ /* 0x000fe20007800034 */
[----:B------:R-:W-:Y:S01]  /*8f20*/  FMUL R49, R21, UR9 ;  /* 0x0000000915317c20 */ /* 0x000fe20008400000 */
[----:B------:R-:W-:Y:S01]  /*8f30*/  FMUL R51, R16, UR9 ;  /* 0x0000000910337c20 */ /* 0x000fe20008400000 */
[----:B------:R-:W-:Y:S01]  /*8f40*/  FMUL R52, R23, UR9 ;  /* 0x0000000917347c20 */ /* 0x000fe20008400000 */
[----:B------:R-:W-:Y:S01]  /*8f50*/  FMUL R53, R18, UR9 ;  /* 0x0000000912357c20 */ /* 0x000fe20008400000 */
[----:B------:R-:W-:Y:S01]  /*8f60*/  FMNMX3 R3, R3, R4, R5, !PT ;  /* 0x0000000403037276 */ /* 0x000fe20007800005 */
[----:B------:R-:W-:Y:S01]  /*8f70*/  FMUL R4, R33, UR9 ;  /* 0x0000000921047c20 */ /* 0x000fe20008400000 */
[----:B------:R-:W-:Y:S01]  /*8f80*/  FMNMX3 R46, R46, R47, R48, !PT ;  /* 0x0000002f2e2e7276 */ /* 0x000fe20007800030 */
[----:B------:R-:W-:Y:S01]  /*8f90*/  FMUL R5, R28, UR9 ;  /* 0x000000091c057c20 */ /* 0x000fe20008400000 */
[----:B------:R-:W-:Y:S01]  /*8fa0*/  FMNMX3 R6, R6, R44, R45, !PT ;  /* 0x0000002c06067276 */ /* 0x000fe2000780002d */
        /* <DEDUP_REMOVED lines=8> */
[----:B------:R-:W2:Y:S01]  /*9030*/  LDL.64 R54, [R1+0x308] ;  /* 0x0003080001367983 */ /* 0x000ea20000100a00 */
[----:B------:R-:W-:Y:S01]  /*9040*/  FMNMX3 R3, R3, R4, R5, !PT ;  /* 0x0000000403037276 */ /* 0x000fe20007800005 */
[----:B------:R-:W-:Y:S01]  /*9050*/  FMUL R4, R29, UR9 ;  /* 0x000000091d047c20 */ /* 0x000fe20008400000 */
[----:B------:R-:W-:Y:S01]  /*9060*/  FMNMX3 R6, R6, R44, R45, !PT ;  /* 0x0000002c06067276 */ /* 0x000fe2000780002d */
[----:B------:R-:W-:Y:S01]  /*9070*/  FMUL R45, R31, UR9 ;  /* 0x000000091f2d7c20 */ /* 0x000fe20008400000 */
[----:B------:R-:W-:Y:S01]  /*9080*/  FMUL R44, R13, UR9 ;  /* 0x000000090d2c7c20 */ /* 0x000fe20008400000 */
[----:B------:R-:W-:Y:S01]  /*9090*/  FMUL R5, R15, UR9 ;  /* 0x000000090f057c20 */ /* 0x000fe20008400000 */
[----:B------:R-:W-:Y:S01]  /*90a0*/  FMNMX3 R47, R49, R47, R48, !PT ;  /* 0x0000002f312f7276 */ /* 0x000fe20007800030 */
[----:B------:R-:W2:Y:S01]  /*90b0*/  LDL.64 R92, [R1+0x2d8] ;  /* 0x0002d800015c7983 */ /* 0x000ea20000100a00 */
[----:B------:R-:W-:-:S02]  /*90c0*/  FMNMX3 R46, R46, R50, R51, !PT ;  /* 0x000000322e2e7276 */ /* 0x000fc40007800033 */
[----:B------:R-:W-:Y:S01]  /*90d0*/  FMNMX R3, R4, R3, !PT ;  /* 0x0000000304037209 */ /* 0x000fe20007800000 */
[----:B------:R-:W2:Y:S01]  /*90e0*/  LDL.64 R50, [R1+0x2e8] ;  /* 0x0002e80001327983 */ /* 0x000ea20000100a00 */
[----:B------:R-:W-:Y:S02]  /*90f0*/  FMNMX R6, R45, R6, !PT ;  /* 0x000000062d067209 */ /* 0x000fe40007800000 */
[----:B------:R-:W-:Y:S01]  /*9100*/  FMNMX R44, R44, R47, !PT ;  /* 0x0000002f2c2c7209 */ /* 0x000fe20007800000 */
[----:B------:R-:W2:Y:S01]  /*9110*/  LDL.64 R52, [R1+0x2f8] ;  /* 0x0002f80001347983 */ /* 0x000ea20000100a00 */
[----:B------:R-:W-:-:S03]  /*9120*/  FMNMX R5, R5, R46, !PT ;  /* 0x0000002e05057209 */ /* 0x000fc60007800000 */
[----:B------:R-:W0:Y:S04]  /*9130*/  SHFL.BFLY PT, R47, R3, 0x2, 0x1f ;  /* 0x0c401f00032f7f89 */ /* 0x000e2800000e0000 */
[----:B------:R-:W1:Y:S04]  /*9140*/  SHFL.BFLY PT, R46, R6, 0x2, 0x1f ;  /* 0x0c401f00062e7f89 */ /* 0x000e6800000e0000 */
[----:B------:R-:W1:Y:S04]  /*9150*/  SHFL.BFLY PT, R4, R44, 0x2, 0x1f ;  /* 0x0c401f002c047f89 */ /* 0x000e6800000e0000 */
[----:B------:R-:W1:Y:S04]  /*9160*/  SHFL.BFLY PT, R45, R5, 0x2, 0x1f ;  /* 0x0c401f00052d7f89 */ /* 0x000e6800000e0000 */
[----:B------:R-:W2:Y:S04]  /*9170*/  LDL.64 R94, [R1+0x298] ;  /* 0x00029800015e7983 */ /* 0x000ea80000100a00 */
[----:B------:R-:W2:Y:S01]  /*9180*/  LDL.64 R112, [R1+0x1d8] ;  /* 0x0001d80001707983 */ /* 0x000ea20000100a00 */
[----:B0-----:R-:W-:-:S02]  /*9190*/  FMNMX R47, R3, R47, !PT ;  /* 0x0000002f032f7209 */ /* 0x001fc40007800000 */
[----:B-1----:R-:W-:Y:S02]  /*91a0*/  FMNMX R3, R6, R46, !PT ;  /* 0x0000002e06037209 */ /* 0x002fe40007800000 */
[----:B------:R-:W-:Y:S02]  /*91b0*/  FMNMX R4, R44, R4, !PT ;  /* 0x000000042c047209 */ /* 0x000fe40007800000 */
[----:B------:R-:W-:Y:S01]  /*91c0*/  FMNMX R5, R5, R45, !PT ;  /* 0x0000002d05057209 */ /* 0x000fe20007800000 */
[----:B------:R-:W0:Y:S04]  /*91d0*/  SHFL.BFLY PT, R48, R47, 0x1, 0x1f ;  /* 0x0c201f002f307f89 */ /* 0x000e2800000e0000 */
[----:B------:R-:W1:Y:S04]  /*91e0*/  SHFL.BFLY PT, R6, R3, 0x1, 0x1f ;  /* 0x0c201f0003067f89 */ /* 0x000e6800000e0000 */
[----:B------:R-:W3:Y:S04]  /*91f0*/  SHFL.BFLY PT, R44, R4, 0x1, 0x1f ;  /* 0x0c201f00042c7f89 */ /* 0x000ee800000e0000 */
[----:B------:R-:W4:Y:S01]  /*9200*/  SHFL.BFLY PT, R46, R5, 0x1, 0x1f ;  /* 0x0c201f00052e7f89 */ /* 0x000f2200000e0000 */
[----:B------:R-:W-:-:S04]  /*9210*/  SHF.R.U32.HI R45, RZ, 0x3, R118 ;  /* 0x00000003ff2d7819 */ /* 0x000fc80000011676 */
[----:B------:R-:W-:-:S04]  /*9220*/  LOP3.LUT R45, R45, 0xc, RZ, 0xc0, !PT ;  /* 0x0000000c2d2d7812 */ /* 0x000fc800078ec0ff */
[----:B------:R-:W-:Y:S02]  /*9230*/  IADD3 R45, PT, PT, R189, R45, RZ ;  /* 0x0000002dbd2d7210 */ /* 0x000fe40007ffe0ff */
[----:B0-----:R-:W-:Y:S01]  /*9240*/  FMNMX R47, R47, R48, !PT ;  /* 0x000000302f2f7209 */ /* 0x001fe20007800000 */
[----:B------:R-:W-:Y:S01]  /*9250*/  BAR.SYNC.DEFER_BLOCKING 0x0 ;  /* 0x0000000000007b1d */ /* 0x000fe20000010000 */
[----:B-1----:R-:W-:Y:S02]  /*9260*/  FMNMX R6, R3, R6, !PT ;  /* 0x0000000603067209 */ /* 0x002fe40007800000 */
[----:B---3--:R-:W-:-:S03]  /*9270*/  FMNMX R4, R4, R44, !PT ;  /* 0x0000002c04047209 */ /* 0x008fc60007800000 */
[----:B------:R-:W3:Y:S01]  /*9280*/  LDL.64 R48, [R1+0x2c0] ;  /* 0x0002c00001307983 */ /* 0x000ee20000100a00 */
[----:B----4-:R-:W-:-:S03]  /*9290*/  FMNMX R46, R5, R46, !PT ;  /* 0x0000002e052e7209 */ /* 0x010fc60007800000 */
[----:B------:R-:W-:Y:S04]  /*92a0*/  @!P0 STS [R45], R47 ;  /* 0x0000002f2d008388 */ /* 0x000fe80000000800 */
[----:B------:R-:W-:Y:S04]  /*92b0*/  @!P0 STS [R45+0x80], R6 ;  /* 0x000080062d008388 */ /* 0x000fe80000000800 */
[----:B------:R-:W-:Y:S04]  /*92c0*/  @!P0 STS [R45+0x100], R4 ;  /* 0x000100042d008388 */ /* 0x000fe80000000800 */
[----:B------:R0:W-:Y:S01]  /*92d0*/  @!P0 STS [R45+0x180], R46 ;  /* 0x0001802e2d008388 */ /* 0x0001e20000000800 */
[----:B------:R-:W-:Y:S01]  /*92e0*/  LEA R44, R210, UR6, 0x2 ;  /* 0x00000006d22c7c11 */ /* 0x000fe2000f8e10ff */
[----:B------:R-:W-:Y:S06]  /*92f0*/  BAR.SYNC.DEFER_BLOCKING 0x0 ;  /* 0x0000000000007b1d */ /* 0x000fec0000010000 */
[----:B0-----:R-:W4:Y:S04]  /*9300*/  LDL.64 R46, [R1+0x370] ;  /* 0x00037000012e7983 */ /* 0x001f280000100a00 */
[----:B------:R-:W0:Y:S04]  /*9310*/  LDS R3, [R44] ;  /* 0x000000002c037984 */ /* 0x000e280000000800 */
[----:B0-----:R-:W0:Y:S02]  /*9320*/  SHFL.BFLY PT, R4, R3, 0x2, 0x1f ;  /* 0x0c401f0003047f89 */ /* 0x001e2400000e0000 */
[----:B0-----:R-:W-:-:S05]  /*9330*/  FMNMX R4, R3, R4, !PT ;  /* 0x0000000403047209 */ /* 0x001fca0007800000 */
[----:B------:R-:W0:Y:S02]  /*9340*/  SHFL.BFLY PT, R3, R4, 0x1, 0x1f ;  /* 0x0c201f0004037f89 */ /* 0x000e2400000e0000 */
[----:B0-----:R-:W-:-:S05]  /*9350*/  FMNMX R3, R4, R3, !PT ;  /* 0x0000000304037209 */ /* 0x001fca0007800000 */
[----:B------:R-:W-:Y:S01]  /*9360*/  @!P0 STS [R44], R3 ;  /* 0x000000032c008388 */ /* 0x000fe20000000800 */
[----:B------:R-:W-:Y:S06]  /*9370*/  BAR.SYNC.DEFER_BLOCKING 0x0 ;  /* 0x0000000000007b1d */ /* 0x000fec0000010000 */
[----:B------:R-:W0:Y:S04]  /*9380*/  LDS R5, [R189+0x80] ;  /* 0x00008000bd057984 */ /* 0x000e280000000800 */
[----:B------:R-:W1:Y:S04]  /*9390*/  LDS R6, [R189] ;  /* 0x00000000bd067984 */ /* 0x000e680000000800 */
[----:B------:R-:W1:Y:S04]  /*93a0*/  LDS R3, [R189+0x180] ;  /* 0x00018000bd037984 */ /* 0x000e680000000800 */
[----:B------:R-:W2:Y:S01]  /*93b0*/  LDS R4, [R189+0x100] ;  /* 0x00010000bd047984 */ /* 0x000ea20000000800 */
[----:B0-----:R-:W-:-:S05]  /*93c0*/  FMNMX R5, R5, R167, !PT ;  /* 0x000000a705057209 */ /* 0x001fca0007800000 */
[--C-:B------:R-:W-:Y:S01]  /*93d0*/  FFMA R30, R30, UR9, -R5.reuse ;  /* 0x000000091e1e7c23 */ /* 0x100fe20008000805 */
[----:B------:R-:W-:Y:S01]  /*93e0*/  FFMA R31, R31, UR9, -R5 ;  /* 0x000000091f1f7c23 */ /* 0x000fe20008000805 */
[----:B-1----:R-:W-:Y:S02]  /*93f0*/  FMNMX R6, R6, R119, !PT ;  /* 0x0000007706067209 */ /* 0x002fe40007800000 */
[----:B------:R-:W-:Y:S01]  /*9400*/  FMUL R30, R30, 1.4426950216293334961 ;  /* 0x3fb8aa3b1e1e7820 */ /* 0x000fe20000400000 */
[----:B------:R-:W-:Y:S01]  /*9410*/  FMUL R31, R31, 1.4426950216293334961 ;  /* 0x3fb8aa3b1f1f7820 */ /* 0x000fe20000400000 */
[----:B------:R-:W-:Y:S01]  /*9420*/  FMNMX R3, R3, R7, !PT ;  /* 0x0000000703037209 */ /* 0x000fe20007800000 */
[--C-:B------:R-:W-:Y:S01]  /*9430*/  FFMA R32, R32, UR9, -R6.reuse ;  /* 0x0000000920207c23 */ /* 0x100fe20008000806 */
[----:B------:R-:W-:Y:S01]  /*9440*/  FFMA R33, R33, UR9, -R6 ;  /* 0x0000000921217c23 */ /* 0x000fe20008000806 */
[----:B------:R-:W-:Y:S02]  /*9450*/  MUFU.EX2 R250, R30 ;  /* 0x0000001e00fa7308 */ /* 0x000fe40000000800 */
[--C-:B------:R-:W-:Y:S01]  /*9460*/  FFMA R22, R22, UR9, -R3.reuse ;  /* 0x0000000916167c23 */ /* 0x100fe20008000803 */
[----:B------:R-:W-:Y:S01]  /*9470*/  FFMA R23, R23, UR9, -R3 ;  /* 0x0000000917177c23 */ /* 0x000fe20008000803 */
[----:B------:R-:W-:Y:S01]  /*9480*/  FMUL R32, R32, 1.4426950216293334961 ;  /* 0x3fb8aa3b20207820 */ /* 0x000fe20000400000 */
[----:B------:R-:W-:-:S03]  /*9490*/  FMUL R33, R33, 1.4426950216293334961 ;  /* 0x3fb8aa3b21217820 */ /* 0x000fc60000400000 */
[----:B------:R0:W-:Y:S01]  /*94a0*/  MUFU.EX2 R247, R31 ;  /* 0x0000001f00f77308 */ /* 0x0001e20000000800 */
[----:B------:R-:W-:Y:S01]  /*94b0*/  FMUL R22, R22, 1.4426950216293334961 ;  /* 0x3fb8aa3b16167820 */ /* 0x000fe20000400000 */
[----:B------:R-:W-:Y:S01]  /*94c0*/  FMUL R23, R23, 1.4426950216293334961 ;  /* 0x3fb8aa3b17177820 */ /* 0x000fe20000400000 */
[--C-:B------:R-:W-:Y:S01]  /*94d0*/  FFMA R36, R36, UR9, -R6.reuse ;  /* 0x0000000924247c23 */ /* 0x100fe20008000806 */
[----:B0-----:R-:W3:Y:S01]  /*94e0*/  LDL.64 R30, [R1+0x378] ;  /* 0x00037800011e7983 */ /* 0x001ee20000100a00 */
[----:B------:R-:W-:-:S03]  /*94f0*/  FFMA R37, R37, UR9, -R6 ;  /* 0x0000000925257c23 */ /* 0x000fc60008000806 */
[----:B------:R-:W-:Y:S01]  /*9500*/  MUFU.EX2 R227, R32 ;  /* 0x0000002000e37308 */ /* 0x000fe20000000800 */
[----:B------:R-:W-:Y:S01]  /*9510*/  FMUL R36, R36, 1.4426950216293334961 ;  /* 0x3fb8aa3b24247820 */ /* 0x000fe20000400000 */
[----:B------:R-:W-:-:S06]  /*9520*/  FMUL R37, R37, 1.4426950216293334961 ;  /* 0x3fb8aa3b25257820 */ /* 0x000fcc0000400000 */
[----:B------:R0:W-:Y:S01]  /*9530*/  MUFU.EX2 R225, R33 ;  /* 0x0000002100e17308 */ /* 0x0001e20000000800 */
[--C-:B------:R-:W-:Y:S01]  /*9540*/  FFMA R38, R38, UR9, -R5.reuse ;  /* 0x0000000926267c23 */ /* 0x100fe20008000805 */
[----:B------:R-:W-:-:S06]  /*9550*/  FFMA R39, R39, UR9, -R5 ;  /* 0x0000000927277c23 */ /* 0x000fcc0008000805 */
[----:B------:R-:W-:Y:S01]  /*9560*/  MUFU.EX2 R209, R22 ;  /* 0x0000001600d17308 */ /* 0x000fe20000000800 */
[----:B0-----:R-:W3:Y:S07]  /*9570*/  LDL.64 R32, [R1+0x388] ;  /* 0x0003880001207983 */ /* 0x001eee0000100a00 */
[----:B------:R0:W-:Y:S01]  /*9580*/  MUFU.EX2 R207, R23 ;  /* 0x0000001700cf7308 */ /* 0x0001e20000000800 */
[----:B------:R-:W-:Y:S01]  /*9590*/  FMUL R38, R38, 1.4426950216293334961 ;  /* 0x3fb8aa3b26267820 */ /* 0x000fe20000400000 */
[----:B------:R-:W-:Y:S01]  /*95a0*/  FMUL R39, R39, 1.4426950216293334961 ;  /* 0x3fb8aa3b27277820 */ /* 0x000fe20000400000 */
[----:B0-----:R-:W3:Y:S05]  /*95b0*/  LDL.64 R22, [R1+0x380] ;  /* 0x0003800001167983 */ /* 0x001eea0000100a00 */
[----:B------:R-:W-:Y:S08]  /*95c0*/  MUFU.EX2 R231, R36 ;  /* 0x0000002400e77308 */ /* 0x000ff00000000800 */
[----:B------:R0:W-:Y:S02]  /*95d0*/  MUFU.EX2 R229, R37 ;  /* 0x0000002500e57308 */ /* 0x0001e40000000800 */
[----:B0-----:R-:W3:Y:S06]  /*95e0*/  LDL.64 R36, [R1+0x358] ;  /* 0x0003580001247983 */ /* 0x001eec0000100a00 */
[----:B------:R-:W-:Y:S01]  /*95f0*/  MUFU.EX2 R243, R38 ;  /* 0x0000002600f37308 */ /* 0x000fe20000000800 */
[----:B--2---:R-:W-:-:S07]  /*9600*/  FMNMX R4, R4, R251, !PT ;  /* 0x000000fb04047209 */ /* 0x004fce0007800000 */
[----:B------:R0:W-:Y:S02]  /*9610*/  MUFU.EX2 R241, R39 ;  /* 0x0000002700f17308 */ /* 0x0001e40000000800 */
[----:B0-----:R-:W2:Y:S01]  /*9620*/  LDL.64 R38, [R1+0x368] ;  /* 0x0003680001267983 */ /* 0x001ea20000100a00 */
[--C-:B------:R-:W-:Y:S01]  /*9630*/  FFMA R239, R40, UR9, -R6.reuse ;  /* 0x0000000928ef7c23 */ /* 0x100fe20008000806 */
[----:B------:R-:W-:Y:S01]  /*9640*/  FFMA R41, R41, UR9, -R6 ;  /* 0x0000000929297c23 */ /* 0x000fe20008000806 */
[--C-:B------:R-:W-:Y:S01]  /*9650*/  FFMA R42, R42, UR9, -R5.reuse ;  /* 0x000000092a2a7c23 */ /* 0x100fe20008000805 */
[----:B------:R-:W-:Y:S01]  /*9660*/  FFMA R43, R43, UR9, -R5 ;  /* 0x000000092b2b7c23 */ /* 0x000fe20008000805 */
[--C-:B------:R-:W-:Y:S01]  /*9670*/  FFMA R24, R24, UR9, -R4.reuse ;  /* 0x0000000918187c23 */ /* 0x100fe20008000804 */
[--C-:B------:R-:W-:Y:S01]  /*9680*/  FFMA R25, R25, UR9, -R4.reuse ;  /* 0x0000000919197c23 */ /* 0x100fe20008000804 */
[--C-:B------:R-:W-:Y:S01]  /*9690*/  FFMA R26, R26, UR9, -R3.reuse ;  /* 0x000000091a1a7c23 */ /* 0x100fe20008000803 */
[----:B------:R-:W-:Y:S01]  /*96a0*/  FFMA R27, R27, UR9, -R3 ;  /* 0x000000091b1b7c23 */ /* 0x000fe20008000803 */
[----:B------:R-:W-:Y:S01]  /*96b0*/  FMUL R239, R239, 1.4426950216293334961 ;  /* 0x3fb8aa3befef7820 */ /* 0x000fe20000400000 */
[----:B------:R-:W-:Y:S01]  /*96c0*/  FMUL R41, R41, 1.4426950216293334961 ;  /* 0x3fb8aa3b29297820 */ /* 0x000fe20000400000 */
[----:B------:R-:W-:Y:S01]  /*96d0*/  FMUL R42, R42, 1.4426950216293334961 ;  /* 0x3fb8aa3b2a2a7820 */ /* 0x000fe20000400000 */
[----:B------:R-:W-:Y:S01]  /*96e0*/  FMUL R43, R43, 1.4426950216293334961 ;  /* 0x3fb8aa3b2b2b7820 */ /* 0x000fe20000400000 */
[----:B------:R-:W-:Y:S01]  /*96f0*/  FMUL R24, R24, 1.4426950216293334961 ;  /* 0x3fb8aa3b18187820 */ /* 0x000fe20000400000 */
[----:B------:R-:W-:Y:S01]  /*9700*/  FMUL R25, R25, 1.4426950216293334961 ;  /* 0x3fb8aa3b19197820 */ /* 0x000fe20000400000 */
[--C-:B------:R-:W-:Y:S01]  /*9710*/  FFMA R20, R20, UR9, -R4.reuse ;  /* 0x0000000914147c23 */ /* 0x100fe20008000804 */
[----:B------:R-:W-:Y:S01]  /*9720*/  FMUL R26, R26, 1.4426950216293334961 ;  /* 0x3fb8aa3b1a1a7820 */ /* 0x000fe20000400000 */
[----:B------:R-:W-:Y:S01]  /*9730*/  FMUL R27, R27, 1.4426950216293334961 ;  /* 0x3fb8aa3b1b1b7820 */ /* 0x000fe20000400000 */
[----:B------:R-:W-:Y:S01]  /*9740*/  MUFU.EX2 R239, R239 ;  /* 0x000000ef00ef7308 */ /* 0x000fe20000000800 */
[----:B------:R-:W-:Y:S01]  /*9750*/  FMUL R20, R20, 1.4426950216293334961 ;  /* 0x3fb8aa3b14147820 */ /* 0x000fe20000400000 */
[--C-:B------:R-:W-:Y:S01]  /*9760*/  FFMA R21, R21, UR9, -R4.reuse ;  /* 0x0000000915157c23 */ /* 0x100fe20008000804 */
[----:B------:R-:W-:Y:S01]  /*9770*/  FFMA R34, R34, UR9, -R5 ;  /* 0x0000000922227c23 */ /* 0x000fe20008000805 */
[----:B------:R-:W-:-:S04]  /*9780*/  FFMA R16, R16, UR9, -R4 ;  /* 0x0000000910107c23 */ /* 0x000fc80008000804 */
[----:B------:R-:W0:Y:S01]  /*9790*/  MUFU.EX2 R237, R41 ;  /* 0x0000002900ed7308 */ /* 0x000e220000000800 */
[----:B------:R-:W-:Y:S01]  /*97a0*/  FMUL R21, R21, 1.4426950216293334961 ;  /* 0x3fb8aa3b15157820 */ /* 0x000fe20000400000 */
[----:B------:R-:W-:-:S06]  /*97b0*/  FFMA R18, R18, UR9, -R3 ;  /* 0x0000000912127c23 */ /* 0x000fcc0008000803 */
[----:B------:R-:W-:Y:S08]  /*97c0*/  MUFU.EX2 R235, R42 ;  /* 0x0000002a00eb7308 */ /* 0x000ff00000000800 */
[----:B------:R-:W1:Y:S08]  /*97d0*/  MUFU.EX2 R233, R43 ;  /* 0x0000002b00e97308 */ /* 0x000e700000000800 */
[----:B------:R-:W-:Y:S08]  /*97e0*/  MUFU.EX2 R246, R24 ;  /* 0x0000001800f67308 */ /* 0x000ff00000000800 */
[----:B------:R-:W-:Y:S08]  /*97f0*/  MUFU.EX2 R219, R25 ;  /* 0x0000001900db7308 */ /* 0x000ff00000000800 */
[----:B------:R-:W-:Y:S08]  /*9800*/  MUFU.EX2 R217, R26 ;  /* 0x0000001a00d97308 */ /* 0x000ff00000000800 */
[----:B------:R0:W0:Y:S01]  /*9810*/  MUFU.EX2 R215, R27 ;  /* 0x0000001b00d77308 */ /* 0x0000220000000800 */
[----:B------:R-:W-:Y:S01]  /*9820*/  FMUL R34, R34, 1.4426950216293334961 ;  /* 0x3fb8aa3b22227820 */ /* 0x000fe20000400000 */
[----:B------:R-:W-:Y:S01]  /*9830*/  FFMA R35, R35, UR9, -R5 ;  /* 0x0000000923237c23 */ /* 0x000fe20008000805 */
[----:B------:R-:W-:Y:S01]  /*9840*/  FMUL R16, R16, 1.4426950216293334961 ;  /* 0x3fb8aa3b10107820 */ /* 0x000fe20000400000 */
[----:B------:R-:W-:-:S04]  /*9850*/  FFMA R17, R17, UR9, -R4 ;  /* 0x0000000911117c23 */ /* 0x000fc80008000804 */
[----:B------:R-:W0:Y:S01]  /*9860*/  MUFU.EX2 R213, R20 ;  /* 0x0000001400d57308 */ /* 0x000e220000000800 */
[----:B------:R-:W-:Y:S01]  /*9870*/  FFMA R13, R13, UR9, -R4 ;  /* 0x000000090d0d7c23 */ /* 0x000fe20008000804 */
[----:B------:R-:W-:Y:S01]  /*9880*/  FMUL R18, R18, 1.4426950216293334961 ;  /* 0x3fb8aa3b12127820 */ /* 0x000fe20000400000 */
[--C-:B------:R-:W-:Y:S01]  /*9890*/  FFMA R19, R19, UR9, -R3.reuse ;  /* 0x0000000913137c23 */ /* 0x100fe20008000803 */
[--C-:B------:R-:W-:Y:S01]  /*98a0*/  FFMA R14, R14, UR9, -R3.reuse ;  /* 0x000000090e0e7c23 */ /* 0x100fe20008000803 */
[----:B------:R-:W-:Y:S01]  /*98b0*/  FFMA R223, R28, UR9, -R6 ;  /* 0x000000091cdf7c23 */ /* 0x000fe20008000806 */
[----:B------:R-:W-:Y:S01]  /*98c0*/  FFMA R12, R12, UR9, -R4 ;  /* 0x000000090c0c7c23 */ /* 0x000fe20008000804 */
[----:B------:R-:W-:Y:S01]  /*98d0*/  FFMA R29, R29, UR9, -R6 ;  /* 0x000000091d1d7c23 */ /* 0x000fe20008000806 */
[----:B------:R-:W1:Y:S01]  /*98e0*/  MUFU.EX2 R211, R21 ;  /* 0x0000001500d37308 */ /* 0x000e620000000800 */
[----:B------:R-:W-:Y:S01]  /*98f0*/  FMUL R35, R35, 1.4426950216293334961 ;  /* 0x3fb8aa3b23237820 */ /* 0x000fe20000400000 */
[----:B------:R-:W-:Y:S01]  /*9900*/  FMUL R17, R17, 1.4426950216293334961 ;  /* 0x3fb8aa3b11117820 */ /* 0x000fe20000400000 */
[----:B------:R-:W-:Y:S01]  /*9910*/  FMUL R13, R13, 1.4426950216293334961 ;  /* 0x3fb8aa3b0d0d7820 */ /* 0x000fe20000400000 */
[----:B------:R-:W-:Y:S01]  /*9920*/  FMUL R19, R19, 1.4426950216293334961 ;  /* 0x3fb8aa3b13137820 */ /* 0x000fe20000400000 */
[----:B------:R-:W-:Y:S01]  /*9930*/  FMUL R14, R14, 1.4426950216293334961 ;  /* 0x3fb8aa3b0e0e7820 */ /* 0x000fe20000400000 */
[----:B------:R-:W-:Y:S01]  /*9940*/  FMUL R223, R223, 1.4426950216293334961 ;  /* 0x3fb8aa3bdfdf7820 */ /* 0x000fe20000400000 */
[----:B------:R-:W-:Y:S01]  /*9950*/  FFMA R15, R15, UR9, -R3 ;  /* 0x000000090f0f7c23 */ /* 0x000fe20008000803 */
[----:B------:R-:W1:Y:S01]  /*9960*/  MUFU.EX2 R249, R34 ;  /* 0x0000002200f97308 */ /* 0x000e620000000800 */
[----:B------:R-:W-:Y:S01]  /*9970*/  FMUL R12, R12, 1.4426950216293334961 ;  /* 0x3fb8aa3b0c0c7820 */ /* 0x000fe20000400000 */
[----:B0-----:R-:W2:Y:S04]  /*9980*/  LDL.64 R26, [R1+0x350] ;  /* 0x00035000011a7983 */ /* 0x001ea80000100a00 */
[----:B------:R-:W2:Y:S02]  /*9990*/  LDL.64 R42, [R1+0x338] ;  /* 0x00033800012a7983 */ /* 0x000ea40000100a00 */
[----:B------:R0:W1:Y:S02]  /*99a0*/  MUFU.EX2 R205, R16 ;  /* 0x0000001000cd7308 */ /* 0x0000640000000800 */
[----:B------:R-:W2:Y:S04]  /*99b0*/  LDL.64 R40, [R1+0x328] ;  /* 0x0003280001287983 */ /* 0x000ea80000100a00 */
[----:B------:R-:W2:Y:S02]  /*99c0*/  LDL.64 R24, [R1+0x390] ;  /* 0x0003900001187983 */ /* 0x000ea40000100a00 */
[----:B------:R-:W1:Y:S01]  /*99d0*/  MUFU.EX2 R201, R18 ;  /* 0x0000001200c97308 */ /* 0x000e620000000800 */
[----:B0-----:R-:W-:Y:S01]  /*99e0*/  FADD R16, R239, R237 ;  /* 0x000000edef107221 */ /* 0x001fe20000000000 */
[----:B------:R-:W-:Y:S01]  /*99f0*/  FMUL R29, R29, 1.4426950216293334961 ;  /* 0x3fb8aa3b1d1d7820 */ /* 0x000fe20000400000 */
[----:B------:R-:W-:-:S05]  /*9a00*/  FMUL R15, R15, 1.4426950216293334961 ;  /* 0x3fb8aa3b0f0f7820 */ /* 0x000fca0000400000 */
[----:B------:R-:W0:Y:S01]  /*9a10*/  MUFU.EX2 R248, R35 ;  /* 0x0000002300f87308 */ /* 0x000e220000000800 */
[----:B------:R-:W-:-:S07]  /*9a20*/  FADD R16, R231, R16 ;  /* 0x00000010e7107221 */ /* 0x000fce0000000000 */
[----:B------:R1:W0:Y:S08]  /*9a30*/  MUFU.EX2 R203, R17 ;  /* 0x0000001100cb7308 */ /* 0x0002300000000800 */
[----:B------:R0:W-:Y:S01]  /*9a40*/  MUFU.EX2 R195, R13 ;  /* 0x0000000d00c37308 */ /* 0x0001e20000000800 */
[----:B-1----:R-:W-:Y:S01]  /*9a50*/  FADD R17, R235, R233 ;  /* 0x000000e9eb117221 */ /* 0x002fe20000000000 */
[----:B------:R-:W2:Y:S06]  /*9a60*/  LDL.64 R34, [R1+0x398] ;  /* 0x0003980001227983 */ /* 0x000eac0000100a00 */
[----:B------:R-:W1:Y:S01]  /*9a70*/  MUFU.EX2 R199, R19 ;  /* 0x0000001300c77308 */ /* 0x000e620000000800 */
[----:B0-----:R-:W-:Y:S01]  /*9a80*/  FADD R13, R217, R215 ;  /* 0x000000d7d90d7221 */ /* 0x001fe20000000000 */
[----:B------:R-:W-:-:S06]  /*9a90*/  FADD R17, R243, R17 ;  /* 0x00000011f3117221 */ /* 0x000fcc0000000000 */
[----:B------:R0:W-:Y:S01]  /*9aa0*/  MUFU.EX2 R193, R14 ;  /* 0x0000000e00c17308 */ /* 0x0001e20000000800 */
[----:B------:R-:W-:Y:S01]  /*9ab0*/  FADD R13, R209, R13 ;  /* 0x0000000dd10d7221 */ /* 0x000fe20000000000 */
[----:B0-----:R-:W-:-:S06]  /*9ac0*/  FADD R14, R246, R219 ;  /* 0x000000dbf60e7221 */ /* 0x001fcc0000000000 */
[----:B------:R-:W0:Y:S01]  /*9ad0*/  MUFU.EX2 R223, R223 ;  /* 0x000000df00df7308 */ /* 0x000e220000000800 */
[----:B------:R-:W-:-:S07]  /*9ae0*/  FADD R14, R213, R14 ;  /* 0x0000000ed50e7221 */ /* 0x000fce0000000000 */
[----:B------:R-:W0:Y:S01]  /*9af0*/  MUFU.EX2 R197, R12 ;  /* 0x0000000c00c57308 */ /* 0x000e220000000800 */
[----:B------:R-:W-:Y:S01]  /*9b00*/  FADD R16, R229, R16 ;  /* 0x00000010e5107221 */ /* 0x000fe20000000000 */
[----:B------:R-:W-:Y:S01]  /*9b10*/  FADD R17, R241, R17 ;  /* 0x00000011f1117221 */ /* 0x000fe20000000000 */
[----:B------:R-:W-:Y:S01]  /*9b20*/  FADD R14, R211, R14 ;  /* 0x0000000ed30e7221 */ /* 0x000fe20000000000 */
[----:B------:R-:W-:-:S04]  /*9b30*/  FADD R13, R207, R13 ;  /* 0x0000000dcf0d7221 */ /* 0x000fc80000000000 */
[----:B------:R-:W4:Y:S01]  /*9b40*/  MUFU.EX2 R221, R29 ;  /* 0x0000001d00dd7308 */ /* 0x000f220000000800 */
[----:B------:R-:W-:Y:S01]  /*9b50*/  FADD R16, R227, R16 ;  /* 0x00000010e3107221 */ /* 0x000fe20000000000 */
[----:B------:R-:W-:Y:S01]  /*9b60*/  FADD R17, R249, R17 ;  /* 0x00000011f9117221 */ /* 0x000fe20000000000 */
[----:B------:R-:W-:-:S05]  /*9b70*/  FADD R14, R205, R14 ;  /* 0x0000000ecd0e7221 */ /* 0x000fca0000000000 */
[----:B------:R-:W4:Y:S01]  /*9b80*/  MUFU.EX2 R191, R15 ;  /* 0x0000000f00bf7308 */ /* 0x000f220000000800 */
[----:B------:R-:W-:Y:S01]  /*9b90*/  FADD R13, R201, R13 ;  /* 0x0000000dc90d7221 */ /* 0x000fe20000000000 */
[----:B------:R-:W-:Y:S01]  /*9ba0*/  FADD R16, R225, R16 ;  /* 0x00000010e1107221 */ /* 0x000fe20000000000 */
[----:B------:R-:W-:Y:S01]  /*9bb0*/  FADD R17, R248, R17 ;  /* 0x00000011f8117221 */ /* 0x000fe20000000000 */
[----:B------:R-:W-:Y:S01]  /*9bc0*/  FADD R14, R203, R14 ;  /* 0x0000000ecb0e7221 */ /* 0x000fe20000000000 */
[----:B-1----:R-:W-:Y:S01]  /*9bd0*/  FADD R13, R199, R13 ;  /* 0x0000000dc70d7221 */ /* 0x002fe20000000000 */
[----:B0-----:R-:W-:Y:S01]  /*9be0*/  FADD R16, R223, R16 ;  /* 0x00000010df107221 */ /* 0x001fe20000000000 */
[----:B------:R-:W-:Y:S01]  /*9bf0*/  FADD R17, R250, R17 ;  /* 0x00000011fa117221 */ /* 0x000fe20000000000 */
[----:B------:R-:W-:Y:S01]  /*9c00*/  FADD R14, R197, R14 ;  /* 0x0000000ec50e7221 */ /* 0x000fe20000000000 */
[----:B------:R-:W-:Y:S01]  /*9c10*/  FADD R13, R193, R13 ;  /* 0x0000000dc10d7221 */ /* 0x000fe20000000000 */
[----:B----4-:R-:W-:Y:S01]  /*9c20*/  FADD R16, R221, R16 ;  /* 0x00000010dd107221 */ /* 0x010fe20000000000 */
[----:B------:R-:W-:Y:S01]  /*9c30*/  FADD R17, R247, R17 ;  /* 0x00000011f7117221 */ /* 0x000fe20000000000 */
[----:B------:R-:W-:Y:S01]  /*9c40*/  FADD R14, R195, R14 ;  /* 0x0000000ec30e7221 */ /* 0x000fe20000000000 */
[----:B------:R-:W4:Y:S01]  /*9c50*/  LDL.64 R28, [R1+0x360] ;  /* 0x00036000011c7983 */ /* 0x000f220000100a00 */
[----:B------:R-:W-:-:S03]  /*9c60*/  FADD R13, R191, R13 ;  /* 0x0000000dbf0d7221 */ /* 0x000fc60000000000 */
[----:B------:R-:W0:Y:S04]  /*9c70*/  SHFL.BFLY PT, R18, R16, 0x2, 0x1f ;  /* 0x0c401f0010127f89 */ /* 0x000e2800000e0000 */
[----:B------:R-:W1:Y:S04]  /*9c80*/  SHFL.BFLY PT, R19, R17, 0x2, 0x1f ;  /* 0x0c401f0011137f89 */ /* 0x000e6800000e0000 */
[----:B------:R-:W1:Y:S04]  /*9c90*/  SHFL.BFLY PT, R15, R14, 0x2, 0x1f ;  /* 0x0c401f000e0f7f89 */ /* 0x000e6800000e0000 */
[----:B------:R-:W1:Y:S01]  /*9ca0*/  SHFL.BFLY PT, R12, R13, 0x2, 0x1f ;  /* 0x0c401f000d0c7f89 */ /* 0x000e6200000e0000 */
[----:B0-----:R-:W-:Y:S01]  /*9cb0*/  FADD R18, R16, R18 ;  /* 0x0000001210127221 */ /* 0x001fe20000000000 */
[----:B-1----:R-:W-:Y:S01]  /*9cc0*/  FADD R19, R17, R19 ;  /* 0x0000001311137221 */ /* 0x002fe20000000000 */
[----:B------:R-:W-:Y:S01]  /*9cd0*/  FADD R15, R14, R15 ;  /* 0x0000000f0e0f7221 */ /* 0x000fe20000000000 */
[----:B------:R-:W-:-:S03]  /*9ce0*/  FADD R12, R13, R12 ;  /* 0x0000000c0d0c7221 */ /* 0x000fc60000000000 */
[----:B------:R-:W0:Y:S04]  /*9cf0*/  SHFL.BFLY PT, R14, R19, 0x1, 0x1f ;  /* 0x0c201f00130e7f89 */ /* 0x000e2800000e0000 */
[----:B------:R-:W1:Y:S04]  /*9d00*/  SHFL.BFLY PT, R13, R18, 0x1, 0x1f ;  /* 0x0c201f00120d7f89 */ /* 0x000e6800000e0000 */
[----:B------:R-:W3:Y:S04]  /*9d10*/  SHFL.BFLY PT, R16, R15, 0x1, 0x1f ;  /* 0x0c201f000f107f89 */ /* 0x000ee800000e0000 */
[----:B------:R-:W3:Y:S01]  /*9d20*/  SHFL.BFLY PT, R17, R12, 0x1, 0x1f ;  /* 0x0c201f000c117f89 */ /* 0x000ee200000e0000 */
[----:B0-----:R-:W-:Y:S01]  /*9d30*/  FADD R14, R19, R14 ;  /* 0x0000000e130e7221 */ /* 0x001fe20000000000 */
[----:B------:R-:W-:Y:S01]  /*9d40*/  BAR.SYNC.DEFER_BLOCKING 0x0 ;  /* 0x0000000000007b1d */ /* 0x000fe20000010000 */
[----:B-1----:R-:W-:Y:S01]  /*9d50*/  FADD R13, R18, R13 ;  /* 0x0000000d120d7221 */ /* 0x002fe20000000000 */
[----:B---3--:R-:W-:Y:S01]  /*9d60*/  FADD R16, R15, R16 ;  /* 0x000000100f107221 */ /* 0x008fe20000000000 */
[----:B------:R-:W-:-:S03]  /*9d70*/  FADD R17, R12, R17 ;  /* 0x000000110c117221 */ /* 0x000fc60000000000 */
[----:B------:R-:W-:Y:S04]  /*9d80*/  @!P0 STS [R45], R13 ;  /* 0x0000000d2d008388 */ /* 0x000fe80000000800 */
[----:B------:R-:W-:Y:S04]  /*9d90*/  @!P0 STS [R45+0x80], R14 ;  /* 0x0000800e2d008388 */ /* 0x000fe80000000800 */
[----:B------:R-:W-:Y:S04]  /*9da0*/  @!P0 STS [R45+0x100], R16 ;  /* 0x000100102d008388 */ /* 0x000fe80000000800 */
[----:B------:R-:W-:Y:S01]  /*9db0*/  @!P0 STS [R45+0x180], R17 ;  /* 0x000180112d008388 */ /* 0x000fe20000000800 */
[----:B------:R-:W-:Y:S06]  /*9dc0*/  BAR.SYNC.DEFER_BLOCKING 0x0 ;  /* 0x0000000000007b1d */ /* 0x000fec0000010000 */
[----:B------:R-:W0:Y:S04]  /*9dd0*/  LDS R12, [R44] ;  /* 0x000000002c0c7984 */ /* 0x000e280000000800 */
[----:B0-----:R-:W0:Y:S02]  /*9de0*/  SHFL.BFLY PT, R13, R12, 0x2, 0x1f ;  /* 0x0c401f000c0d7f89 */ /* 0x001e2400000e0000 */
[----:B0-----:R-:W-:-:S05]  /*9df0*/  FADD R13, R12, R13 ;  /* 0x0000000d0c0d7221 */ /* 0x001fca0000000000 */
[----:B------:R-:W0:Y:S02]  /*9e00*/  SHFL.BFLY PT, R18, R13, 0x1, 0x1f ;  /* 0x0c201f000d127f89 */ /* 0x000e2400000e0000 */
[----:B0-----:R-:W-:-:S05]  /*9e10*/  FADD R18, R13, R18 ;  /* 0x000000120d127221 */ /* 0x001fca0000000000 */
[----:B------:R0:W-:Y:S01]  /*9e20*/  @!P0 STS [R44], R18 ;  /* 0x000000122c008388 */ /* 0x0001e20000000800 */
[C---:B------:R-:W-:Y:S01]  /*9e30*/  IMAD.WIDE R12, R0.reuse, 0x2, R182 ;  /* 0x00000002000c7825 */ /* 0x040fe200078e02b6 */
[----:B------:R-:W-:Y:S03]  /*9e40*/  BAR.SYNC.DEFER_BLOCKING 0x0 ;  /* 0x0000000000007b1d */ /* 0x000fe60000010000 */
[----:B------:R-:W-:-:S04]  /*9e50*/  IMAD.WIDE R16, R0, 0x2, R122 ;  /* 0x0000000200107825 */ /* 0x000fc800078e027a */
[C---:B0-----:R-:W-:Y:S01]  /*9e60*/  IMAD.WIDE R18, R0.reuse, 0x2, R160 ;  /* 0x0000000200127825 */ /* 0x041fe200078e02a0 */
[----:B------:R-:W3:Y:S03]  /*9e70*/  LDL.64 R44, [R1+0x348] ;  /* 0x00034800012c7983 */ /* 0x000ee60000100a00 */
[C---:B------:R-:W-:Y:S01]  /*9e80*/  IMAD.WIDE R20, R0.reuse, 0x2, R172 ;  /* 0x0000000200147825 */ /* 0x040fe200078e02ac */
[----:B------:R-:W3:Y:S04]  /*9e90*/  LDL.64 R160, [R1+0x1b8] ;  /* 0x0001b80001a07983 */ /* 0x000ee80000100a00 */
[----:B------:R0:W3:Y:S04]  /*9ea0*/  LDG.E.U16 R183, desc[UR10][R12.64] ;  /* 0x0000000a0cb77981 */ /* 0x0000e8000c1e1500 */
[----:B------:R1:W3:Y:S04]  /*9eb0*/  LDG.E.U16 R179, desc[UR10][R18.64] ;  /* 0x0000000a12b37981 */ /* 0x0002e8000c1e1500 */
[----:B------:R2:W3:Y:S01]  /*9ec0*/  LDG.E.U16 R187, desc[UR10][R16.64] ;  /* 0x0000000a10bb7981 */ /* 0x0004e2000c1e1500 */
[----:B0-----:R-:W-:-:S03]  /*9ed0*/  IMAD.WIDE R12, R0, 0x2, R180 ;  /* 0x00000002000c7825 */ /* 0x001fc600078e02b4 */
[----:B------:R0:W3:Y:S01]  /*9ee0*/  LDG.E.U16 R181, desc[UR10][R20.64] ;  /* 0x0000000a14b57981 */ /* 0x0000e2000c1e1500 */
[----:B-1----:R-:W-:-:S03]  /*9ef0*/  IMAD.WIDE R18, R0, 0x2, R116 ;  /* 0x0000000200127825 */ /* 0x002fc600078e0274 */
[----:B------:R1:W3:Y:S01]  /*9f00*/  LDG.E.U16 R173, desc[UR10][R12.64] ;  /* 0x0000000a0cad7981 */ /* 0x0002e2000c1e1500 */
[----:B--2---:R-:W-:-:S03]  /*9f10*/  IMAD.WIDE R16, R0, 0x2, R100 ;  /* 0x0000000200107825 */ /* 0x004fc600078e0264 */
[----:B------:R2:W3:Y:S01]  /*9f20*/  LDG.E.U16 R169, desc[UR10][R18.64] ;  /* 0x0000000a12a97981 */ /* 0x0004e2000c1e1500 */
[----:B0-----:R-:W-:-:S03]  /*9f30*/  IMAD.WIDE R20, R0, 0x2, R96 ;  /* 0x0000000200147825 */ /* 0x001fc600078e0260 */
[----:B------:R0:W3:Y:S01]  /*9f40*/  LDG.E.U16 R177, desc[UR10][R16.64] ;  /* 0x0000000a10b17981 */ /* 0x0000e2000c1e1500 */
[----:B-1----:R-:W-:-:S03]  /*9f50*/  IMAD.WIDE R12, R0, 0x2, R164 ;  /* 0x00000002000c7825 */ /* 0x002fc600078e02a4 */
[----:B------:R1:W3:Y:S01]  /*9f60*/  LDG.E.U16 R171, desc[UR10][R20.64] ;  /* 0x0000000a14ab7981 */ /* 0x0002e2000c1e1500 */
[----:B--2---:R-:W-:-:S03]  /*9f70*/  IMAD.WIDE R18, R0, 0x2, R30 ;  /* 0x0000000200127825 */ /* 0x004fc600078e021e */
[----:B------:R-:W2:Y:S01]  /*9f80*/  LDL.64 R30, [R1+0x320] ;  /* 0x00032000011e7983 */ /* 0x000ea20000100a00 */
[----:B0-----:R-:W-:-:S03]  /*9f90*/  IMAD.WIDE R16, R0, 0x2, R244 ;  /* 0x0000000200107825 */ /* 0x001fc600078e02f4 */
[----:B------:R-:W2:Y:S01]  /*9fa0*/  LDG.E.U16 R12, desc[UR10][R12.64] ;  /* 0x0000000a0c0c7981 */ /* 0x000ea2000c1e1500 */
[----:B-1----:R-:W-:-:S03]  /*9fb0*/  IMAD.WIDE R20, R0, 0x2, R46 ;  /* 0x0000000200147825 */ /* 0x002fc600078e022e */
[----:B------:R-:W2:Y:S01]  /*9fc0*/  LDL.64 R46, [R1+0x318] ;  /* 0x00031800012e7983 */ /* 0x000ea20000100a00 */
[----:B------:R-:W-:-:S03]  /*9fd0*/  IMAD.WIDE R22, R0, 0x2, R22 ;  /* 0x0000000200167825 */ /* 0x000fc600078e0216 */
[----:B------:R-:W2:Y:S04]  /*9fe0*/  LDG.E.U16 R18, desc[UR10][R18.64] ;  /* 0x0000000a12127981 */ /* 0x000ea8000c1e1500 */
[----:B------:R0:W2:Y:S01]  /*9ff0*/  LDG.E.U16 R13, desc[UR10][R16.64] ;  /* 0x0000000a100d7981 */ /* 0x0000a2000c1e1500 */
[----:B------:R-:W-:-:S03]  /*a000*/  IMAD.WIDE R14, R0, 0x2, R184 ;  /* 0x00000002000e7825 */ /* 0x000fc600078e02b8 */
[----:B------:R-:W2:Y:S04]  /*a010*/  LDL.64 R96, [R1+0x2a8] ;  /* 0x0002a80001607983 */ /* 0x000ea80000100a00 */
[----:B------:R1:W2:Y:S01]  /*a020*/  LDG.E.U16 R19, desc[UR10][R20.64] ;  /* 0x0000000a14137981 */ /* 0x0002a2000c1e1500 */
[----:B0-----:R-:W-:-:S03]  /*a030*/  IMAD.WIDE R16, R0, 0x2, R32 ;  /* 0x0000000200107825 */ /* 0x001fc600078e0220 */
[----:B------:R-:W2:Y:S04]  /*a040*/  LDL.64 R32, [R1+0x330] ;  /* 0x0003300001207983 */ /* 0x000ea80000100a00 */
[----:B------:R-:W2:Y:S01]  /*a050*/  LDG.E.U16 R16, desc[UR10][R16.64] ;  /* 0x0000000a10107981 */ /* 0x000ea2000c1e1500 */
[----:B-1----:R-:W-:-:S03]  /*a060*/  IMAD.WIDE R20, R0, 0x2, R38 ;  /* 0x0000000200147825 */ /* 0x002fc600078e0226 */
[----:B------:R-:W2:Y:S04]  /*a070*/  LDL.64 R38, [R1+0x310] ;  /* 0x0003100001267983 */ /* 0x000ea80000100a00 */
[----:B------:R-:W2:Y:S04]  /*a080*/  LDG.E.U16 R185, desc[UR10][R14.64] ;  /* 0x0000000a0eb97981 */ /* 0x000ea8000c1e1500 */
[----:B------:R0:W2:Y:S01]  /*a090*/  LDG.E.U16 R17, desc[UR10][R22.64] ;  /* 0x0000000a16117981 */ /* 0x0000a2000c1e1500 */
[----:B----4-:R-:W-:-:S03]  /*a0a0*/  IMAD.WIDE R28, R0, 0x2, R28 ;  /* 0x00000002001c7825 */ /* 0x010fc600078e021c */
[----:B------:R-:W4:Y:S01]  /*a0b0*/  LDG.E.U16 R20, desc[UR10][R20.64] ;  /* 0x0000000a14147981 */ /* 0x000f22000c1e1500 */
[----:B------:R-:W-:-:S03]  /*a0c0*/  IMAD.WIDE R26, R0, 0x2, R26 ;  /* 0x00000002001a7825 */ /* 0x000fc600078e021a */
[----:B------:R-:W4:Y:S01]  /*a0d0*/  LDL.64 R100, [R1+0x268] ;  /* 0x0002680001647983 */ /* 0x000f220000100a00 */
[----:B0-----:R-:W-:-:S03]  /*a0e0*/  IMAD.WIDE R22, R0, 0x2, R36 ;  /* 0x0000000200167825 */ /* 0x001fc600078e0224 */
[----:B------:R-:W4:Y:S01]  /*a0f0*/  LDL.64 R36, [R1+0x300] ;  /* 0x0003000001247983 */ /* 0x000f220000100a00 */
[----:B------:R-:W-:-:S03]  /*a100*/  IMAD.WIDE R14, R0, 0x2, R98 ;  /* 0x00000002000e7825 */ /* 0x000fc600078e0262 */
[----:B------:R-:W4:Y:S04]  /*a110*/  LDG.E.U16 R22, desc[UR10][R22.64] ;  /* 0x0000000a16167981 */ /* 0x000f28000c1e1500 */
[----:B------:R0:W4:Y:S04]  /*a120*/  LDG.E.U16 R175, desc[UR10][R14.64] ;  /* 0x0000000a0eaf7981 */ /* 0x000128000c1e1500 */
[----:B------:R1:W4:Y:S04]  /*a130*/  LDG.E.U16 R21, desc[UR10][R28.64] ;  /* 0x0000000a1c157981 */ /* 0x000328000c1e1500 */
[----:B------:R1:W4:Y:S01]  /*a140*/  LDG.E.U16 R23, desc[UR10][R26.64] ;  /* 0x0000000a1a177981 */ /* 0x000322000c1e1500 */
[----:B0-----:R-:W-:-:S03]  /*a150*/  IMAD.WIDE R14, R0, 0x2, R34 ;  /* 0x00000002000e7825 */ /* 0x001fc600078e0222 */
[----:B------:R-:W4:Y:S01]  /*a160*/  LDL.64 R34, [R1+0x340] ;  /* 0x0003400001227983 */ /* 0x000f220000100a00 */
[----:B-1----:R-:W-:-:S03]  /*a170*/  IMAD.WIDE R28, R0, 0x2, R40 ;  /* 0x00000002001c7825 */ /* 0x002fc600078e0228 */
[----:B------:R-:W4:Y:S01]  /*a180*/  LDL.64 R40, [R1+0x2d0] ;  /* 0x0002d00001287983 */ /* 0x000f220000100a00 */
[----:B------:R-:W-:-:S03]  /*a190*/  IMAD.WIDE R26, R0, 0x2, R42 ;  /* 0x00000002001a7825 */ /* 0x000fc600078e022a */
[----:B------:R-:W4:Y:S04]  /*a1a0*/  LDL.64 R42, [R1+0x2e0] ;  /* 0x0002e000012a7983 */ /* 0x000f280000100a00 */
[----:B------:R-:W4:Y:S01]  /*a1b0*/  LDG.E.U16 R28, desc[UR10][R28.64] ;  /* 0x0000000a1c1c7981 */ /* 0x000f22000c1e1500 */
[----:B------:R-:W-:-:S03]  /*a1c0*/  IMAD.WIDE R24, R0, 0x2, R24 ;  /* 0x0000000200187825 */ /* 0x000fc600078e0218 */
[----:B------:R-:W4:Y:S04]  /*a1d0*/  LDG.E.U16 R14, desc[UR10][R14.64] ;  /* 0x0000000a0e0e7981 */ /* 0x000f28000c1e1500 */
[----:B------:R-:W4:Y:S01]  /*a1e0*/  LDG.E.U16 R26, desc[UR10][R26.64] ;  /* 0x0000000a1a1a7981 */ /* 0x000f22000c1e1500 */
[----:B------:R-:W-:-:S03]  /*a1f0*/  IMAD.WIDE R48, R0, 0x2, R48 ;  /* 0x0000000200307825 */ /* 0x000fc600078e0230 */
[----:B------:R-:W4:Y:S04]  /*a200*/  LDL.64 R98, [R1+0x248] ;  /* 0x0002480001627983 */ /* 0x000f280000100a00 */
[----:B------:R3:W4:Y:S04]  /*a210*/  LDG.E.U16 R15, desc[UR10][R24.64] ;  /* 0x0000000a180f7981 */ /* 0x000728000c1e1500 */
[----:B------:R-:W4:Y:S04]  /*a220*/  LDL.64 R164, [R1+0x1c8] ;  /* 0x0001c80001a47983 */ /* 0x000f280000100a00 */
[----:B------:R-:W4:Y:S04]  /*a230*/  LDL.64 R116, [R1+0x1b0] ;  /* 0x0001b00001747983 */ /* 0x000f280000100a00 */
[----:B------:R-:W4:Y:S01]  /*a240*/  LDL.64 R244, [R1+0x168] ;  /* 0x0001680001f47983 */ /* 0x000f220000100a00 */
[----:B---3--:R-:W-:-:S03]  /*a250*/  IMAD.WIDE R24, R0, 0x2, R44 ;  /* 0x0000000200187825 */ /* 0x008fc600078e022c */
[----:B------:R-:W3:Y:S04]  /*a260*/  LDL.64 R44, [R1+0x2f0] ;  /* 0x0002f000012c7983 */ /* 0x000ee80000100a00 */
[----:B------:R-:W3:Y:S01]  /*a270*/  LDG.E.U16 R24, desc[UR10][R24.64] ;  /* 0x0000000a18187981 */ /* 0x000ee2000c1e1500 */
[----:B--2---:R-:W-:-:S05]  /*a280*/  IMAD.WIDE R30, R0, 0x2, R30 ;  /* 0x00000002001e7825 */ /* 0x004fca00078e021e */
[----:B------:R0:W2:Y:S02]  /*a290*/  LDG.E.U16 R29, desc[UR10][R30.64] ;  /* 0x0000000a1e1d7981 */ /* 0x0000a4000c1e1500 */
[C---:B0-----:R-:W-:Y:S02]  /*a2a0*/  IMAD.WIDE R30, R0.reuse, 0x2, R46 ;  /* 0x00000002001e7825 */ /* 0x041fe400078e022e */
[----:B------:R-:W2:Y:S04]  /*a2b0*/  LDL.64 R46, [R1+0x2b0] ;  /* 0x0002b000012e7983 */ /* 0x000ea80000100a00 */
[----:B------:R-:W2:Y:S01]  /*a2c0*/  LDG.E.U16 R30, desc[UR10][R30.64] ;  /* 0x0000000a1e1e7981 */ /* 0x000ea2000c1e1500 */
[----:B------:R-:W-:-:S05]  /*a2d0*/  IMAD.WIDE R32, R0, 0x2, R32 ;  /* 0x0000000200207825 */ /* 0x000fca00078e0220 */
[----:B------:R0:W2:Y:S02]  /*a2e0*/  LDG.E.U16 R27, desc[UR10][R32.64] ;  /* 0x0000000a201b7981 */ /* 0x0000a4000c1e1500 */
[C---:B0-----:R-:W-:Y:S02]  /*a2f0*/  IMAD.WIDE R32, R0.reuse, 0x2, R54 ;  /* 0x0000000200207825 */ /* 0x041fe400078e0236 */
[----:B------:R-:W2:Y:S02]  /*a300*/  LDL.64 R54, [R1+0x2a0] ;  /* 0x0002a00001367983 */ /* 0x000ea40000100a00 */
[C---:B------:R-:W-:Y:S02]  /*a310*/  IMAD.WIDE R38, R0.reuse, 0x2, R38 ;  /* 0x0000000200267825 */ /* 0x040fe400078e0226 */
[----:B------:R-:W2:Y:S04]  /*a320*/  LDG.E.U16 R32, desc[UR10][R32.64] ;  /* 0x0000000a20207981 */ /* 0x000ea8000c1e1500 */
[----:B------:R0:W2:Y:S01]  /*a330*/  LDG.E.U16 R31, desc[UR10][R38.64] ;  /* 0x0000000a261f7981 */ /* 0x0000a2000c1e1500 */
[----:B----4-:R-:W-:-:S05]  /*a340*/  IMAD.WIDE R36, R0, 0x2, R36 ;  /* 0x0000000200247825 */ /* 0x010fca00078e0224 */
[----:B------:R1:W4:Y:S01]  /*a350*/  LDG.E.U16 R33, desc[UR10][R36.64] ;  /* 0x0000000a24217981 */ /* 0x000322000c1e1500 */
[----:B0-----:R-:W-:-:S03]  /*a360*/  IMAD.WIDE R38, R0, 0x2, R92 ;  /* 0x0000000200267825 */ /* 0x001fc600078e025c */
[----:B------:R-:W4:Y:S04]  /*a370*/  LDL.64 R92, [R1+0x278] ;  /* 0x00027800015c7983 */ /* 0x000f280000100a00 */
[----:B------:R-:W4:Y:S01]  /*a380*/  LDG.E.U16 R38, desc[UR10][R38.64] ;  /* 0x0000000a26267981 */ /* 0x000f22000c1e1500 */
[----:B-1----:R-:W-:-:S03]  /*a390*/  IMAD.WIDE R36, R0, 0x2, R50 ;  /* 0x0000000200247825 */ /* 0x002fc600078e0232 */
[----:B------:R-:W4:Y:S01]  /*a3a0*/  LDL.64 R50, [R1+0x280] ;  /* 0x0002800001327983 */ /* 0x000f220000100a00 */
[----:B------:R-:W-:-:S03]  /*a3b0*/  IMAD.WIDE R34, R0, 0x2, R34 ;  /* 0x0000000200227825 */ /* 0x000fc600078e0222 */
[----:B------:R-:W4:Y:S04]  /*a3c0*/  LDG.E.U16 R36, desc[UR10][R36.64] ;  /* 0x0000000a24247981 */ /* 0x000f28000c1e1500 */
[----:B------:R0:W4:Y:S01]  /*a3d0*/  LDG.E.U16 R25, desc[UR10][R34.64] ;  /* 0x0000000a22197981 */ /* 0x000122000c1e1500 */
[----:B------:R-:W-:-:S04]  /*a3e0*/  IMAD.WIDE R42, R0, 0x2, R42 ;  /* 0x00000002002a7825 */ /* 0x000fc800078e022a */
[C---:B------:R-:W-:Y:S01]  /*a3f0*/  IMAD.WIDE R40, R0.reuse, 0x2, R40 ;  /* 0x0000000200287825 */ /* 0x040fe200078e0228 */
[----:B------:R1:W4:Y:S03]  /*a400*/  LDG.E.U16 R37, desc[UR10][R42.64] ;  /* 0x0000000a2a257981 */ /* 0x000326000c1e1500 */
[C---:B0-----:R-:W-:Y:S01]  /*a410*/  IMAD.WIDE R34, R0.reuse, 0x2, R52 ;  /* 0x0000000200227825 */ /* 0x041fe200078e0234 */
[----:B------:R0:W4:Y:S04]  /*a420*/  LDG.E.U16 R39, desc[UR10][R40.64] ;  /* 0x0000000a28277981 */ /* 0x000128000c1e1500 */
[----:B------:R-:W4:Y:S01]  /*a430*/  LDL.64 R52, [R1+0x290] ;  /* 0x0002900001347983 */ /* 0x000f220000100a00 */
[----:B-1----:R-:W-:-:S03]  /*a440*/  IMAD.WIDE R42, R0, 0x2, R88 ;  /* 0x00000002002a7825 */ /* 0x002fc600078e0258 */
[----:B------:R-:W4:Y:S01]  /*a450*/  LDL.64 R88, [R1+0x260] ;  /* 0x0002600001587983 */ /* 0x000f220000100a00 */
[----:B0-----:R-:W-:-:S03]  /*a460*/  IMAD.WIDE R40, R0, 0x2, R90 ;  /* 0x0000000200287825 */ /* 0x001fc600078e025a */
[----:B------:R-:W4:Y:S04]  /*a470*/  LDG.E.U16 R42, desc[UR10][R42.64] ;  /* 0x0000000a2a2a7981 */ /* 0x000f28000c1e1500 */
[----:B------:R-:W4:Y:S04]  /*a480*/  LDG.E.U16 R40, desc[UR10][R40.64] ;  /* 0x0000000a28287981 */ /* 0x000f28000c1e1500 */
[----:B------:R-:W4:Y:S04]  /*a490*/  LDG.E.U16 R34, desc[UR10][R34.64] ;  /* 0x0000000a22227981 */ /* 0x000f28000c1e1500 */
[----:B------:R-:W4:Y:S04]  /*a4a0*/  LDL.64 R90, [R1+0x270] ;  /* 0x00027000015a7983 */ /* 0x000f280000100a00 */
[----:B------:R0:W4:Y:S02]  /*a4b0*/  LDG.E.U16 R41, desc[UR10][R48.64] ;  /* 0x0000000a30297981 */ /* 0x000124000c1e1500 */
[----:B0-----:R-:W-:-:S02]  /*a4c0*/  IMAD.WIDE R48, R0, 0x2, R102 ;  /* 0x0000000200307825 */ /* 0x001fc400078e0266 */
[----:B------:R-:W4:Y:S04]  /*a4d0*/  LDL.64 R102, [R1+0x218] ;  /* 0x0002180001667983 */ /* 0x000f280000100a00 */
[----:B------:R-:W4:Y:S01]  /*a4e0*/  LDG.E.U16 R48, desc[UR10][R48.64] ;  /* 0x0000000a30307981 */ /* 0x000f22000c1e1500 */
[----:B---3--:R-:W-:-:S05]  /*a4f0*/  IMAD.WIDE R44, R0, 0x2, R44 ;  /* 0x00000002002c7825 */ /* 0x008fca00078e022c */
[----:B------:R0:W3:Y:S02]  /*a500*/  LDG.E.U16 R35, desc[UR10][R44.64] ;  /* 0x0000000a2c237981 */ /* 0x0000e4000c1e1500 */
[C---:B0-----:R-:W-:Y:S02]  /*a510*/  IMAD.WIDE R44, R0.reuse, 0x2, R96 ;  /* 0x00000002002c7825 */ /* 0x041fe400078e0260 */
[----:B------:R-:W3:Y:S04]  /*a520*/  LDL.64 R96, [R1+0x250] ;  /* 0x0002500001607983 */ /* 0x000ee80000100a00 */
[----:B------:R-:W3:Y:S01]  /*a530*/  LDG.E.U16 R44, desc[UR10][R44.64] ;  /* 0x0000000a2c2c7981 */ /* 0x000ee2000c1e1500 */
[----:B--2---:R-:W-:-:S05]  /*a540*/  IMAD.WIDE R46, R0, 0x2, R46 ;  /* 0x00000002002e7825 */ /* 0x004fca00078e022e */
[----:B------:R0:W2:Y:S02]  /*a550*/  LDG.E.U16 R43, desc[UR10][R46.64] ;  /* 0x0000000a2e2b7981 */ /* 0x0000a4000c1e1500 */
[C---:B0-----:R-:W-:Y:S02]  /*a560*/  IMAD.WIDE R46, R0.reuse, 0x2, R94 ;  /* 0x00000002002e7825 */ /* 0x041fe400078e025e */
[----:B------:R-:W2:Y:S04]  /*a570*/  LDL.64 R94, [R1+0x240] ;  /* 0x00024000015e7983 */ /* 0x000ea80000100a00 */
[----:B------:R-:W2:Y:S01]  /*a580*/  LDG.E.U16 R46, desc[UR10][R46.64] ;  /* 0x0000000a2e2e7981 */ /* 0x000ea2000c1e1500 */
[----:B----4-:R-:W-:-:S05]  /*a590*/  IMAD.WIDE R50, R0, 0x2, R50 ;  /* 0x0000000200327825 */ /* 0x010fca00078e0232 */
[----:B------:R0:W4:Y:S02]  /*a5a0*/  LDG.E.U16 R49, desc[UR10][R50.64] ;  /* 0x0000000a32317981 */ /* 0x000124000c1e1500 */
[C---:B0-----:R-:W-:Y:S02]  /*a5b0*/  IMAD.WIDE R50, R0.reuse, 0x2, R92 ;  /* 0x0000000200327825 */ /* 0x041fe400078e025c */
[----:B------:R-:W4:Y:S02]  /*a5c0*/  LDL.64 R92, [R1+0x230] ;  /* 0x00023000015c7983 */ /* 0x000f240000100a00 */
[C---:B------:R-:W-:Y:S02]  /*a5d0*/  IMAD.WIDE R54, R0.reuse, 0x2, R54 ;  /* 0x0000000200367825 */ /* 0x040fe400078e0236 */
[----:B------:R-:W4:Y:S02]  /*a5e0*/  LDG.E.U16 R50, desc[UR10][R50.64] ;  /* 0x0000000a32327981 */ /* 0x000f24000c1e1500 */
[----:B------:R-:W-:-:S02]  /*a5f0*/  IMAD.WIDE R52, R0, 0x2, R52 ;  /* 0x0000000200347825 */ /* 0x000fc400078e0234 */
[----:B------:R-:W4:Y:S04]  /*a600*/  LDG.E.U16 R45, desc[UR10][R54.64] ;  /* 0x0000000a362d7981 */ /* 0x000f28000c1e1500 */
[----:B------:R0:W4:Y:S01]  /*a610*/  LDG.E.U16 R47, desc[UR10][R52.64] ;  /* 0x0000000a342f7981 */ /* 0x000122000c1e1500 */
[----:B------:R-:W-:-:S04]  /*a620*/  IMAD.WIDE R88, R0, 0x2, R88 ;  /* 0x0000000200587825 */ /* 0x000fc800078e0258 */
[C---:B0-----:R-:W-:Y:S02]  /*a630*/  IMAD.WIDE R52, R0.reuse, 0x2, R100 ;  /* 0x0000000200347825 */ /* 0x041fe400078e0264 */
[----:B------:R-:W4:Y:S04]  /*a640*/  LDL.64 R100, [R1+0x220] ;  /* 0x0002200001647983 */ /* 0x000f280000100a00 */
[----:B------:R-:W4:Y:S01]  /*a650*/  LDG.E.U16 R52, desc[UR10][R52.64] ;  /* 0x0000000a34347981 */ /* 0x000f22000c1e1500 */
[----:B------:R-:W-:-:S03]  /*a660*/  IMAD.WIDE R54, R0, 0x2, R108 ;  /* 0x0000000200367825 */ /* 0x000fc600078e026c */
[----:B------:R-:W4:Y:S01]  /*a670*/  LDL.64 R108, [R1+0x1f8] ;  /* 0x0001f800016c7983 */ /* 0x000f220000100a00 */
[----:B------:R-:W-:-:S03]  /*a680*/  IMAD.WIDE R90, R0, 0x2, R90 ;  /* 0x00000002005a7825 */ /* 0x000fc600078e025a */
[----:B------:R-:W4:Y:S04]  /*a690*/  LDG.E.U16 R54, desc[UR10][R54.64] ;  /* 0x0000000a36367981 */ /* 0x000f28000c1e1500 */
[----:B------:R0:W4:Y:S04]  /*a6a0*/  LDG.E.U16 R53, desc[UR10][R88.64] ;  /* 0x0000000a58357981 */ /* 0x000128000c1e1500 */
[----:B------:R1:W4:Y:S01]  /*a6b0*/  LDG.E.U16 R51, desc[UR10][R90.64] ;  /* 0x0000000a5a337981 */ /* 0x000322000c1e1500 */
[----:B0-----:R-:W-:-:S03]  /*a6c0*/  IMAD.WIDE R88, R0, 0x2, R98 ;  /* 0x0000000200587825 */ /* 0x001fc600078e0262 */
[----:B------:R-:W4:Y:S04]  /*a6d0*/  LDL.64 R98, [R1+0x210] ;  /* 0x0002100001627983 */ /* 0x000f280000100a00 */
[----:B------:R-:W4:Y:S01]  /*a6e0*/  LDG.E.U16 R88, desc[UR10][R88.64] ;  /* 0x0000000a58587981 */ /* 0x000f22000c1e1500 */
[----:B-1----:R-:W-:-:S03]  /*a6f0*/  IMAD.WIDE R90, R0, 0x2, R106 ;  /* 0x00000002005a7825 */ /* 0x002fc600078e026a */
        /* <DEDUP_REMOVED lines=15> */
[----:B------:R-:W4:Y:S04]  /*a7f0*/  LDL.64 R104, [R1+0x1f0] ;  /* 0x0001f00001687983 */ /* 0x000f280000100a00 */
[----:B------:R-:W4:Y:S01]  /*a800*/  LDG.E.U16 R92, desc[UR10][R92.64] ;  /* 0x0000000a5c5c7981 */ /* 0x000f22000c1e1500 */
[----:B------:R-:W-:-:S05]  /*a810*/  IMAD.WIDE R100, R0, 0x2, R100 ;  /* 0x0000000200647825 */ /* 0x000fca00078e0264 */
[----:B------:R0:W4:Y:S02]  /*a820*/  LDG.E.U16 R93, desc[UR10][R100.64] ;  /* 0x0000000a645d7981 */ /* 0x000124000c1e1500 */
[C---:B0-----:R-:W-:Y:S02]  /*a830*/  IMAD.WIDE R100, R0.reuse, 0x2, R114 ;  /* 0x0000000200647825 */ /* 0x041fe400078e0272 */
[----:B------:R-:W4:Y:S04]  /*a840*/  LDL.64 R114, [R1+0x1a0] ;  /* 0x0001a00001727983 */ /* 0x000f280000100a00 */
[----:B------:R-:W4:Y:S01]  /*a850*/  LDG.E.U16 R100, desc[UR10][R100.64] ;  /* 0x0000000a64647981 */ /* 0x000f22000c1e1500 */
[----:B------:R-:W-:-:S05]  /*a860*/  IMAD.WIDE R98, R0, 0x2, R98 ;  /* 0x0000000200627825 */ /* 0x000fca00078e0262 */
[----:B------:R0:W4:Y:S02]  /*a870*/  LDG.E.U16 R95, desc[UR10][R98.64] ;  /* 0x0000000a625f7981 */ /* 0x000124000c1e1500 */
[C---:B0-----:R-:W-:Y:S02]  /*a880*/  IMAD.WIDE R98, R0.reuse, 0x2, R108 ;  /* 0x0000000200627825 */ /* 0x041fe400078e026c */
[----:B------:R-:W4:Y:S02]  /*a890*/  LDL.64 R108, [R1+0x1c0] ;  /* 0x0001c000016c7983 */ /* 0x000f240000100a00 */
[C---:B------:R-:W-:Y:S02]  /*a8a0*/  IMAD.WIDE R106, R0.reuse, 0x2, R106 ;  /* 0x00000002006a7825 */ /* 0x040fe400078e026a */
[----:B------:R-:W4:Y:S04]  /*a8b0*/  LDG.E.U16 R98, desc[UR10][R98.64] ;  /* 0x0000000a62627981 */ /* 0x000f28000c1e1500 */
[----:B------:R0:W4:Y:S02]  /*a8c0*/  LDG.E.U16 R97, desc[UR10][R106.64] ;  /* 0x0000000a6a617981 */ /* 0x000124000c1e1500 */
[----:B0-----:R-:W-:-:S02]  /*a8d0*/  IMAD.WIDE R106, R0, 0x2, R160 ;  /* 0x00000002006a7825 */ /* 0x001fc400078e02a0 */
[----:B------:R-:W4:Y:S02]  /*a8e0*/  LDL.64 R160, [R1+0x178] ;  /* 0x0001780001a07983 */ /* 0x000f240000100a00 */
[C---:B------:R-:W-:Y:S02]  /*a8f0*/  IMAD.WIDE R116, R0.reuse, 0x2, R116 ;  /* 0x0000000200747825 */ /* 0x040fe400078e0274 */
[----:B------:R-:W4:Y:S04]  /*a900*/  LDG.E.U16 R106, desc[UR10][R106.64] ;  /* 0x0000000a6a6a7981 */ /* 0x000f28000c1e1500 */
[----:B------:R-:W4:Y:S04]  /*a910*/  LDG.E.U16 R107, desc[UR10][R116.64] ;  /* 0x0000000a746b7981 */ /* 0x000f28000c1e1500 */
[----:B------:R-:W4:Y:S01]  /*a920*/  LDL.64 R116, [R1+0x170] ;  /* 0x0001700001747983 */ /* 0x000f220000100a00 */
[----:B---3--:R-:W-:-:S04]  /*a930*/  IMAD.WIDE R110, R0, 0x2, R110 ;  /* 0x00000002006e7825 */ /* 0x008fc800078e026e */
[----:B--2---:R-:W-:-:S05]  /*a940*/  IMAD.WIDE R102, R0, 0x2, R102 ;  /* 0x0000000200667825 */ /* 0x004fca00078e0266 */
[----:B------:R0:W2:Y:S02]  /*a950*/  LDG.E.U16 R101, desc[UR10][R102.64] ;  /* 0x0000000a66657981 */ /* 0x0000a4000c1e1500 */
[C---:B0-----:R-:W-:Y:S02]  /*a960*/  IMAD.WIDE R102, R0.reuse, 0x2, R112 ;  /* 0x0000000200667825 */ /* 0x041fe400078e0270 */
[----:B------:R-:W3:Y:S04]  /*a970*/  LDL.64 R112, [R1+0x190] ;  /* 0x0001900001707983 */ /* 0x000ee80000100a00 */
[----:B------:R-:W2:Y:S04]  /*a980*/  LDG.E.U16 R102, desc[UR10][R102.64] ;  /* 0x0000000a66667981 */ /* 0x000ea8000c1e1500 */
[----:B------:R-:W2:Y:S04]  /*a990*/  LDG.E.U16 R103, desc[UR10][R110.64] ;  /* 0x0000000a6e677981 */ /* 0x000ea8000c1e1500 */
[----:B------:R-:W2:Y:S01]  /*a9a0*/  LDL.64 R110, [R1+0x1a8] ;  /* 0x0001a800016e7983 */ /* 0x000ea20000100a00 */
[----:B----4-:R-:W-:-:S05]  /*a9b0*/  IMAD.WIDE R104, R0, 0x2, R104 ;  /* 0x0000000200687825 */ /* 0x010fca00078e0268 */
[----:B------:R0:W4:Y:S02]  /*a9c0*/  LDG.E.U16 R99, desc[UR10][R104.64] ;  /* 0x0000000a68637981 */ /* 0x000124000c1e1500 */
[C---:B0-----:R-:W-:Y:S02]  /*a9d0*/  IMAD.WIDE R104, R0.reuse, 0x2, R164 ;  /* 0x0000000200687825 */ /* 0x041fe400078e02a4 */
[----:B------:R-:W4:Y:S04]  /*a9e0*/  LDL.64 R164, [R1+0x188] ;  /* 0x0001880001a47983 */ /* 0x000f280000100a00 */
[----:B------:R-:W4:Y:S01]  /*a9f0*/  LDG.E.U16 R104, desc[UR10][R104.64] ;  /* 0x0000000a68687981 */ /* 0x000f22000c1e1500 */
[----:B------:R-:W-:-:S05]  /*aa00*/  IMAD.WIDE R108, R0, 0x2, R108 ;  /* 0x00000002006c7825 */ /* 0x000fca00078e026c */
[----:B------:R2:W4:Y:S01]  /*aa10*/  LDG.E.U16 R105, desc[UR10][R108.64] ;  /* 0x0000000a6c697981 */ /* 0x000522000c1e1500 */
[----:B------:R-:W-:-:S04]  /*aa20*/  IMAD.WIDE R160, R0, 0x2, R160 ;  /* 0x0000000200a07825 */ /* 0x000fc800078e02a0 */
[----:B---3--:R-:W-:-:S04]  /*aa30*/  IMAD.WIDE R112, R0, 0x2, R112 ;  /* 0x0000000200707825 */ /* 0x008fc800078e0270 */
[----:B--2---:R-:W-:-:S04]  /*aa40*/  IMAD.WIDE R108, R0, 0x2, R110 ;  /* 0x00000002006c7825 */ /* 0x004fc800078e026e */
[C---:B------:R-:W-:Y:S02]  /*aa50*/  IMAD.WIDE R110, R0.reuse, 0x2, R162 ;  /* 0x00000002006e7825 */ /* 0x040fe400078e02a2 */
[----:B------:R-:W2:Y:S04]  /*aa60*/  LDG.E.U16 R108, desc[UR10][R108.64] ;  /* 0x0000000a6c6c7981 */ /* 0x000ea8000c1e1500 */
[----:B------:R-:W3:Y:S01]  /*aa70*/  LDG.E.U16 R110, desc[UR10][R110.64] ;  /* 0x0000000a6e6e7981 */ /* 0x000ee2000c1e1500 */
[----:B------:R-:W-:-:S03]  /*aa80*/  IMAD.WIDE R114, R0, 0x2, R114 ;  /* 0x0000000200727825 */ /* 0x000fc600078e0272 */
[----:B------:R-:W2:Y:S04]  /*aa90*/  LDL.64 R162, [R1+0xf8] ;  /* 0x0000f80001a27983 */ /* 0x000ea80000100a00 */
[----:B------:R-:W2:Y:S04]  /*aaa0*/  LDG.E.U16 R109, desc[UR10][R114.64] ;  /* 0x0000000a726d7981 */ /* 0x000ea8000c1e1500 */
[----:B------:R4:W2:Y:S02]  /*aab0*/  LDG.E.U16 R111, desc[UR10][R112.64] ;  /* 0x0000000a706f7981 */ /* 0x0008a4000c1e1500 */
[----:B----4-:R-:W-:-:S02]  /*aac0*/  IMAD.WIDE R112, R0, 0x2, R164 ;  /* 0x0000000200707825 */ /* 0x010fc400078e02a4 */
[----:B------:R-:W4:Y:S04]  /*aad0*/  LDL.64 R164, [R1+0x160] ;  /* 0x0001600001a47983 */ /* 0x000f280000100a00 */
[----:B------:R-:W2:Y:S04]  /*aae0*/  LDG.E.U16 R112, desc[UR10][R112.64] ;  /* 0x0000000a70707981 */ /* 0x000ea8000c1e1500 */
[----:B------:R0:W2:Y:S04]  /*aaf0*/  LDG.E.U16 R113, desc[UR10][R160.64] ;  /* 0x0000000aa0717981 */ /* 0x0000a8000c1e1500 */
[----:B------:R-:W0:Y:S01]  /*ab00*/  LDL.64 R160, [R1+0xb8] ;  /* 0x0000b80001a07983 */ /* 0x000e220000100a00 */
[----:B------:R-:W-:-:S04]  /*ab10*/  IMAD.WIDE R114, R0, 0x2, R116 ;  /* 0x0000000200727825 */ /* 0x000fc800078e0274 */
[C---:B------:R-:W-:Y:S02]  /*ab20*/  IMAD.WIDE R116, R0.reuse, 0x2, R244 ;  /* 0x0000000200747825 */ /* 0x040fe400078e02f4 */
[----:B------:R-:W2:Y:S04]  /*ab30*/  LDG.E.U16 R114, desc[UR10][R114.64] ;  /* 0x0000000a72727981 */ /* 0x000ea8000c1e1500 */
[----:B------:R-:W2:Y:S04]  /*ab40*/  LDL.64 R244, [R1+0xf0] ;  /* 0x0000f00001f47983 */ /* 0x000ea80000100a00 */
[----:B------:R1:W3:Y:S04]  /*ab50*/  LDG.E.U16 R115, desc[UR10][R116.64] ;  /* 0x0000000a74737981 */ /* 0x0002e8000c1e1500 */
[----:B------:R-:W1:Y:S01]  /*ab60*/  LDL.64 R116, [R1+0x138] ;  /* 0x0001380001747983 */ /* 0x000e620000100a00 */
[----:B0-----:R-:W-:-:S05]  /*ab70*/  IMAD.WIDE R160, R0, 0x2, R160 ;  /* 0x0000000200a07825 */ /* 0x001fca00078e02a0 */
[----:B------:R0:W3:Y:S04]  /*ab80*/  LDG.E.U16 R118, desc[UR10][R160.64] ;  /* 0x0000000aa0767981 */ /* 0x0000e8000c1e1500 */
[----:B------:R-:W0:Y:S01]  /*ab90*/  LDL.64 R160, [R1+0x78] ;  /* 0x0000780001a07983 */ /* 0x000e220000100a00 */
[----:B--2---:R-:W-:-:S04]  /*aba0*/  IMAD.WIDE R162, R0, 0x2, R162 ;  /* 0x0000000200a27825 */ /* 0x004fc800078e02a2 */
[----:B-1----:R-:W-:-:S06]  /*abb0*/  IMAD.WIDE R116, R0, 0x2, R116 ;  /* 0x0000000200747825 */ /* 0x002fcc00078e0274 */
[----:B------:R-:W2:Y:S04]  /*abc0*/  LDG.E.U16 R116, desc[UR10][R116.64] ;  /* 0x0000000a74747981 */ /* 0x000ea8000c1e1500 */
[----:B------:R1:W2:Y:S04]  /*abd0*/  LDG.E.U16 R117, desc[UR10][R162.64] ;  /* 0x0000000aa2757981 */ /* 0x0002a8000c1e1500 */
[----:B------:R-:W1:Y:S01]  /*abe0*/  LDL.64 R162, [R1+0x38] ;  /* 0x0000380001a27983 */ /* 0x000e620000100a00 */
[----:B0-----:R-:W-:-:S05]  /*abf0*/  IMAD.WIDE R160, R0, 0x2, R160 ;  /* 0x0000000200a07825 */ /* 0x001fca00078e02a0 */
[----:B------:R0:W2:Y:S04]  /*ac00*/  LDG.E.U16 R166, desc[UR10][R160.64] ;  /* 0x0000000aa0a67981 */ /* 0x0000a8000c1e1500 */
[----:B------:R-:W0:Y:S01]  /*ac10*/  LDL.64 R160, [R1+0x158] ;  /* 0x0001580001a07983 */ /* 0x000e220000100a00 */
[----:B-1----:R-:W-:-:S05]  /*ac20*/  IMAD.WIDE R162, R0, 0x2, R162 ;  /* 0x0000000200a27825 */ /* 0x002fca00078e02a2 */
        /* <DEDUP_REMOVED lines=18> */
[----:B------:R-:W2:Y:S04]  /*ad50*/  LDG.E.U16 R186, desc[UR10][R162.64] ;  /* 0x0000000aa2ba7981 */ /* 0x000ea8000c1e1500 */
[----:B------:R-:W2:Y:S01]  /*ad60*/  LDL.64 R162, [R1+0x68] ;  /* 0x0000680001a27983 */ /* 0x000ea20000100a00 */
[----:B0-----:R-:W-:-:S05]  /*ad70*/  IMAD.WIDE R160, R0, 0x2, R160 ;  /* 0x0000000200a07825 */ /* 0x001fca00078e02a0 */
[----:B------:R-:W3:Y:S04]  /*ad80*/  LDG.E.U16 R190, desc[UR10][R160.64] ;  /* 0x0000000aa0be7981 */ /* 0x000ee8000c1e1500 */
[----:B------:R-:W3:Y:S01]  /*ad90*/  LDL.64 R160, [R1+0x148] ;  /* 0x0001480001a07983 */ /* 0x000ee20000100a00 */
[----:B----4-:R-:W-:-:S05]  /*ada0*/  IMAD.WIDE R164, R0, 0x2, R164 ;  /* 0x0000000200a47825 */ /* 0x010fca00078e02a4 */
[----:B------:R0:W4:Y:S02]  /*adb0*/  LDG.E.U16 R170, desc[UR10][R164.64] ;  /* 0x0000000aa4aa7981 */ /* 0x000124000c1e1500 */
[C---:B0-----:R-:W-:Y:S02]  /*adc0*/  IMAD.WIDE R164, R0.reuse, 0x2, R244 ;  /* 0x0000000200a47825 */ /* 0x041fe400078e02f4 */
[----:B------:R-:W4:Y:S04]  /*add0*/  LDL.64 R244, [R1+0x28] ;  /* 0x0000280001f47983 */ /* 0x000f280000100a00 */
[----:B------:R0:W4:Y:S04]  /*ade0*/  LDG.E.U16 R176, desc[UR10][R164.64] ;  /* 0x0000000aa4b07981 */ /* 0x000128000c1e1500 */
[----:B------:R-:W0:Y:S01]  /*adf0*/  LDL.64 R164, [R1+0x30] ;  /* 0x0000300001a47983 */ /* 0x000e220000100a00 */
[----:B--2---:R-:W-:-:S05]  /*ae00*/  IMAD.WIDE R162, R0, 0x2, R162 ;  /* 0x0000000200a27825 */ /* 0x004fca00078e02a2 */
[----:B------:R1:W2:Y:S04]  /*ae10*/  LDG.E.U16 R192, desc[UR10][R162.64] ;  /* 0x0000000aa2c07981 */ /* 0x0002a8000c1e1500 */
[----:B------:R-:W1:Y:S01]  /*ae20*/  LDL.64 R162, [R1+0x120] ;  /* 0x0001200001a27983 */ /* 0x000e620000100a00 */
[----:B---3--:R-:W-:-:S05]  /*ae30*/  IMAD.WIDE R160, R0, 0x2, R160 ;  /* 0x0000000200a07825 */ /* 0x008fca00078e02a0 */
[----:B------:R3:W2:Y:S04]  /*ae40*/  LDG.E.U16 R196, desc[UR10][R160.64] ;  /* 0x0000000aa0c47981 */ /* 0x0006a8000c1e1500 */
[----:B------:R-:W3:Y:S01]  /*ae50*/  LDL.64 R160, [R1+0x110] ;  /* 0x0001100001a07983 */ /* 0x000ee20000100a00 */
[----:B0-----:R-:W-:-:S05]  /*ae60*/  IMAD.WIDE R164, R0, 0x2, R164 ;  /* 0x0000000200a47825 */ /* 0x001fca00078e02a4 */
[----:B------:R0:W2:Y:S04]  /*ae70*/  LDG.E.U16 R182, desc[UR10][R164.64] ;  /* 0x0000000aa4b67981 */ /* 0x0000a8000c1e1500 */
[----:B------:R-:W0:Y:S01]  /*ae80*/  LDL.64 R164, [R1+0xe8] ;  /* 0x0000e80001a47983 */ /* 0x000e220000100a00 */
[----:B-1----:R-:W-:-:S05]  /*ae90*/  IMAD.WIDE R162, R0, 0x2, R162 ;  /* 0x0000000200a27825 */ /* 0x002fca00078e02a2 */
[----:B------:R-:W2:Y:S04]  /*aea0*/  LDG.E.U16 R198, desc[UR10][R162.64] ;  /* 0x0000000aa2c67981 */ /* 0x000ea8000c1e1500 */
[----:B------:R-:W2:Y:S01]  /*aeb0*/  LDL.64 R162, [R1+0xe0] ;  /* 0x0000e00001a27983 */ /* 0x000ea20000100a00 */
[----:B---3--:R-:W-:-:S05]  /*aec0*/  IMAD.WIDE R160, R0, 0x2, R160 ;  /* 0x0000000200a07825 */ /* 0x008fca00078e02a0 */
[----:B------:R-:W3:Y:S04]  /*aed0*/  LDG.E.U16 R202, desc[UR10][R160.64] ;  /* 0x0000000aa0ca7981 */ /* 0x000ee8000c1e1500 */
[----:B------:R-:W3:Y:S01]  /*aee0*/  LDL.64 R160, [R1+0xa0] ;  /* 0x0000a00001a07983 */ /* 0x000ee20000100a00 */
[----:B0-----:R-:W-:-:S05]  /*aef0*/  IMAD.WIDE R164, R0, 0x2, R164 ;  /* 0x0000000200a47825 */ /* 0x001fca00078e02a4 */
[----:B------:R4:W3:Y:S02]  /*af00*/  LDG.E.U16 R188, desc[UR10][R164.64] ;  /* 0x0000000aa4bc7981 */ /* 0x0008e4000c1e1500 */
[C---:B----4-:R-:W-:Y:S02]  /*af10*/  IMAD.WIDE R164, R0.reuse, 0x2, R244 ;  /* 0x0000000200a47825 */ /* 0x050fe400078e02f4 */
[----:B------:R-:W4:Y:S04]  /*af20*/  LDL.64 R244, [R1+0x20] ;  /* 0x0000200001f47983 */ /* 0x000f280000100a00 */
[----:B------:R0:W4:Y:S01]  /*af30*/  LDG.E.U16 R194, desc[UR10][R164.64] ;  /* 0x0000000aa4c27981 */ /* 0x000122000c1e1500 */
[----:B--2---:R-:W-:-:S05]  /*af40*/  IMAD.WIDE R162, R0, 0x2, R162 ;  /* 0x0000000200a27825 */ /* 0x004fca00078e02a2 */
[----:B------:R1:W2:Y:S04]  /*af50*/  LDG.E.U16 R204, desc[UR10][R162.64] ;  /* 0x0000000aa2cc7981 */ /* 0x0002a8000c1e1500 */
[----:B------:R-:W0:Y:S04]  /*af60*/  LDL.64 R164, [R1+0x118] ;  /* 0x0001180001a47983 */ /* 0x000e280000100a00 */
[----:B------:R-:W1:Y:S01]  /*af70*/  LDL.64 R162, [R1+0x60] ;  /* 0x0000600001a27983 */ /* 0x000e620000100a00 */
[----:B---3--:R-:W-:-:S05]  /*af80*/  IMAD.WIDE R160, R0, 0x2, R160 ;  /* 0x0000000200a07825 */ /* 0x008fca00078e02a0 */
[----:B------:R3:W2:Y:S04]  /*af90*/  LDG.E.U16 R208, desc[UR10][R160.64] ;  /* 0x0000000aa0d07981 */ /* 0x0006a8000c1e1500 */
[----:B------:R-:W3:Y:S01]  /*afa0*/  LDL.64 R160, [R1+0x98] ;  /* 0x0000980001a07983 */ /* 0x000ee20000100a00 */
[----:B0-----:R-:W-:-:S05]  /*afb0*/  IMAD.WIDE R164, R0, 0x2, R164 ;  /* 0x0000000200a47825 */ /* 0x001fca00078e02a4 */
[----:B------:R0:W2:Y:S01]  /*afc0*/  LDG.E.U16 R200, desc[UR10][R164.64] ;  /* 0x0000000aa4c87981 */ /* 0x0000a2000c1e1500 */
[----:B-1----:R-:W-:-:S05]  /*afd0*/  IMAD.WIDE R162, R0, 0x2, R162 ;  /* 0x0000000200a27825 */ /* 0x002fca00078e02a2 */
[----:B------:R1:W2:Y:S04]  /*afe0*/  LDG.E.U16 R210, desc[UR10][R162.64] ;  /* 0x0000000aa2d27981 */ /* 0x0002a8000c1e1500 */
[----:B------:R-:W0:Y:S04]  /*aff0*/  LDL.64 R164, [R1+0xd8] ;  /* 0x0000d80001a47983 */ /* 0x000e280000100a00 */
[----:B------:R-:W1:Y:S01]  /*b000*/  LDL.64 R162, [R1+0x58] ;  /* 0x0000580001a27983 */ /* 0x000e620000100a00 */
[----:B---3--:R-:W-:-:S05]  /*b010*/  IMAD.WIDE R160, R0, 0x2, R160 ;  /* 0x0000000200a07825 */ /* 0x008fca00078e02a0 */
[----:B------:R-:W3:Y:S04]  /*b020*/  LDG.E.U16 R214, desc[UR10][R160.64] ;  /* 0x0000000aa0d67981 */ /* 0x000ee8000c1e1500 */
[----:B------:R-:W2:Y:S01]  /*b030*/  LDL.64 R160, [R1+0x108] ;  /* 0x0001080001a07983 */ /* 0x000ea20000100a00 */
[----:B0-----:R-:W-:-:S05]  /*b040*/  IMAD.WIDE R164, R0, 0x2, R164 ;  /* 0x0000000200a47825 */ /* 0x001fca00078e02a4 */
[----:B------:R4:W3:Y:S01]  /*b050*/  LDG.E.U16 R206, desc[UR10][R164.64] ;  /* 0x0000000aa4ce7981 */ /* 0x0008e2000c1e1500 */
[----:B-1----:R-:W-:-:S05]  /*b060*/  IMAD.WIDE R162, R0, 0x2, R162 ;  /* 0x0000000200a27825 */ /* 0x002fca00078e02a2 */
[----:B------:R-:W3:Y:S01]  /*b070*/  LDG.E.U16 R216, desc[UR10][R162.64] ;  /* 0x0000000aa2d87981 */ /* 0x000ee2000c1e1500 */
[----:B----4-:R-:W-:-:S03]  /*b080*/  IMAD.WIDE R164, R0, 0x2, R244 ;  /* 0x0000000200a47825 */ /* 0x010fc600078e02f4 */
[----:B------:R-:W4:Y:S04]  /*b090*/  LDL.64 R244, [R1+0x10] ;  /* 0x0000100001f47983 */ /* 0x000f280000100a00 */
[----:B------:R0:W3:Y:S04]  /*b0a0*/  LDG.E.U16 R212, desc[UR10][R164.64] ;  /* 0x0000000aa4d47981 */ /* 0x0000e8000c1e1500 */
[----:B------:R-:W3:Y:S04]  /*b0b0*/  LDL.64 R162, [R1+0xd0] ;  /* 0x0000d00001a27983 */ /* 0x000ee80000100a00 */
[----:B------:R-:W0:Y:S01]  /*b0c0*/  LDL.64 R164, [R1+0x18] ;  /* 0x0000180001a47983 */ /* 0x000e220000100a00 */
[----:B--2---:R-:W-:-:S05]  /*b0d0*/  IMAD.WIDE R160, R0, 0x2, R160 ;  /* 0x0000000200a07825 */ /* 0x004fca00078e02a0 */
[----:B------:R1:W2:Y:S04]  /*b0e0*/  LDG.E.U16 R220, desc[UR10][R160.64] ;  /* 0x0000000aa0dc7981 */ /* 0x0002a8000c1e1500 */
[----:B------:R-:W1:Y:S01]  /*b0f0*/  LDL.64 R160, [R1+0x90] ;  /* 0x0000900001a07983 */ /* 0x000e620000100a00 */
[----:B0-----:R-:W-:-:S05]  /*b100*/  IMAD.WIDE R164, R0, 0x2, R164 ;  /* 0x0000000200a47825 */ /* 0x001fca00078e02a4 */
[----:B------:R0:W2:Y:S01]  /*b110*/  LDG.E.U16 R218, desc[UR10][R164.64] ;  /* 0x0000000aa4da7981 */ /* 0x0000a2000c1e1500 */
[----:B---3--:R-:W-:-:S05]  /*b120*/  IMAD.WIDE R162, R0, 0x2, R162 ;  /* 0x0000000200a27825 */ /* 0x008fca00078e02a2 */
[----:B------:R3:W2:Y:S04]  /*b130*/  LDG.E.U16 R222, desc[UR10][R162.64] ;  /* 0x0000000aa2de7981 */ /* 0x0006a8000c1e1500 */
[----:B------:R-:W0:Y:S04]  /*b140*/  LDL.64 R164, [R1+0xc8] ;  /* 0x0000c80001a47983 */ /* 0x000e280000100a00 */
[----:B------:R-:W3:Y:S01]  /*b150*/  LDL.64 R162, [R1+0x50] ;  /* 0x0000500001a27983 */ /* 0x000ee20000100a00 */
[----:B-1----:R-:W-:-:S05]  /*b160*/  IMAD.WIDE R160, R0, 0x2, R160 ;  /* 0x0000000200a07825 */ /* 0x002fca00078e02a0 */
[----:B------:R-:W2:Y:S04]  /*b170*/  LDG.E.U16 R226, desc[UR10][R160.64] ;  /* 0x0000000aa0e27981 */ /* 0x000ea8000c1e1500 */
[----:B------:R-:W2:Y:S01]  /*b180*/  LDL.64 R160, [R1+0x88] ;  /* 0x0000880001a07983 */ /* 0x000ea20000100a00 */
[----:B0-----:R-:W-:-:S05]  /*b190*/  IMAD.WIDE R164, R0, 0x2, R164 ;  /* 0x0000000200a47825 */ /* 0x001fca00078e02a4 */
[----:B------:R4:W2:Y:S01]  /*b1a0*/  LDG.E.U16 R224, desc[UR10][R164.64] ;  /* 0x0000000aa4e07981 */ /* 0x0008a2000c1e1500 */
[----:B---3--:R-:W-:-:S05]  /*b1b0*/  IMAD.WIDE R162, R0, 0x2, R162 ;  /* 0x0000000200a27825 */ /* 0x008fca00078e02a2 */
[----:B------:R0:W3:Y:S01]  /*b1c0*/  LDG.E.U16 R228, desc[UR10][R162.64] ;  /* 0x0000000aa2e47981 */ /* 0x0000e2000c1e1500 */
[----:B----4-:R-:W-:-:S03]  /*b1d0*/  IMAD.WIDE R164, R0, 0x2, R244 ;  /* 0x0000000200a47825 */ /* 0x010fc600078e02f4 */
[----:B------:R-:W4:Y:S04]  /*b1e0*/  LDL.64 R244, [R1+0x40] ;  /* 0x0000400001f47983 */ /* 0x000f280000100a00 */
[----:B------:R1:W3:Y:S04]  /*b1f0*/  LDG.E.U16 R230, desc[UR10][R164.64] ;  /* 0x0000000aa4e67981 */ /* 0x0002e8000c1e1500 */
[----:B------:R-:W0:Y:S04]  /*b200*/  LDL.64 R162, [R1+0x48] ;  /* 0x0000480001a27983 */ /* 0x000e280000100a00 */
[----:B------:R-:W1:Y:S01]  /*b210*/  LDL.64 R164, [R1+0x8] ;  /* 0x0000080001a47983 */ /* 0x000e620000100a00 */
[----:B--2---:R-:W-:-:S05]  /*b220*/  IMAD.WIDE R160, R0, 0x2, R160 ;  /* 0x0000000200a07825 */ /* 0x004fca00078e02a0 */
[----:B------:R2:W2:Y:S04]  /*b230*/  LDG.E.U16 R232, desc[UR10][R160.64] ;  /* 0x0000000aa0e87981 */ /* 0x0004a8000c1e1500 */
[----:B------:R-:W2:Y:S01]  /*b240*/  LDL.64 R160, [R1+0x180] ;  /* 0x0001800001a07983 */ /* 0x000ea20000100a00 */
[----:B0-----:R-:W-:-:S05]  /*b250*/  IMAD.WIDE R162, R0, 0x2, R162 ;  /* 0x0000000200a27825 */ /* 0x001fca00078e02a2 */
[----:B------:R0:W3:Y:S01]  /*b260*/  LDG.E.U16 R234, desc[UR10][R162.64] ;  /* 0x0000000aa2ea7981 */ /* 0x0000e2000c1e1500 */
[----:B-1----:R-:W-:-:S05]  /*b270*/  IMAD.WIDE R164, R0, 0x2, R164 ;  /* 0x0000000200a47825 */ /* 0x002fca00078e02a4 */
[----:B------:R1:W3:Y:S04]  /*b280*/  LDG.E.U16 R236, desc[UR10][R164.64] ;  /* 0x0000000aa4ec7981 */ /* 0x0002e8000c1e1500 */
[----:B------:R-:W0:Y:S04]  /*b290*/  LDL.64 R162, [R1+0x140] ;  /* 0x0001400001a27983 */ /* 0x000e280000100a00 */
[----:B------:R-:W1:Y:S01]  /*b2a0*/  LDL.64 R164, [R1+0x100] ;  /* 0x0001000001a47983 */ /* 0x000e620000100a00 */
[----:B--2---:R-:W-:-:S05]  /*b2b0*/  IMAD.WIDE R160, R0, 0x2, R160 ;  /* 0x0000000200a07825 */ /* 0x004fca00078e02a0 */
[----:B------:R-:W2:Y:S04]  /*b2c0*/  LDG.E.U16 R238, desc[UR10][R160.64] ;  /* 0x0000000aa0ee7981 */ /* 0x000ea8000c1e1500 */
[----:B------:R-:W2:Y:S01]  /*b2d0*/  LDL.64 R160, [R1+0xc0] ;  /* 0x0000c00001a07983 */ /* 0x000ea20000100a00 */
[----:B0-----:R-:W-:-:S05]  /*b2e0*/  IMAD.WIDE R162, R0, 0x2, R162 ;  /* 0x0000000200a27825 */ /* 0x001fca00078e02a2 */
[----:B------:R-:W3:Y:S01]  /*b2f0*/  LDG.E.U16 R240, desc[UR10][R162.64] ;  /* 0x0000000aa2f07981 */ /* 0x000ee2000c1e1500 */
[----:B-1----:R-:W-:-:S05]  /*b300*/  IMAD.WIDE R164, R0, 0x2, R164 ;  /* 0x0000000200a47825 */ /* 0x002fca00078e02a4 */
[----:B------:R4:W3:Y:S04]  /*b310*/  LDG.E.U16 R242, desc[UR10][R164.64] ;  /* 0x0000000aa4f27981 */ /* 0x0008e8000c1e1500 */
[----:B------:R-:W3:Y:S01]  /*b320*/  LDL.64 R162, [R1+0x80] ;  /* 0x0000800001a27983 */ /* 0x000ee20000100a00 */
[----:B----4-:R-:W-:-:S06]  /*b330*/  IMAD.WIDE R164, R0, 0x2, R244 ;  /* 0x0000000200a47825 */ /* 0x010fcc00078e02f4 */
[----:B------:R-:W4:Y:S01]  /*b340*/  LDG.E.U16 R165, desc[UR10][R164.64] ;  /* 0x0000000aa4a57981 */ /* 0x000f22000c1e1500 */
[----:B--2---:R-:W-:-:S05]  /*b350*/  IMAD.WIDE R160, R0, 0x2, R160 ;  /* 0x0000000200a07825 */ /* 0x004fca00078e02a0 */
[----:B------:R-:W2:Y:S04]  /*b360*/  LDG.E.U16 R244, desc[UR10][R160.64] ;  /* 0x0000000aa0f47981 */ /* 0x000ea8000c1e1500 */
[----:B------:R-:W2:Y:S01]  /*b370*/  LDL.64 R160, [R1] ;  /* 0x0000000001a07983 */ /* 0x000ea20000100a00 */
[----:B---3--:R-:W-:-:S05]  /*b380*/  IMAD.WIDE R162, R0, 0x2, R162 ;  /* 0x0000000200a27825 */ /* 0x008fca00078e02a2 */
[----:B------:R0:W3:Y:S02]  /*b390*/  LDG.E.U16 R245, desc[UR10][R162.64] ;  /* 0x0000000aa2f57981 */ /* 0x0000e4000c1e1500 */
[----:B0-----:R-:W-:Y:S01]  /*b3a0*/  FADD R162, -R6, R119 ;  /* 0x0000007706a27221 */ /* 0x001fe20000000100 */
[----:B------:R-:W-:-:S03]  /*b3b0*/  FADD R119, -R5, R167 ;  /* 0x000000a705777221 */ /* 0x000fc60000000100 */
[----:B------:R-:W-:Y:S01]  /*b3c0*/  FMUL R162, R162, 1.4426950216293334961 ;  /* 0x3fb8aa3ba2a27820 */ /* 0x000fe20000400000 */
[----:B------:R-:W-:-:S04]  /*b3d0*/  FMUL R119, R119, 1.4426950216293334961 ;  /* 0x3fb8aa3b77777820 */ /* 0x000fc80000400000 */
[----:B------:R-:W-:Y:S08]  /*b3e0*/  MUFU.EX2 R163, R119 ;  /* 0x0000007700a37308 */ /* 0x000ff00000000800 */
[----:B------:R-:W0:Y:S01]  /*b3f0*/  MUFU.EX2 R162, R162 ;  /* 0x000000a200a27308 */ /* 0x000e220000000800 */
[----:B--2---:R-:W-:-:S05]  /*b400*/  IMAD.WIDE R160, R0, 0x2, R160 ;  /* 0x0000000200a07825 */ /* 0x004fca00078e02a0 */
[----:B------:R1:W2:Y:S04]  /*b410*/  LDG.E.U16 R164, desc[UR10][R160.64] ;  /* 0x0000000aa0a47981 */ /* 0x0002a8000c1e1500 */
[----:B-1----:R-:W-:Y:S04]  /*b420*/  LDS R160, [R189] ;  /* 0x00000000bda07984 */ /* 0x002fe80000000800 */
[----:B------:R-:W0:Y:S02]  /*b430*/  LDS R161, [R189+0x80] ;  /* 0x00008000bda17984 */ /* 0x000e240000000800 */
[----:B0-----:R-:W-:-:S02]  /*b440*/  FFMA2 R158, R158.F32x2.HI_LO, R162.F32x2.HI_LO, R160.F32x2.HI_LO ;  /* 0x000000a29e9e7249 */ /* 0x001fc400000000a0 */
[----:B------:R-:W-:Y:S04]  /*b450*/  LDS R160, [R189+0x100] ;  /* 0x00010000bda07984 */ /* 0x000fe80000000800 */
[----:B------:R-:W-:Y:S01]  /*b460*/  LDS R161, [R189+0x180] ;  /* 0x00018000bda17984 */ /* 0x000fe20000000800 */
        /* <DEDUP_REMOVED lines=18> */
[----:B------:R0:W-:Y:S02]  /*b590*/  STS.U16 [R18+UR6+0x1900], R27 ;  /* 0x0019001b12007988 */ /* 0x0001e40008000406 */
[----:B0-----:R-:W0:Y:S02]  /*b5a0*/  S2R R27, SR_TID.X ;  /* 0x00000000001b7919 */ /* 0x001e240000002100 */
[----:B------:R1:W-:Y:S04]  /*b5b0*/  STS.U16 [R18+UR6+0x1100], R19 ;  /* 0x0011001312007988 */ /* 0x0003e80008000406 */
[----:B------:R-:W-:Y:S01]  /*b5c0*/  STS.U16 [R18+UR6+0x100], R185 ;  /* 0x000100b912007988 */ /* 0x000fe20008000406 */
        /* <DEDUP_REMOVED lines=15> */
[----:B------:R3:W-:Y:S01]  /*b6c0*/  STS.U16 [R19+UR6+0x1200], R20 ;  /* 0x0012001413007988 */ /* 0x0007e20008000406 */
[----:B0-----:R-:W-:-:S02]  /*b6d0*/  SHF.L.U32 R34, R27, 0x8, RZ ;  /* 0x000000081b227819 */ /* 0x001fc400000006ff */
[C---:B-1----:R-:W-:Y:S01]  /*b6e0*/  LOP3.LUT R12, R27.reuse, 0x7, RZ, 0xc0, !PT ;  /* 0x000000071b0c7812 */ /* 0x042fe200078ec0ff */
[----:B------:R-:W-:Y:S01]  /*b6f0*/  STS.U16 [R19+UR6+0x200], R183 ;  /* 0x000200b713007988 */ /* 0x000fe20008000406 */
[----:B---3--:R-:W-:-:S03]  /*b700*/  LOP3.LUT R20, R27, 0x60, RZ, 0xc0, !PT ;  /* 0x000000601b147812 */ /* 0x008fc600078ec0ff */
[----:B------:R0:W-:Y:S01]  /*b710*/  STS.U16 [R19+UR6+0x1a00], R28 ;  /* 0x001a001c13007988 */ /* 0x0001e20008000406 */
[----:B------:R-:W-:-:S03]  /*b720*/  SHF.L.U32 R18, R12, 0x4, RZ ;  /* 0x000000040c127819 */ /* 0x000fc600000006ff */
        /* <DEDUP_REMOVED lines=11> */
[----:B------:R1:W-:Y:S01]  /*b7e0*/  STS.U16 [R19+UR6+0x7a00], R194 ;  /* 0x007a00c213007988 */ /* 0x0003e20008000406 */
[----:B------:R-:W-:-:S02]  /*b7f0*/  SHF.R.U32.HI R26, RZ, 0x1, R20 ;  /* 0x00000001ff1a7819 */ /* 0x000fc40000011614 */
[C---:B0-----:R-:W-:Y:S02]  /*b800*/  LOP3.LUT R28, R27.reuse, 0x10, RZ, 0xc0, !PT ;  /* 0x000000101b1c7812 */ /* 0x041fe400078ec0ff */
[----:B-1----:R-:W-:Y:S02]  /*b810*/  LEA R19, R12, R20, 0x2 ;  /* 0x000000140c137211 */ /* 0x002fe400078e10ff */
[----:B------:R-:W-:Y:S02]  /*b820*/  SHF.L.U32 R12, R27, 0x1, RZ ;  /* 0x000000011b0c7819 */ /* 0x000fe400000006ff */
[C---:B------:R-:W-:Y:S02]  /*b830*/  LOP3.LUT R20, R18.reuse, 0xf00, R34, 0xf8, !PT ;  /* 0x00000f0012147812 */ /* 0x040fe400078ef822 */
[----:B------:R-:W-:Y:S02]  /*b840*/  LOP3.LUT R18, R18, 0x30, R12, 0x78, !PT ;  /* 0x0000003012127812 */ /* 0x000fe400078e780c */
[----:B------:R-:W-:-:S02]  /*b850*/  LOP3.LUT R12, R10, 0x30, RZ, 0x3c, !PT ;  /* 0x000000300a0c7812 */ /* 0x000fc400078e3cff */
[----:B------:R-:W-:Y:S02]  /*b860*/  LEA R26, R28, R26, 0x2 ;  /* 0x0000001a1c1a7211 */ /* 0x000fe400078e10ff */
[----:B------:R-:W-:Y:S02]  /*b870*/  LOP3.LUT R10, R10, 0x40, RZ, 0x3c, !PT ;  /* 0x000000400a0a7812 */ /* 0x000fe400078e3cff */
[----:B------:R-:W-:Y:S01]  /*b880*/  LEA R19, R19, R18, 0x6 ;  /* 0x0000001213137211 */ /* 0x000fe200078e30ff */
[----:B------:R-:W-:Y:S01]  /*b890*/  STS.U16 [R12+UR6+0x300], R181 ;  /* 0x000300b50c007988 */ /* 0x000fe20008000406 */
[C---:B------:R-:W-:Y:S02]  /*b8a0*/  LOP3.LUT R18, R20.reuse, 0x10, R27, 0x78, !PT ;  /* 0x0000001014127812 */ /* 0x040fe400078e781b */
[----:B------:R-:W-:Y:S01]  /*b8b0*/  LOP3.LUT R20, R20, R26, RZ, 0x3c, !PT ;  /* 0x0000001a14147212 */ /* 0x000fe200078e3cff */
[----:B------:R-:W-:Y:S01]  /*b8c0*/  STS.U16 [R12+UR6+0xb00], R13 ;  /* 0x000b000d0c007988 */ /* 0x000fe20008000406 */
[----:B------:R-:W-:-:S03]  /*b8d0*/  F2FP.BF16.F32.PACK_AB R233, R233, R235 ;  /* 0x000000ebe9e9723e */ /* 0x000fc600000010ff */
        /* <DEDUP_REMOVED lines=14> */
[----:B------:R-:W-:-:S03]  /*b9c0*/  F2FP.BF16.F32.PACK_AB R235, R241, R243 ;  /* 0x000000f3f1eb723e */ /* 0x000fc600000010ff */
[----:B------:R-:W-:Y:S01]  /*b9d0*/  STS.U16 [R10+UR6+0x400], R179 ;  /* 0x000400b30a007988 */ /* 0x000fe20008000406 */
[----:B------:R-:W-:-:S03]  /*b9e0*/  IADD3 R20, PT, PT, R20, UR6, RZ ;  /* 0x0000000614147c10 */ /* 0x000fc6000fffe0ff */
        /* <DEDUP_REMOVED lines=15> */
[----:B0-----:R-:W-:-:S03]  /*bae0*/  F2FP.BF16.F32.PACK_AB R12, R225, R227 ;  /* 0x000000e3e10c723e */ /* 0x001fc600000010ff */
[----:B------:R-:W-:Y:S01]  /*baf0*/  STS.U16 [R8+UR6+0x500], R177 ;  /* 0x000500b108007988 */ /* 0x000fe20008000406 */
[----:B-1----:R-:W-:-:S03]  /*bb00*/  F2FP.BF16.F32.PACK_AB R14, R221, R223 ;  /* 0x000000dfdd0e723e */ /* 0x002fc600000010ff */
[----:B------:R0:W-:Y:S01]  /*bb10*/  STS.U16 [R8+UR6+0xd00], R15 ;  /* 0x000d000f08007988 */ /* 0x0001e20008000406 */
[----:B------:R-:W-:-:S03]  /*bb20*/  F2FP.BF16.F32.PACK_AB R13, R248, R249 ;  /* 0x000000f9f80d723e */ /* 0x000fc600000010ff */
[----:B------:R-:W-:Y:S01]  /*bb30*/  STS.U16 [R8+UR6+0x1500], R23 ;  /* 0x0015001708007988 */ /* 0x000fe20008000406 */
[----:B------:R-:W-:-:S03]  /*bb40*/  F2FP.BF16.F32.PACK_AB R188, R203, R205 ;  /* 0x000000cdcbbc723e */ /* 0x000fc600000010ff */
[----:B------:R-:W-:Y:S04]  /*bb50*/  STS.U16 [R8+UR6+0x1d00], R31 ;  /* 0x001d001f08007988 */ /* 0x000fe80008000406 */
[----:B------:R-:W-:Y:S01]  /*bb60*/  STS.U16 [R8+UR6+0x2500], R39 ;  /* 0x0025002708007988 */ /* 0x000fe20008000406 */
[----:B0-----:R-:W-:-:S03]  /*bb70*/  F2FP.BF16.F32.PACK_AB R15, R247, R250 ;  /* 0x000000faf70f723e */ /* 0x001fc600000010ff */
        /* <DEDUP_REMOVED lines=11> */
[----:B------:R-:W-:-:S03]  /*bc30*/  F2FP.BF16.F32.PACK_AB R204, R219, R246 ;  /* 0x000000f6dbcc723e */ /* 0x000fc600000010ff */
[----:B------:R0:W-:Y:S01]  /*bc40*/  STS.U16 [R9+UR6+0x6e00], R232 ;  /* 0x006e00e809007988 */ /* 0x0001e20008000406 */
[----:B------:R-:W-:-:S03]  /*bc50*/  F2FP.BF16.F32.PACK_AB R206, R211, R213 ;  /* 0x000000d5d3ce723e */ /* 0x000fc600000010ff */
[----:B------:R1:W-:Y:S01]  /*bc60*/  STS.U16 [R9+UR6+0x7600], R234 ;  /* 0x007600ea09007988 */ /* 0x0003e20008000406 */
[----:B------:R-:W-:Y:S02]  /*bc70*/  F2FP.BF16.F32.PACK_AB R205, R215, R217 ;  /* 0x000000d9d7cd723e */ /* 0x000fe400000010ff */
[----:B------:R-:W-:Y:S02]  /*bc80*/  F2FP.BF16.F32.PACK_AB R207, R207, R209 ;  /* 0x000000d1cfcf723e */ /* 0x000fe400000010ff */
[----:B0-----:R-:W-:Y:S01]  /*bc90*/  F2FP.BF16.F32.PACK_AB R232, R237, R239 ;  /* 0x000000efede8723e */ /* 0x001fe200000010ff */
[----:B------:R-:W-:Y:S01]  /*bca0*/  STS.U16 [R9+UR6+0x600], R175 ;  /* 0x000600af09007988 */ /* 0x000fe20008000406 */
[----:B-1----:R-:W-:-:S03]  /*bcb0*/  F2FP.BF16.F32.PACK_AB R234, R229, R231 ;  /* 0x000000e7e5ea723e */ /* 0x002fc600000010ff */
[----:B------:R0:W-:Y:S01]  /*bcc0*/  STS.U16 [R9+UR6+0xe00], R16 ;  /* 0x000e001009007988 */ /* 0x0001e20008000406 */
[----:B------:R-:W-:Y:S02]  /*bcd0*/  F2FP.BF16.F32.PACK_AB R190, R195, R197 ;  /* 0x000000c5c3be723e */ /* 0x000fe400000010ff */
[----:B------:R-:W-:Y:S01]  /*bce0*/  F2FP.BF16.F32.PACK_AB R189, R199, R201 ;  /* 0x000000c9c7bd723e */ /* 0x000fe200000010ff */
[----:B------:R-:W-:Y:S01]  /*bcf0*/  STS.U16 [R9+UR6+0x1600], R24 ;  /* 0x0016001809007988 */ /* 0x000fe20008000406 */
[----:B------:R-:W-:-:S03]  /*bd00*/  F2FP.BF16.F32.PACK_AB R191, R191, R193 ;  /* 0x000000c1bfbf723e */ /* 0x000fc600000010ff */
        /* <DEDUP_REMOVED lines=26> */
[----:B--2---:R-:W-:Y:S04]  /*beb0*/  STS.U16 [R11+UR6+0x7f00], R164 ;  /* 0x007f00a40b007988 */ /* 0x004fe80008000406 */
[----:B------:R-:W-:Y:S04]  /*bec0*/  STSM.16.M88.4 [R20+0xa000], R232 ;  /* 0x00a000e814007844 */ /* 0x000fe80000000200 */
[----:B------:R-:W-:Y:S04]  /*bed0*/  STSM.16.M88.4 [R20+0xa080], R12 ;  /* 0x00a0800c14007844 */ /* 0x000fe80000000200 */
[----:B------:R-:W-:Y:S04]  /*bee0*/  STSM.16.M88.4 [R20+0xb000], R204 ;  /* 0x00b000cc14007844 */ /* 0x000fe80000000200 */
[----:B------:R-:W-:Y:S01]  /*bef0*/  STSM.16.M88.4 [R20+0xb080], R188 ;  /* 0x00b080bc14007844 */ /* 0x000fe20000000200 */
[----:B------:R-:W-:Y:S06]  /*bf00*/  BAR.SYNC.DEFER_BLOCKING 0x0 ;  /* 0x0000000000007b1d */ /* 0x000fec0000010000 */
[----:B------:R-:W-:Y:S04]  /*bf10*/  LDSM.16.M88.4 R44, [R18+UR6+0xa000] ;  /* 0x00a00006122c783b */ /* 0x000fe80008000200 */
[----:B------:R-:W2:Y:S04]  /*bf20*/  LDSM.16.M88.4 R8, [R19+UR6] ;  /* 0x000000061308783b */ /* 0x000ea80008000200 */
[----:B------:R-:W4:Y:S04]  /*bf30*/  LDSM.16.M88.4 R24, [R19+UR6+0x2000] ;  /* 0x002000061318783b */ /* 0x000f280008000200 */
[----:B------:R-:W4:Y:S04]  /*bf40*/  LDSM.16.M88.4 R20, [R19+UR6+0x4000] ;  /* 0x004000061314783b */ /* 0x000f280008000200 */
[----:B------:R-:W4:Y:S04]  /*bf50*/  LDSM.16.M88.4 R12, [R19+UR6+0x6000] ;  /* 0x00600006130c783b */ /* 0x000f280008000200 */
[----:B------:R-:W4:Y:S01]  /*bf60*/  LDSM.16.M88.4 R32, [R18+UR6+0xb000] ;  /* 0x00b000061220783b */ /* 0x000f220008000200 */
[----:B------:R-:W-:Y:S01]  /*bf70*/  FADD R7, -R3, R7 ;  /* 0x0000000703077221 */ /* 0x000fe20000000100 */
[----:B0-----:R-:W-:Y:S01]  /*bf80*/  FADD R16, -R4, R251 ;  /* 0x000000fb04107221 */ /* 0x001fe20000000100 */
[C---:B------:R-:W-:Y:S01]  /*bf90*/  FMUL R28, R162.reuse, R76 ;  /* 0x0000004ca21c7220 */ /* 0x040fe20000400000 */
[----:B------:R-:W-:Y:S01]  /*bfa0*/  FMUL R29, R162, R77 ;  /* 0x0000004da21d7220 */ /* 0x000fe20000400000 */
[----:B------:R-:W-:Y:S01]  /*bfb0*/  FMUL R7, R7, 1.4426950216293334961 ;  /* 0x3fb8aa3b07077820 */ /* 0x000fe20000400000 */
[C---:B------:R-:W-:Y:S01]  /*bfc0*/  FMUL R30, R163.reuse, R78 ;  /* 0x0000004ea31e7220 */ /* 0x040fe20000400000 */
[C---:B------:R-:W-:Y:S01]  /*bfd0*/  FMUL R31, R163.reuse, R79 ;  /* 0x0000004fa31f7220 */ /* 0x040fe20000400000 */
[----:B------:R-:W-:Y:S01]  /*bfe0*/  FMUL R16, R16, 1.4426950216293334961 ;  /* 0x3fb8aa3b10107820 */ /* 0x000fe20000400000 */
[C---:B------:R-:W-:Y:S01]  /*bff0*/  FMUL R36, R162.reuse, R56 ;  /* 0x00000038a2247220 */ /* 0x040fe20000400000 */
[C---:B------:R-:W-:Y:S01]  /*c000*/  FMUL R37, R162.reuse, R57 ;  /* 0x00000039a2257220 */ /* 0x040fe20000400000 */
[C---:B------:R-:W-:Y:S01]  /*c010*/  FMUL R38, R163.reuse, R58 ;  /* 0x0000003aa3267220 */ /* 0x040fe20000400000 */
[C---:B------:R-:W-:Y:S01]  /*c020*/  FMUL R39, R163.reuse, R59 ;  /* 0x0000003ba3277220 */ /* 0x040fe20000400000 */
[C---:B-1----:R-:W-:Y:S01]  /*c030*/  FMUL R40, R162.reuse, R68 ;  /* 0x00000044a2287220 */ /* 0x042fe20000400000 */
[C---:B---3--:R-:W-:Y:S01]  /*c040*/  FMUL R41, R162.reuse, R69 ;  /* 0x00000045a2297220 */ /* 0x048fe20000400000 */
[C---:B------:R-:W-:Y:S01]  /*c050*/  FMUL R42, R163.reuse, R70 ;  /* 0x00000046a32a7220 */ /* 0x040fe20000400000 */
[C---:B------:R-:W-:Y:S01]  /*c060*/  FMUL R43, R163.reuse, R71 ;  /* 0x00000047a32b7220 */ /* 0x040fe20000400000 */
[C---:B------:R-:W-:Y:S01]  /*c070*/  FMUL R64, R162.reuse, R64 ;  /* 0x00000040a2407220 */ /* 0x040fe20000400000 */
[----:B------:R-:W-:Y:S01]  /*c080*/  FMUL R65, R162, R65 ;  /* 0x00000041a2417220 */ /* 0x000fe20000400000 */
[C---:B------:R-:W-:Y:S01]  /*c090*/  FMUL R66, R163.reuse, R66 ;  /* 0x00000042a3427220 */ /* 0x040fe20000400000 */
[----:B------:R-:W-:Y:S01]  /*c0a0*/  FMUL R67, R163, R67 ;  /* 0x00000043a3437220 */ /* 0x000fe20000400000 */
[----:B------:R0:W-:Y:S01]  /*c0b0*/  MUFU.EX2 R17, R7 ;  /* 0x0000000700117308 */ /* 0x0001e20000000800 */
[----:B------:R-:W-:Y:S01]  /*c0c0*/  LDSM.16.M88.4 R96, [R18+UR6+0xb080] ;  /* 0x00b080061260783b */ /* 0x000fe20008000200 */
[----:B--2---:R-:W-:Y:S03]  /*c0d0*/  HMMA.16816.F32.BF16 R28, R44, R8, R28 ;  /* 0x000000082c1c723c */ /* 0x004fe6000004181c */
[----:B------:R-:W-:Y:S01]  /*c0e0*/  LDSM.16.M88.4 R92, [R19+UR6+0x6080] ;  /* 0x00608006135c783b */ /* 0x000fe20008000200 */
[----:B0-----:R-:W-:-:S02]  /*c0f0*/  LOP3.LUT R7, R18, 0x20, RZ, 0x3c, !PT ;  /* 0x0000002012077812 */ /* 0x001fc400078e3cff */
[----:B------:R-:W0:Y:S02]  /*c100*/  MUFU.EX2 R16, R16 ;  /* 0x0000001000107308 */ /* 0x000e240000000800 */
[C---:B----4-:R-:W-:Y:S01]  /*c110*/  HMMA.16816.F32.BF16 R36, R44.reuse, R24, R36 ;  /* 0x000000182c24723c */ /* 0x050fe20000041824 */
[----:B------:R-:W-:Y:S07]  /*c120*/  LDSM.16.M88.4 R52, [R7+UR6+0xb000] ;  /* 0x00b000060734783b */ /* 0x000fee0008000200 */
[C---:B------:R-:W-:Y:S08]  /*c130*/  HMMA.16816.F32.BF16 R40, R44.reuse, R20, R40 ;  /* 0x000000142c28723c */ /* 0x040ff00000041828 */
[----:B------:R-:W-:Y:S01]  /*c140*/  HMMA.16816.F32.BF16 R44, R44, R12, R64 ;  /* 0x0000000c2c2c723c */ /* 0x000fe20000041840 */
[----:B------:R-:W1:Y:S01]  /*c150*/  LDSM.16.M88.4 R64, [R7+UR6+0xa000] ;  /* 0x00a000060740783b */ /* 0x000e620008000200 */
[C---:B0-----:R-:W-:Y:S01]  /*c160*/  FMUL R48, R16.reuse, R72 ;  /* 0x0000004810307220 */ /* 0x041fe20000400000 */
[C---:B------:R-:W-:Y:S01]  /*c170*/  FMUL R49, R16.reuse, R73 ;  /* 0x0000004910317220 */ /* 0x040fe20000400000 */
        /* <DEDUP_REMOVED lines=11> */
[----:B------:R-:W-:Y:S01]  /*c230*/  FMUL R69, R16, R81 ;  /* 0x0000005110457220 */ /* 0x000fe20000400000 */
[C---:B------:R-:W-:Y:S01]  /*c240*/  FMUL R70, R17.reuse, R82 ;  /* 0x0000005211467220 */ /* 0x040fe20000400000 */
[----:B------:R-:W-:Y:S01]  /*c250*/  FMUL R71, R17, R83 ;  /* 0x0000005311477220 */ /* 0x000fe20000400000 */
[----:B------:R-:W-:Y:S01]  /*c260*/  HMMA.16816.F32.BF16 R48, R32, R8, R48 ;  /* 0x000000082030723c */ /* 0x000fe20000041830 */
[----:B------:R-:W-:-:S02]  /*c270*/  LOP3.LUT R8, R18, 0x40, RZ, 0x3c, !PT ;  /* 0x0000004012087812 */ /* 0x000fc400078e3cff */
[----:B------:R-:W-:-:S03]  /*c280*/  LOP3.LUT R9, R19, 0x40, RZ, 0x3c, !PT ;  /* 0x0000004013097812 */ /* 0x000fc600078e3cff */
[----:B------:R-:W-:Y:S02]  /*c290*/  LDSM.16.M88.4 R88, [R8+UR6+0xa000] ;  /* 0x00a000060858783b */ /* 0x000fe40008000200 */
[C---:B------:R-:W-:Y:S02]  /*c2a0*/  HMMA.16816.F32.BF16 R56, R32.reuse, R24, R56 ;  /* 0x000000182038723c */ /* 0x040fe40000041838 */
[----:B------:R-:W0:Y:S04]  /*c2b0*/  LDSM.16.M88.4 R84, [R9+UR6] ;  /* 0x000000060954783b */ /* 0x000e280008000200 */
[----:B------:R-:W2:Y:S02]  /*c2c0*/  LDSM.16.M88.4 R80, [R9+UR6+0x2000] ;  /* 0x002000060950783b */ /* 0x000ea40008000200 */
[C---:B------:R-:W-:Y:S02]  /*c2d0*/  HMMA.16816.F32.BF16 R60, R32.reuse, R20, R60 ;  /* 0x00000014203c723c */ /* 0x040fe4000004183c */
[----:B------:R-:W-:Y:S04]  /*c2e0*/  LDSM.16.M88.4 R72, [R9+UR6+0x6000] ;  /* 0x006000060948783b */ /* 0x000fe80008000200 */
[----:B------:R-:W-:Y:S02]  /*c2f0*/  LDSM.16.M88.4 R76, [R8+UR6+0xb000] ;  /* 0x00b00006084c783b */ /* 0x000fe40008000200 */
[----:B------:R-:W-:Y:S02]  /*c300*/  HMMA.16816.F32.BF16 R68, R32, R12, R68 ;  /* 0x0000000c2044723c */ /* 0x000fe40000041844 */
[----:B------:R-:W3:Y:S06]  /*c310*/  LDSM.16.M88.4 R32, [R9+UR6+0x4000] ;  /* 0x004000060920783b */ /* 0x000eec0008000200 */
[C---:B-1----:R-:W-:Y:S08]  /*c320*/  HMMA.16816.F32.BF16 R28, R64.reuse, R10, R28 ;  /* 0x0000000a401c723c */ /* 0x042ff0000004181c */
[C---:B------:R-:W-:Y:S08]  /*c330*/  HMMA.16816.F32.BF16 R36, R64.reuse, R26, R36 ;  /* 0x0000001a4024723c */ /* 0x040ff00000041824 */
[C---:B------:R-:W-:Y:S08]  /*c340*/  HMMA.16816.F32.BF16 R40, R64.reuse, R22, R40 ;  /* 0x000000164028723c */ /* 0x040ff00000041828 */
[----:B------:R-:W-:Y:S08]  /*c350*/  HMMA.16816.F32.BF16 R44, R64, R14, R44 ;  /* 0x0000000e402c723c */ /* 0x000ff0000004182c */
[----:B------:R-:W-:Y:S01]  /*c360*/  HMMA.16816.F32.BF16 R64, R52, R10, R48 ;  /* 0x0000000a3440723c */ /* 0x000fe20000041830 */
[----:B------:R-:W-:-:S05]  /*c370*/  LOP3.LUT R10, R18, 0x60, RZ, 0x3c, !PT ;  /* 0x00000060120a7812 */ /* 0x000fca00078e3cff */
[----:B------:R-:W1:Y:S02]  /*c380*/  LDSM.16.M88.4 R48, [R10+UR6+0xa000] ;  /* 0x00a000060a30783b */ /* 0x000e640008000200 */
[C---:B------:R-:W-:Y:S02]  /*c390*/  HMMA.16816.F32.BF16 R56, R52.reuse, R26, R56 ;  /* 0x0000001a3438723c */ /* 0x040fe40000041838 */
[----:B------:R-:W4:Y:S06]  /*c3a0*/  LDSM.16.M88.4 R24, [R10+UR6+0xb000] ;  /* 0x00b000060a18783b */ /* 0x000f2c0008000200 */
[C---:B------:R-:W-:Y:S01]  /*c3b0*/  HMMA.16816.F32.BF16 R60, R52.reuse, R22, R60 ;  /* 0x00000016343c723c */ /* 0x040fe2000004183c */
[----:B------:R-:W-:Y:S07]  /*c3c0*/  LDSM.16.M88.4 R20, [R19+UR6+0x2080] ;  /* 0x002080061314783b */ /* 0x000fee0008000200 */
[----:B------:R-:W-:Y:S01]  /*c3d0*/  HMMA.16816.F32.BF16 R68, R52, R14, R68 ;  /* 0x0000000e3444723c */ /* 0x000fe20000041844 */
[----:B------:R-:W1:Y:S04]  /*c3e0*/  LDSM.16.M88.4 R12, [R19+UR6+0x4080] ;  /* 0x00408006130c783b */ /* 0x000e680008000200 */
[----:B------:R-:W-:Y:S03]  /*c3f0*/  LDSM.16.M88.4 R52, [R19+UR6+0x80] ;  /* 0x000080061334783b */ /* 0x000fe60008000200 */
[C---:B0-----:R-:W-:Y:S08]  /*c400*/  HMMA.16816.F32.BF16 R28, R88.reuse, R84, R28 ;  /* 0x00000054581c723c */ /* 0x041ff0000004181c */
[C---:B--2---:R-:W-:Y:S08]  /*c410*/  HMMA.16816.F32.BF16 R36, R88.reuse, R80, R36 ;  /* 0x000000505824723c */ /* 0x044ff00000041824 */
[C---:B---3--:R-:W-:Y:S08]  /*c420*/  HMMA.16816.F32.BF16 R40, R88.reuse, R32, R40 ;  /* 0x000000205828723c */ /* 0x048ff00000041828 */
[----:B------:R-:W-:Y:S01]  /*c430*/  HMMA.16816.F32.BF16 R44, R88, R72, R44 ;  /* 0x00000048582c723c */ /* 0x000fe2000004182c */
[----:B------:R0:W2:Y:S07]  /*c440*/  LDSM.16.M88.4 R88, [R18+UR6+0xa080] ;  /* 0x00a080061258783b */ /* 0x0000ae0008000200 */
[C---:B------:R-:W-:Y:S01]  /*c450*/  HMMA.16816.F32.BF16 R60, R76.reuse, R32, R60 ;  /* 0x000000204c3c723c */ /* 0x040fe2000004183c */
[----:B0-----:R-:W0:Y:S07]  /*c460*/  LDC R18, c[0x0][0x3d4] ;  /* 0x0000f500ff127b82 */ /* 0x001e2e0000000800 */
[C---:B------:R-:W-:Y:S08]  /*c470*/  HMMA.16816.F32.BF16 R64, R76.reuse, R84, R64 ;  /* 0x000000544c40723c */ /* 0x040ff00000041840 */
[C---:B------:R-:W-:Y:S08]  /*c480*/  HMMA.16816.F32.BF16 R56, R76.reuse, R80, R56 ;  /* 0x000000504c38723c */ /* 0x040ff00000041838 */
[----:B------:R-:W-:Y:S01]  /*c490*/  HMMA.16816.F32.BF16 R68, R76, R72, R68 ;  /* 0x000000484c44723c */ /* 0x000fe20000041844 */
[----:B------:R-:W-:Y:S07]  /*c4a0*/  LDSM.16.M88.4 R76, [R7+UR6+0xb080] ;  /* 0x00b08006074c783b */ /* 0x000fee0008000200 */
[C---:B-1----:R-:W-:Y:S08]  /*c4b0*/  HMMA.16816.F32.BF16 R28, R48.reuse, R86, R28 ;  /* 0x00000056301c723c */ /* 0x042ff0000004181c */
[C---:B------:R-:W-:Y:S08]  /*c4c0*/  HMMA.16816.F32.BF16 R36, R48.reuse, R82, R36 ;  /* 0x000000523024723c */ /* 0x040ff00000041824 */
[C---:B------:R-:W-:Y:S08]  /*c4d0*/  HMMA.16816.F32.BF16 R40, R48.reuse, R34, R40 ;  /* 0x000000223028723c */ /* 0x040ff00000041828 */
[----:B------:R-:W-:Y:S01]  /*c4e0*/  HMMA.16816.F32.BF16 R44, R48, R74, R44 ;  /* 0x0000004a302c723c */ /* 0x000fe2000004182c */
[----:B------:R1:W3:Y:S07]  /*c4f0*/  LDSM.16.M88.4 R48, [R7+UR6+0xa080] ;  /* 0x00a080060730783b */ /* 0x0002ee0008000200 */
[C---:B----4-:R-:W-:Y:S01]  /*c500*/  HMMA.16816.F32.BF16 R60, R24.reuse, R34, R60 ;  /* 0x00000022183c723c */ /* 0x050fe2000004183c */
[----:B------:R-:W-:Y:S01]  /*c510*/  LDSM.16.M88.4 R32, [R8+UR6+0xa080] ;  /* 0x00a080060820783b */ /* 0x000fe20008000200 */
[----:B-1----:R-:W1:Y:S06]  /*c520*/  LDC R7, c[0x0][0x3c4] ;  /* 0x0000f100ff077b82 */ /* 0x002e6c0000000800 */
[C---:B------:R-:W-:Y:S01]  /*c530*/  HMMA.16816.F32.BF16 R64, R24.reuse, R86, R64 ;  /* 0x000000561840723c */ /* 0x040fe20000041840 */
[----:B------:R-:W-:Y:S07]  /*c540*/  LDSM.16.M88.4 R84, [R9+UR6+0x2080] ;  /* 0x002080060954783b */ /* 0x000fee0008000200 */
[C---:B------:R-:W-:Y:S01]  /*c550*/  HMMA.16816.F32.BF16 R56, R24.reuse, R82, R56 ;  /* 0x000000521838723c */ /* 0x040fe20000041838 */
[----:B------:R-:W-:Y:S07]  /*c560*/  LDSM.16.M88.4 R80, [R9+UR6+0x6080] ;  /* 0x006080060950783b */ /* 0x000fee0008000200 */
[----:B------:R-:W-:Y:S01]  /*c570*/  HMMA.16816.F32.BF16 R68, R24, R74, R68 ;  /* 0x0000004a1844723c */ /* 0x000fe20000041844 */
[----:B------:R-:W4:Y:S07]  /*c580*/  LDSM.16.M88.4 R72, [R9+UR6+0x80] ;  /* 0x000080060948783b */ /* 0x000f2e0008000200 */
[----:B------:R-:W-:Y:S01]  /*c590*/  HMMA.16816.F32.BF16 R24, R96, R12, R60 ;  /* 0x0000000c6018723c */ /* 0x000fe2000004183c */
[----:B------:R-:W0:Y:S07]  /*c5a0*/  LDSM.16.M88.4 R60, [R9+UR6+0x4080] ;  /* 0x00408006093c783b */ /* 0x000e2e0008000200 */
[C---:B--2---:R-:W-:Y:S08]  /*c5b0*/  HMMA.16816.F32.BF16 R28, R88.reuse, R52, R28 ;  /* 0x00000034581c723c */ /* 0x044ff0000004181c */
[C---:B------:R-:W-:Y:S08]  /*c5c0*/  HMMA.16816.F32.BF16 R36, R88.reuse, R20, R36 ;  /* 0x000000145824723c */ /* 0x040ff00000041824 */
[C---:B------:R-:W-:Y:S08]  /*c5d0*/  HMMA.16816.F32.BF16 R40, R88.reuse, R12, R40 ;  /* 0x0000000c5828723c */ /* 0x040ff00000041828 */
[----:B------:R-:W-:Y:S01]  /*c5e0*/  HMMA.16816.F32.BF16 R44, R88, R92, R44 ;  /* 0x0000005c582c723c */ /* 0x000fe2000004182c */
[----:B------:R-:W2:Y:S07]  /*c5f0*/  LDSM.16.M88.4 R88, [R8+UR6+0xb080] ;  /* 0x00b080060858783b */ /* 0x000eae0008000200 */
[C---:B------:R-:W-:Y:S08]  /*c600*/  HMMA.16816.F32.BF16 R64, R96.reuse, R52, R64 ;  /* 0x000000346040723c */ /* 0x040ff00000041840 */
[C---:B------:R-:W-:Y:S08]  /*c610*/  HMMA.16816.F32.BF16 R56, R96.reuse, R20, R56 ;  /* 0x000000146038723c */ /* 0x040ff00000041838 */
[----:B------:R-:W-:Y:S08]  /*c620*/  HMMA.16816.F32.BF16 R68, R96, R92, R68 ;  /* 0x0000005c6044723c */ /* 0x000ff00000041844 */
[C---:B---3--:R-:W-:Y:S08]  /*c630*/  HMMA.16816.F32.BF16 R28, R48.reuse, R54, R28 ;  /* 0x00000036301c723c */ /* 0x048ff0000004181c */
[C---:B------:R-:W-:Y:S08]  /*c640*/  HMMA.16816.F32.BF16 R36, R48.reuse, R22, R36 ;  /* 0x000000163024723c */ /* 0x040ff00000041824 */
[C---:B------:R-:W-:Y:S08]  /*c650*/  HMMA.16816.F32.BF16 R40, R48.reuse, R14, R40 ;  /* 0x0000000e3028723c */ /* 0x040ff00000041828 */
[----:B------:R-:W-:Y:S08]  /*c660*/  HMMA.16816.F32.BF16 R44, R48, R94, R44 ;  /* 0x0000005e302c723c */ /* 0x000ff0000004182c */
[C---:B------:R-:W-:Y:S01]  /*c670*/  HMMA.16816.F32.BF16 R24, R76.reuse, R14, R24 ;  /* 0x0000000e4c18723c */ /* 0x040fe20000041818 */
[----:B------:R-:W3:Y:S04]  /*c680*/  LDSM.16.M88.4 R12, [R10+UR6+0xa080] ;  /* 0x00a080060a0c783b */ /* 0x000ee80008000200 */
[----:B------:R-:W0:Y:S03]  /*c690*/  LDSM.16.M88.4 R8, [R10+UR6+0xb080] ;  /* 0x00b080060a08783b */ /* 0x000e260008000200 */
[C---:B------:R-:W-:Y:S08]  /*c6a0*/  HMMA.16816.F32.BF16 R64, R76.reuse, R54, R64 ;  /* 0x000000364c40723c */ /* 0x040ff00000041840 */
[C---:B------:R-:W-:Y:S08]  /*c6b0*/  HMMA.16816.F32.BF16 R56, R76.reuse, R22, R56 ;  /* 0x000000164c38723c */ /* 0x040ff00000041838 */
[----:B------:R-:W-:Y:S08]  /*c6c0*/  HMMA.16816.F32.BF16 R68, R76, R94, R68 ;  /* 0x0000005e4c44723c */ /* 0x000ff00000041844 */
[C---:B----4-:R-:W-:Y:S08]  /*c6d0*/  HMMA.16816.F32.BF16 R28, R32.reuse, R72, R28 ;  /* 0x00000048201c723c */ /* 0x050ff0000004181c */
[C---:B------:R-:W-:Y:S08]  /*c6e0*/  HMMA.16816.F32.BF16 R36, R32.reuse, R84, R36 ;  /* 0x000000542024723c */ /* 0x040ff00000041824 */
[C---:B0-----:R-:W-:Y:S08]  /*c6f0*/  HMMA.16816.F32.BF16 R40, R32.reuse, R60, R40 ;  /* 0x0000003c2028723c */ /* 0x041ff00000041828 */
[----:B------:R-:W-:Y:S08]  /*c700*/  HMMA.16816.F32.BF16 R44, R32, R80, R44 ;  /* 0x00000050202c723c */ /* 0x000ff0000004182c */
[C---:B--2---:R-:W-:Y:S08]  /*c710*/  HMMA.16816.F32.BF16 R20, R88.reuse, R72, R64 ;  /* 0x000000485814723c */ /* 0x044ff00000041840 */
[C---:B------:R-:W-:Y:S08]  /*c720*/  HMMA.16816.F32.BF16 R32, R88.reuse, R84, R56 ;  /* 0x000000545820723c */ /* 0x040ff00000041838 */
[C---:B------:R-:W-:Y:S08]  /*c730*/  HMMA.16816.F32.BF16 R24, R88.reuse, R60, R24 ;  /* 0x0000003c5818723c */ /* 0x040ff00000041818 */
[----:B------:R-:W-:Y:S01]  /*c740*/  HMMA.16816.F32.BF16 R88, R88, R80, R68 ;  /* 0x000000505858723c */ /* 0x000fe20000041844 */
[----:B------:R-:W-:-:S07]  /*c750*/  UIADD3 UR4, UPT, UPT, UR4, 0x80, URZ ;  /* 0x0000008004047890 */ /* 0x000fce000fffe0ff */
[C---:B---3--:R-:W-:Y:S08]  /*c760*/  HMMA.16816.F32.BF16 R76, R12.reuse, R74, R28 ;  /* 0x0000004a0c4c723c */ /* 0x048ff0000004181c */
[C---:B------:R-:W-:Y:S08]  /*c770*/  HMMA.16816.F32.BF16 R56, R12.reuse, R86, R36 ;  /* 0x000000560c38723c */ /* 0x040ff00000041824 */
[C---:B------:R-:W-:Y:S08]  /*c780*/  HMMA.16816.F32.BF16 R68, R12.reuse, R62, R40 ;  /* 0x0000003e0c44723c */ /* 0x040ff00000041828 */
[----:B------:R-:W-:Y:S01]  /*c790*/  HMMA.16816.F32.BF16 R64, R12, R82, R44 ;  /* 0x000000520c40723c */ /* 0x000fe2000004182c */
[----:B------:R-:W-:-:S07]  /*c7a0*/  UISETP.GE.AND UP0, UPT, UR4, UR12, UPT ;  /* 0x0000000c0400728c */ /* 0x000fce000bf06270 */
[C---:B------:R-:W-:Y:S08]  /*c7b0*/  HMMA.16816.F32.BF16 R72, R8.reuse, R74, R20 ;  /* 0x0000004a0848723c */ /* 0x040ff00000041814 */
[C---:B------:R-:W-:Y:S08]  /*c7c0*/  HMMA.16816.F32.BF16 R84, R8.reuse, R86, R32 ;  /* 0x000000560854723c */ /* 0x040ff00000041820 */
[C---:B------:R-:W-:Y:S08]  /*c7d0*/  HMMA.16816.F32.BF16 R60, R8.reuse, R62, R24 ;  /* 0x0000003e083c723c */ /* 0x040ff00000041818 */
[----:B------:R-:W-:Y:S01]  /*c7e0*/  HMMA.16816.F32.BF16 R80, R8, R82, R88 ;  /* 0x000000520850723c */ /* 0x000fe20000041858 */
[----:B-1----:R-:W-:Y:S01]  /*c7f0*/  LEA R2, R7, R2, 0x7 ;  /* 0x0000000207027211 */ /* 0x002fe200078e38ff */
[----:B------:R-:W-:-:S02]  /*c800*/  FFMA2 R156, R156.F32x2.HI_LO, R16.F32x2.HI_LO, R160.F32x2.HI_LO ;  /* 0x000000109c9c7249 */ /* 0x000fc400000000a0 */
[----:B------:R-:W-:Y:S01]  /*c810*/  IMAD R0, R18, 0x80, R0 ;  /* 0x0000008012007824 */ /* 0x000fe200078e0200 */
[----:B------:R-:W-:Y:S02]  /*c820*/  MOV R119, R6 ;  /* 0x0000000600777202 */ /* 0x000fe40000000f00 */
[----:B------:R-:W-:Y:S02]  /*c830*/  MOV R167, R5 ;  /* 0x0000000500a77202 */ /* 0x000fe40000000f00 */
[----:B------:R-:W-:Y:S02]  /*c840*/  MOV R251, R4 ;  /* 0x0000000400fb7202 */ /* 0x000fe40000000f00 */
[----:B------:R-:W-:Y:S01]  /*c850*/  MOV R7, R3 ;  /* 0x0000000300077202 */ /* 0x000fe20000000f00 */
[----:B------:R-:W-:Y:S08]  /*c860*/  BRA.U !UP0, `(.L_x_1) ;  /* 0xffffff9d08107547 */ /* 0x000ff0000b83ffff */
.L_x_0:
[----:B------:R-:W0:Y:S01]  /*c870*/  S2R R90, SR_TID.X ;  /* 0x00000000005a7919 */ /* 0x000e220000002100 */
[----:B------:R-:W-:Y:S01]  /*c880*/  FSETP.GT.AND P2, PT, |R159|, 8.50705917302346158658e+37, PT ;  /* 0x7e8000009f00780b */ /* 0x000fe20003f44200 */
[----:B------:R-:W-:Y:S01]  /*c890*/  FMUL R15, R157, 8388608 ;  /* 0x4b0000009d0f7820 */ /* 0x000fe20000400000 */
[C---:B------:R-:W-:Y:S01]  /*c8a0*/  FSETP.GEU.AND P3, PT, |R159|.reuse, 1.175494350822287508e-38, PT ;  /* 0x008000009f00780b */ /* 0x040fe20003f6e200 */
[----:B------:R-:W-:Y:S01]  /*c8b0*/  BAR.SYNC.DEFER_BLOCKING 0x0 ;  /* 0x0000000000007b1d */ /* 0x000fe20000010000 */
[----:B------:R-:W-:Y:S02]  /*c8c0*/  FSETP.GEU.AND P6, PT, R159, 1.175494350822287508e-38, PT ;  /* 0x008000009f00780b */ /* 0x000fe40003fce000 */
[----:B------:R-:W-:Y:S02]  /*c8d0*/  FSETP.GT.AND P1, PT, |R158|, 8.50705917302346158658e+37, PT ;  /* 0x7e8000009e00780b */ /* 0x000fe40003f24200 */
[C---:B------:R-:W-:Y:S01]  /*c8e0*/  FSETP.GEU.AND P5, PT, |R157|.reuse, 1.175494350822287508e-38, PT ;  /* 0x008000009d00780b */ /* 0x040fe20003fae200 */
[----:B------:R-:W1:Y:S01]  /*c8f0*/  LDCU.64 UR4, c[0x0][0x3e0] ;  /* 0x00007c00ff0477ac */ /* 0x000e620008000a00 */
[----:B------:R-:W-:-:S03]  /*c900*/  FSETP.GEU.AND P4, PT, R157, 1.175494350822287508e-38, PT ;  /* 0x008000009d00780b */ /* 0x000fc60003f8e000 */
[----:B------:R-:W-:Y:S01]  /*c910*/  @P2 FMUL R67, R67, 0.25 ;  /* 0x3e80000043432820 */ /* 0x000fe20000400000 */
[----:B------:R-:W-:Y:S01]  /*c920*/  @P2 FMUL R66, R66, 0.25 ;  /* 0x3e80000042422820 */ /* 0x000fe20000400000 */
[----:B------:R-:W-:Y:S01]  /*c930*/  @P2 FMUL R71, R71, 0.25 ;  /* 0x3e80000047472820 */ /* 0x000fe20000400000 */
[----:B------:R-:W-:Y:S01]  /*c940*/  @P2 FMUL R70, R70, 0.25 ;  /* 0x3e80000046462820 */ /* 0x000fe20000400000 */
[----:B------:R-:W-:Y:S01]  /*c950*/  @P2 FMUL R59, R59, 0.25 ;  /* 0x3e8000003b3b2820 */ /* 0x000fe20000400000 */
[----:B------:R-:W-:Y:S01]  /*c960*/  @P2 FMUL R58, R58, 0.25 ;  /* 0x3e8000003a3a2820 */ /* 0x000fe20000400000 */
[----:B------:R-:W-:Y:S01]  /*c970*/  @P2 FMUL R79, R79, 0.25 ;  /* 0x3e8000004f4f2820 */ /* 0x000fe20000400000 */
[----:B------:R-:W-:Y:S01]  /*c980*/  @P2 FMUL R78, R78, 0.25 ;  /* 0x3e8000004e4e2820 */ /* 0x000fe20000400000 */
[----:B------:R-:W-:Y:S01]  /*c990*/  @!P3 FMUL R67, R67, 16777216 ;  /* 0x4b8000004343b820 */ /* 0x000fe20000400000 */
[----:B------:R-:W-:Y:S01]  /*c9a0*/  @!P3 FMUL R66, R66, 16777216 ;  /* 0x4b8000004242b820 */ /* 0x000fe20000400000 */
[----:B------:R-:W-:Y:S01]  /*c9b0*/  @!P3 FMUL R71, R71, 16777216 ;  /* 0x4b8000004747b820 */ /* 0x000fe20000400000 */
[----:B------:R-:W-:Y:S01]  /*c9c0*/  @!P3 FMUL R70, R70, 16777216 ;  /* 0x4b8000004646b820 */ /* 0x000fe20000400000 */
[----:B------:R-:W-:Y:S01]  /*c9d0*/  @!P3 FMUL R59, R59, 16777216 ;  /* 0x4b8000003b3bb820 */ /* 0x000fe20000400000 */
[----:B------:R-:W-:Y:S01]  /*c9e0*/  @!P3 FMUL R58, R58, 16777216 ;  /* 0x4b8000003a3ab820 */ /* 0x000fe20000400000 */
[----:B------:R-:W-:Y:S01]  /*c9f0*/  @!P3 FMUL R79, R79, 16777216 ;  /* 0x4b8000004f4fb820 */ /* 0x000fe20000400000 */
[----:B------:R-:W-:Y:S01]  /*ca00*/  @!P3 FMUL R78, R78, 16777216 ;  /* 0x4b8000004e4eb820 */ /* 0x000fe20000400000 */
[----:B------:R-:W-:Y:S01]  /*ca10*/  @P1 FMUL R65, R65, 0.25 ;  /* 0x3e80000041411820 */ /* 0x000fe20000400000 */
[----:B------:R-:W-:Y:S01]  /*ca20*/  @P1 FMUL R64, R64, 0.25 ;  /* 0x3e80000040401820 */ /* 0x000fe20000400000 */
[C---:B0-----:R-:W-:Y:S01]  /*ca30*/  SHF.L.U32 R0, R90.reuse, 0x2, RZ ;  /* 0x000000025a007819 */ /* 0x041fe200000006ff */
[----:B------:R-:W-:Y:S01]  /*ca40*/  @P1 FMUL R69, R69, 0.25 ;  /* 0x3e80000045451820 */ /* 0x000fe20000400000 */
[----:B------:R-:W-:Y:S01]  /*ca50*/  LOP3.LUT R7, R90, 0x60, RZ, 0xc0, !PT ;  /* 0x000000605a077812 */ /* 0x000fe200078ec0ff */
[----:B------:R-:W-:Y:S01]  /*ca60*/  @P1 FMUL R68, R68, 0.25 ;  /* 0x3e80000044441820 */ /* 0x000fe20000400000 */
[----:B------:R-:W-:Y:S01]  /*ca70*/  LOP3.LUT R2, R0, 0x38, RZ, 0xc0, !PT ;  /* 0x0000003800027812 */ /* 0x000fe200078ec0ff */
[----:B------:R-:W-:Y:S01]  /*ca80*/  @P1 FMUL R57, R57, 0.25 ;  /* 0x3e80000039391820 */ /* 0x000fe20000400000 */
[----:B------:R-:W-:Y:S01]  /*ca90*/  SHF.R.S32.HI R9, RZ, 0x4, R90 ;  /* 0x00000004ff097819 */ /* 0x000fe2000001145a */
[----:B------:R-:W-:Y:S01]  /*caa0*/  @P1 FMUL R56, R56, 0.25 ;  /* 0x3e80000038381820 */ /* 0x000fe20000400000 */
[----:B------:R-:W-:Y:S01]  /*cab0*/  SHF.L.U32 R11, R90, 0x3, RZ ;  /* 0x000000035a0b7819 */ /* 0x000fe200000006ff */
[----:B------:R-:W-:Y:S01]  /*cac0*/  @P1 FMUL R77, R77, 0.25 ;  /* 0x3e8000004d4d1820 */ /* 0x000fe20000400000 */
[----:B------:R-:W-:Y:S01]  /*cad0*/  LEA R8, R7, R2, 0x4 ;  /* 0x0000000207087211 */ /* 0x000fe200078e20ff */
[----:B------:R-:W-:Y:S01]  /*cae0*/  @P1 FMUL R76, R76, 0.25 ;  /* 0x3e8000004c4c1820 */ /* 0x000fe20000400000 */
[C---:B------:R-:W-:Y:S01]  /*caf0*/  SHF.L.U32 R10, R90.reuse, 0x4, RZ ;  /* 0x000000045a0a7819 */ /* 0x040fe200000006ff */
[----:B-1----:R-:W-:Y:S01]  /*cb00*/  UIMAD UR4, UR7, UR4, URZ ;  /* 0x00000004070472a4 */ /* 0x002fe2000f8e02ff */
[----:B------:R-:W-:Y:S01]  /*cb10*/  SGXT R7, R9, 0x1 ;  /* 0x000000010907781a */ /* 0x000fe20000000200 */
[----:B------:R-:W-:Y:S01]  /*cb20*/  IMAD.SHL.U32 R9, R90, 0x200, RZ ;  /* 0x000002005a097824 */ /* 0x000fe200078e00ff */
[----:B------:R-:W-:Y:S01]  /*cb30*/  LOP3.LUT R11, R11, 0x180, RZ, 0xc0, !PT ;  /* 0x000001800b0b7812 */ /* 0x000fe200078ec0ff */
[----:B------:R-:W-:Y:S01]  /*cb40*/  USHF.L.U32 UR8, UR4, 0x1, URZ ;  /* 0x0000000104087899 */ /* 0x000fe200080006ff */
[----:B------:R-:W-:-:S02]  /*cb50*/  LOP3.LUT R10, R10, 0x70, RZ, 0xc0, !PT ;  /* 0x000000700a0a7812 */ /* 0x000fc400078ec0ff */
[----:B------:R-:W-:Y:S02]  /*cb60*/  SHF.L.U32 R2, R90, 0x6, RZ ;  /* 0x000000065a027819 */ /* 0x000fe400000006ff */
[----:B------:R-:W-:Y:S02]  /*cb70*/  LOP3.LUT R7, R7, 0x840, RZ, 0xc0, !PT ;  /* 0x0000084007077812 */ /* 0x000fe400078ec0ff */
[----:B------:R-:W-:Y:S02]  /*cb80*/  LOP3.LUT R12, R11, 0x48, R90, 0xf8, !PT ;  /* 0x000000480b0c7812 */ /* 0x000fe400078ef85a */
[----:B------:R-:W-:Y:S02]  /*cb90*/  LOP3.LUT R11, R10, 0x1800, R9, 0xf8, !PT ;  /* 0x000018000a0b7812 */ /* 0x000fe400078ef809 */
[----:B------:R-:W-:Y:S02]  /*cba0*/  LOP3.LUT R9, R7, 0x40, R2, 0x78, !PT ;  /* 0x0000004007097812 */ /* 0x000fe400078e7802 */
[----:B------:R-:W-:-:S02]  /*cbb0*/  LOP3.LUT R13, R90, 0x7f, RZ, 0xc0, !PT ;  /* 0x0000007f5a0d7812 */ /* 0x000fc400078ec0ff */
[----:B------:R-:W-:Y:S01]  /*cbc0*/  IADD3 R54, PT, PT, R8, R9, RZ ;  /* 0x0000000908367210 */ /* 0x000fe20007ffe0ff */
[----:B------:R-:W-:Y:S01]  /*cbd0*/  FMUL R8, R159, 8388608 ;  /* 0x4b0000009f087820 */ /* 0x000fe20000400000 */
[----:B------:R-:W-:Y:S02]  /*cbe0*/  LOP3.LUT R7, R11, R12, RZ, 0x3c, !PT ;  /* 0x0000000c0b077212 */ /* 0x000fe400078e3cff */
[----:B------:R-:W-:Y:S02]  /*cbf0*/  ISETP.GE.U32.AND P0, PT, R13, 0x20, PT ;  /* 0x000000200d00780c */ /* 0x000fe40003f06070 */
[----:B------:R-:W-:Y:S01]  /*cc00*/  FSEL R88, R8, R159, !P6 ;  /* 0x0000009f08587208 */ /* 0x000fe20007000000 */
[----:B------:R-:W-:Y:S01]  /*cc10*/  @P2 FMUL R159, R159, 0.25 ;  /* 0x3e8000009f9f2820 */ /* 0x000fe20000400000 */
[----:B------:R-:W-:Y:S02]  /*cc20*/  FSETP.GEU.AND P2, PT, R158, 1.175494350822287508e-38, PT ;  /* 0x008000009e00780b */ /* 0x000fe40003f4e000 */
[----:B------:R-:W-:Y:S01]  /*cc30*/  IADD3 R12, PT, PT, R88, -0x3f3504f3, RZ ;  /* 0xc0cafb0d580c7810 */ /* 0x000fe20007ffe0ff */
[----:B------:R-:W-:Y:S01]  /*cc40*/  @!P3 FMUL R159, R159, 16777216 ;  /* 0x4b8000009f9fb820 */ /* 0x000fe20000400000 */
[----:B------:R-:W-:-:S02]  /*cc50*/  FSETP.GEU.AND P3, PT, |R158|, 1.175494350822287508e-38, PT ;  /* 0x008000009e00780b */ /* 0x000fc40003f6e200 */
[----:B------:R-:W-:Y:S01]  /*cc60*/  LOP3.LUT R13, R12, 0xff800000, RZ, 0xc0, !PT ;  /* 0xff8000000c0d7812 */ /* 0x000fe200078ec0ff */
[----:B------:R-:W0:Y:S01]  /*cc70*/  MUFU.RCP R8, R159 ;  /* 0x0000009f00087308 */ /* 0x000e220000001000 */
[----:B------:R-:W-:Y:S02]  /*cc80*/  SHF.R.U32.HI R2, RZ, 0x1, R90 ;  /* 0x00000001ff027819 */ /* 0x000fe4000001165a */
[----:B------:R-:W-:Y:S02]  /*cc90*/  FSEL R11, RZ, -23, P6 ;  /* 0xc1b80000ff0b7808 */ /* 0x000fe40003000000 */
[----:B------:R-:W-:Y:S02]  /*cca0*/  I2FP.F32.S32 R14, R13 ;  /* 0x0000000d000e7245 */ /* 0x000fe40000201400 */
[----:B------:R-:W-:Y:S02]  /*ccb0*/  LOP3.LUT R9, R2, 0xc, RZ, 0xc0, !PT ;  /* 0x0000000c02097812 */ /* 0x000fe400078ec0ff */
[----:B------:R-:W-:Y:S01]  /*ccc0*/  FSETP.GT.AND P6, PT, |R157|, 8.50705917302346158658e+37, PT ;  /* 0x7e8000009d00780b */ /* 0x000fe20003fc4200 */
[----:B------:R-:W-:Y:S01]  /*ccd0*/  @!P3 FMUL R65, R65, 16777216 ;  /* 0x4b8000004141b820 */ /* 0x000fe20000400000 */
[----:B------:R-:W-:Y:S01]  /*cce0*/  @!P3 FMUL R64, R64, 16777216 ;  /* 0x4b8000004040b820 */ /* 0x000fe20000400000 */
[----:B------:R-:W-:Y:S01]  /*ccf0*/  @!P3 FMUL R69, R69, 16777216 ;  /* 0x4b8000004545b820 */ /* 0x000fe20000400000 */
[----:B------:R-:W-:Y:S01]  /*cd00*/  @!P3 FMUL R68, R68, 16777216 ;  /* 0x4b8000004444b820 */ /* 0x000fe20000400000 */
[----:B------:R-:W-:Y:S01]  /*cd10*/  @!P3 FMUL R57, R57, 16777216 ;  /* 0x4b8000003939b820 */ /* 0x000fe20000400000 */
[----:B------:R-:W-:Y:S01]  /*cd20*/  @!P3 FMUL R56, R56, 16777216 ;  /* 0x4b8000003838b820 */ /* 0x000fe20000400000 */
[----:B------:R-:W-:Y:S01]  /*cd30*/  @!P3 FMUL R77, R77, 16777216 ;  /* 0x4b8000004d4db820 */ /* 0x000fe20000400000 */
[C---:B0-----:R-:W-:Y:S01]  /*cd40*/  FMUL R36, R8.reuse, R67 ;  /* 0x0000004308247220 */ /* 0x041fe20000400000 */
[C---:B------:R-:W-:Y:S01]  /*cd50*/  FMUL R37, R8.reuse, R66 ;  /* 0x0000004208257220 */ /* 0x040fe20000400000 */
[C---:B------:R-:W-:Y:S01]  /*cd60*/  FMUL R41, R8.reuse, R71 ;  /* 0x0000004708297220 */ /* 0x040fe20000400000 */
[C---:B------:R-:W-:Y:S01]  /*cd70*/  FMUL R40, R8.reuse, R70 ;  /* 0x0000004608287220 */ /* 0x040fe20000400000 */
[C---:B------:R-:W-:Y:S01]  /*cd80*/  FMUL R44, R8.reuse, R59 ;  /* 0x0000003b082c7220 */ /* 0x040fe20000400000 */
[C---:B------:R-:W-:Y:S01]  /*cd90*/  FMUL R45, R8.reuse, R58 ;  /* 0x0000003a082d7220 */ /* 0x040fe20000400000 */
[C---:B------:R-:W-:Y:S01]  /*cda0*/  FMUL R49, R8.reuse, R79 ;  /* 0x0000004f08317220 */ /* 0x040fe20000400000 */
[----:B------:R-:W-:Y:S01]  /*cdb0*/  FMUL R48, R8, R78 ;  /* 0x0000004e08307220 */ /* 0x000fe20000400000 */
[----:B------:R-:W-:Y:S01]  /*cdc0*/  FMUL R8, R158, 8388608 ;  /* 0x4b0000009e087820 */ /* 0x000fe20000400000 */
[----:B------:R-:W-:Y:S01]  /*cdd0*/  @!P3 FMUL R76, R76, 16777216 ;  /* 0x4b8000004c4cb820 */ /* 0x000fe20000400000 */
[----:B------:R-:W-:Y:S01]  /*cde0*/  IADD3 R2, PT, PT, R9, UR6, R10 ;  /* 0x0000000609027c10 */ /* 0x000fe2000fffe00a */
[----:B------:R-:W-:Y:S01]  /*cdf0*/  FFMA.FTZ R14, R14, 1.1920928955078125e-07, R11 ;  /* 0x340000000e0e7823 */ /* 0x000fe2000001000b */
[----:B------:R-:W-:Y:S01]  /*ce00*/  FSEL R9, RZ, -23, P2 ;  /* 0xc1b80000ff097808 */ /* 0x000fe20001000000 */
[----:B------:R-:W-:Y:S01]  /*ce10*/  FMUL R11, R156, 8388608 ;  /* 0x4b0000009c0b7820 */ /* 0x000fe20000400000 */
[----:B------:R-:W-:Y:S01]  /*ce20*/  FSEL R67, R8, R158, !P2 ;  /* 0x0000009e08437208 */ /* 0x000fe20005000000 */
[----:B------:R-:W-:Y:S01]  /*ce30*/  @P1 FMUL R158, R158, 0.25 ;  /* 0x3e8000009e9e1820 */ /* 0x000fe20000400000 */
[C---:B------:R-:W-:Y:S01]  /*ce40*/  FSETP.GT.AND P1, PT, |R156|.reuse, 8.50705917302346158658e+37, PT ;  /* 0x7e8000009c00780b */ /* 0x040fe20003f24200 */
[----:B------:R-:W0:Y:S01]  /*ce50*/  LDC R78, c[0x0][0x3e8] ;  /* 0x0000fa00ff4e7b82 */ /* 0x000e220000000800 */
[----:B------:R-:W-:Y:S01]  /*ce60*/  FSETP.GEU.AND P2, PT, R156, 1.175494350822287508e-38, PT ;  /* 0x008000009c00780b */ /* 0x000fe20003f4e000 */
[----:B------:R-:W-:Y:S01]  /*ce70*/  @!P3 FMUL R158, R158, 16777216 ;  /* 0x4b8000009e9eb820 */ /* 0x000fe20000400000 */
[----:B------:R-:W-:Y:S01]  /*ce80*/  FSETP.GEU.AND P3, PT, |R156|, 1.175494350822287508e-38, PT ;  /* 0x008000009c00780b */ /* 0x000fe20003f6e200 */
[----:B------:R-:W-:Y:S01]  /*ce90*/  @P6 FMUL R83, R83, 0.25 ;  /* 0x3e80000053536820 */ /* 0x000fe20000400000 */
[----:B------:R-:W-:Y:S01]  /*cea0*/  FSEL R71, R11, R156, !P2 ;  /* 0x0000009c0b477208 */ /* 0x000fe20005000000 */
[----:B------:R-:W1:Y:S01]  /*ceb0*/  MUFU.RCP R16, R158 ;  /* 0x0000009e00107308 */ /* 0x000e620000001000 */
[----:B------:R-:W-:Y:S01]  /*cec0*/  IADD3 R8, PT, PT, R67, -0x3f3504f3, RZ ;  /* 0xc0cafb0d43087810 */ /* 0x000fe20007ffe0ff */
[----:B------:R-:W-:Y:S01]  /*ced0*/  @P6 FMUL R82, R82, 0.25 ;  /* 0x3e80000052526820 */ /* 0x000fe20000400000 */
[----:B------:R-:W-:Y:S01]  /*cee0*/  @P6 FMUL R63, R63, 0.25 ;  /* 0x3e8000003f3f6820 */ /* 0x000fe20000400000 */
[----:B------:R-:W-:Y:S01]  /*cef0*/  @P6 FMUL R62, R62, 0.25 ;  /* 0x3e8000003e3e6820 */ /* 0x000fe20000400000 */
[----:B------:R-:W-:Y:S01]  /*cf00*/  LOP3.LUT R10, R8, 0xff800000, RZ, 0xc0, !PT ;  /* 0xff800000080a7812 */ /* 0x000fe200078ec0ff */
[----:B------:R-:W-:Y:S01]  /*cf10*/  @P1 FMUL R156, R156, 0.25 ;  /* 0x3e8000009c9c1820 */ /* 0x000fe20000400000 */
[----:B------:R-:W-:Y:S01]  /*cf20*/  FSEL R8, R15, R157, !P4 ;  /* 0x0000009d0f087208 */ /* 0x000fe20006000000 */
[----:B------:R-:W-:Y:S01]  /*cf30*/  @P6 FMUL R157, R157, 0.25 ;  /* 0x3e8000009d9d6820 */ /* 0x000fe20000400000 */
[----:B------:R-:W-:Y:S01]  /*cf40*/  I2FP.F32.S32 R12, R10 ;  /* 0x0000000a000c7245 */ /* 0x000fe20000201400 */
[----:B------:R-:W-:Y:S01]  /*cf50*/  @!P3 FMUL R156, R156, 16777216 ;  /* 0x4b8000009c9cb820 */ /* 0x000fe20000400000 */
[----:B------:R-:W-:Y:S01]  /*cf60*/  @P1 FMUL R80, R80, 0.25 ;  /* 0x3e80000050501820 */ /* 0x000fe20000400000 */
[----:B------:R-:W-:Y:S01]  /*cf70*/  @!P5 FMUL R157, R157, 16777216 ;  /* 0x4b8000009d9dd820 */ /* 0x000fe20000400000 */
[----:B------:R-:W-:Y:S01]  /*cf80*/  @P1 FMUL R60, R60, 0.25 ;  /* 0x3e8000003c3c1820 */ /* 0x000fe20000400000 */
[----:B------:R-:W2:Y:S01]  /*cf90*/  MUFU.RCP R19, R156 ;  /* 0x0000009c00137308 */ /* 0x000ea20000001000 */
[----:B------:R-:W-:Y:S01]  /*cfa0*/  FFMA.FTZ R9, R12, 1.1920928955078125e-07, R9 ;  /* 0x340000000c097823 */ /* 0x000fe20000010009 */
[----:B------:R-:W-:Y:S01]  /*cfb0*/  @!P3 FMUL R80, R80, 16777216 ;  /* 0x4b8000005050b820 */ /* 0x000fe20000400000 */
[----:B------:R-:W-:Y:S01]  /*cfc0*/  @!P3 FMUL R60, R60, 16777216 ;  /* 0x4b8000003c3cb820 */ /* 0x000fe20000400000 */
[C---:B-1----:R-:W-:Y:S01]  /*cfd0*/  FMUL R47, R16.reuse, R56 ;  /* 0x00000038102f7220 */ /* 0x042fe20000400000 */
[----:B------:R-:W-:Y:S01]  /*cfe0*/  FMUL R50, R16, R76 ;  /* 0x0000004c10327220 */ /* 0x000fe20000400000 */
[----:B------:R-:W-:Y:S01]  /*cff0*/  @P6 FMUL R87, R87, 0.25 ;  /* 0x3e80000057576820 */ /* 0x000fe20000400000 */
[----:B------:R-:W-:Y:S01]  /*d000*/  @P6 FMUL R86, R86, 0.25 ;  /* 0x3e80000056566820 */ /* 0x000fe20000400000 */
[----:B------:R-:W1:Y:S01]  /*d010*/  MUFU.RCP R12, R157 ;  /* 0x0000009d000c7308 */ /* 0x000e620000001000 */
[----:B------:R-:W-:Y:S01]  /*d020*/  @P6 FMUL R75, R75, 0.25 ;  /* 0x3e8000004b4b6820 */ /* 0x000fe20000400000 */
[----:B------:R-:W-:Y:S01]  /*d030*/  @P6 FMUL R74, R74, 0.25 ;  /* 0x3e8000004a4a6820 */ /* 0x000fe20000400000 */
[C---:B------:R-:W-:Y:S01]  /*d040*/  FMUL R38, R16.reuse, R65 ;  /* 0x0000004110267220 */ /* 0x040fe20000400000 */
[C---:B------:R-:W-:Y:S01]  /*d050*/  FMUL R39, R16.reuse, R64 ;  /* 0x0000004010277220 */ /* 0x040fe20000400000 */
[C---:B------:R-:W-:Y:S01]  /*d060*/  FMUL R43, R16.reuse, R69 ;  /* 0x00000045102b7220 */ /* 0x040fe20000400000 */
[C---:B------:R-:W-:Y:S01]  /*d070*/  FMUL R42, R16.reuse, R68 ;  /* 0x00000044102a7220 */ /* 0x040fe20000400000 */
[C---:B------:R-:W-:Y:S01]  /*d080*/  FMUL R46, R16.reuse, R57 ;  /* 0x00000039102e7220 */ /* 0x040fe20000400000 */
[----:B------:R-:W-:Y:S01]  /*d090*/  FMUL R51, R16, R77 ;  /* 0x0000004d10337220 */ /* 0x000fe20000400000 */
[C---:B--2---:R-:W-:Y:S01]  /*d0a0*/  FMUL R23, R19.reuse, R80 ;  /* 0x0000005013177220 */ /* 0x044fe20000400000 */
[----:B------:R-:W-:Y:S01]  /*d0b0*/  FMUL R26, R19, R60 ;  /* 0x0000003c131a7220 */ /* 0x000fe20000400000 */
[----:B------:R-:W-:Y:S01]  /*d0c0*/  IADD3 R16, PT, PT, R8, -0x3f3504f3, RZ ;  /* 0xc0cafb0d08107810 */ /* 0x000fe20007ffe0ff */
        /* <DEDUP_REMOVED lines=8> */
[----:B------:R-:W-:Y:S01]  /*d150*/  F2FP.BF16.F32.PACK_AB R52, R47, R50 ;  /* 0x000000322f34723e */ /* 0x000fe200000010ff */
[----:B------:R-:W-:Y:S01]  /*d160*/  @P1 FMUL R81, R81, 0.25 ;  /* 0x3e80000051511820 */ /* 0x000fe20000400000 */
[----:B------:R-:W-:Y:S01]  /*d170*/  F2FP.BF16.F32.PACK_AB R47, R23, R26 ;  /* 0x0000001a172f723e */ /* 0x000fe200000010ff */
[----:B------:R-:W-:Y:S01]  /*d180*/  @P1 FMUL R61, R61, 0.25 ;  /* 0x3e8000003d3d1820 */ /* 0x000fe20000400000 */
[----:B------:R-:W-:Y:S01]  /*d190*/  @P1 FMUL R85, R85, 0.25 ;  /* 0x3e80000055551820 */ /* 0x000fe20000400000 */
[----:B------:R-:W-:Y:S01]  /*d1a0*/  @P1 FMUL R84, R84, 0.25 ;  /* 0x3e80000054541820 */ /* 0x000fe20000400000 */
[----:B------:R-:W-:Y:S01]  /*d1b0*/  @P1 FMUL R73, R73, 0.25 ;  /* 0x3e80000049491820 */ /* 0x000fe20000400000 */
[----:B------:R-:W-:Y:S01]  /*d1c0*/  @P1 FMUL R72, R72, 0.25 ;  /* 0x3e80000048481820 */ /* 0x000fe20000400000 */
[----:B------:R-:W-:Y:S01]  /*d1d0*/  LOP3.LUT R17, R16, 0xff800000, RZ, 0xc0, !PT ;  /* 0xff80000010117812 */ /* 0x000fe200078ec0ff */
[C---:B-1----:R-:W-:Y:S01]  /*d1e0*/  FMUL R20, R12.reuse, R83 ;  /* 0x000000530c147220 */ /* 0x042fe20000400000 */
[----:B------:R-:W-:Y:S01]  /*d1f0*/  SHF.R.U32.HI R23, RZ, 0x5, R90 ;  /* 0x00000005ff177819 */ /* 0x000fe2000001165a */
[C---:B------:R-:W-:Y:S01]  /*d200*/  FMUL R21, R12.reuse, R82 ;  /* 0x000000520c157220 */ /* 0x040fe20000400000 */
[C---:B------:R-:W-:Y:S01]  /*d210*/  FMUL R25, R12.reuse, R63 ;  /* 0x0000003f0c197220 */ /* 0x040fe20000400000 */
[C---:B------:R-:W-:Y:S01]  /*d220*/  FMUL R24, R12.reuse, R62 ;  /* 0x0000003e0c187220 */ /* 0x040fe20000400000 */
[C---:B------:R-:W-:Y:S01]  /*d230*/  FMUL R28, R12.reuse, R87 ;  /* 0x000000570c1c7220 */ /* 0x040fe20000400000 */
[C---:B------:R-:W-:Y:S01]  /*d240*/  FMUL R29, R12.reuse, R86 ;  /* 0x000000560c1d7220 */ /* 0x040fe20000400000 */
[C---:B------:R-:W-:Y:S01]  /*d250*/  FMUL R33, R12.reuse, R75 ;  /* 0x0000004b0c217220 */ /* 0x040fe20000400000 */
[----:B------:R-:W-:Y:S01]  /*d260*/  FMUL R32, R12, R74 ;  /* 0x0000004a0c207220 */ /* 0x000fe20000400000 */
[----:B------:R-:W-:Y:S01]  /*d270*/  IADD3 R12, PT, PT, R71, -0x3f3504f3, RZ ;  /* 0xc0cafb0d470c7810 */ /* 0x000fe20007ffe0ff */
[----:B------:R-:W-:Y:S01]  /*d280*/  @!P3 FMUL R81, R81, 16777216 ;  /* 0x4b8000005151b820 */ /* 0x000fe20000400000 */
[----:B------:R-:W-:Y:S01]  /*d290*/  IADD3 R13, PT, PT, R88, -R13, RZ ;  /* 0x8000000d580d7210 */ /* 0x000fe20007ffe0ff */
[----:B------:R-:W-:Y:S01]  /*d2a0*/  @!P3 FMUL R61, R61, 16777216 ;  /* 0x4b8000003d3db820 */ /* 0x000fe20000400000 */
[----:B------:R-:W-:Y:S01]  /*d2b0*/  FSEL R15, RZ, -23, P4 ;  /* 0xc1b80000ff0f7808 */ /* 0x000fe20002000000 */
[----:B------:R-:W-:Y:S01]  /*d2c0*/  @!P3 FMUL R85, R85, 16777216 ;  /* 0x4b8000005555b820 */ /* 0x000fe20000400000 */
[----:B------:R-:W-:Y:S01]  /*d2d0*/  @!P3 FMUL R84, R84, 16777216 ;  /* 0x4b8000005454b820 */ /* 0x000fe20000400000 */
[----:B------:R-:W-:Y:S01]  /*d2e0*/  @!P3 FMUL R73, R73, 16777216 ;  /* 0x4b8000004949b820 */ /* 0x000fe20000400000 */
[----:B------:R-:W-:Y:S01]  /*d2f0*/  @!P3 FMUL R72, R72, 16777216 ;  /* 0x4b8000004848b820 */ /* 0x000fe20000400000 */
[----:B------:R-:W-:Y:S01]  /*d300*/  I2FP.F32.S32 R18, R17 ;  /* 0x0000001100127245 */ /* 0x000fe20000201400 */
[----:B------:R-:W-:Y:S01]  /*d310*/  FADD R13, R13, -1 ;  /* 0xbf8000000d0d7421 */ /* 0x000fe20000000000 */
[----:B------:R-:W-:Y:S01]  /*d320*/  SGXT.U32 R23, R23, 0x2 ;  /* 0x000000021717781a */ /* 0x000fe20000000000 */
[C---:B------:R-:W-:Y:S01]  /*d330*/  FMUL R22, R19.reuse, R81 ;  /* 0x0000005113167220 */ /* 0x040fe20000400000 */
[----:B------:R-:W-:Y:S01]  /*d340*/  LOP3.LUT R12, R12, 0xff800000, RZ, 0xc0, !PT ;  /* 0xff8000000c0c7812 */ /* 0x000fe200078ec0ff */
[C---:B------:R-:W-:Y:S01]  /*d350*/  FMUL R27, R19.reuse, R61 ;  /* 0x0000003d131b7220 */ /* 0x040fe20000400000 */
[----:B------:R-:W-:Y:S01]  /*d360*/  MOV R50, 0x3dc6b27f ;  /* 0x3dc6b27f00327802 */ /* 0x000fe20000000f00 */
[C---:B------:R-:W-:Y:S01]  /*d370*/  FMUL R30, R19.reuse, R85 ;  /* 0x00000055131e7220 */ /* 0x040fe20000400000 */
[C---:B------:R-:W-:Y:S01]  /*d380*/  FMUL R31, R19.reuse, R84 ;  /* 0x00000054131f7220 */ /* 0x040fe20000400000 */
[C---:B------:R-:W-:Y:S01]  /*d390*/  FMUL R35, R19.reuse, R73 ;  /* 0x0000004913237220 */ /* 0x040fe20000400000 */
[----:B------:R-:W-:Y:S01]  /*d3a0*/  FMUL R34, R19, R72 ;  /* 0x0000004813227220 */ /* 0x000fe20000400000 */
[----:B------:R-:W-:Y:S01]  /*d3b0*/  FFMA.FTZ R19, R18, 1.1920928955078125e-07, R15 ;  /* 0x3400000012137823 */ /* 0x000fe2000001000f */
[----:B0-----:R-:W-:Y:S01]  /*d3c0*/  IMAD R23, R23, R78, RZ ;  /* 0x0000004e17177224 */ /* 0x001fe200078e02ff */
[----:B------:R-:W-:-:S02]  /*d3d0*/  I2FP.F32.S32 R16, R12 ;  /* 0x0000000c00107245 */ /* 0x000fc40000201400 */
[----:B------:R-:W-:Y:S01]  /*d3e0*/  IADD3 R15, PT, PT, R71, -R12, RZ ;  /* 0x8000000c470f7210 */ /* 0x000fe20007ffe0ff */
[----:B------:R-:W-:Y:S01]  /*d3f0*/  FFMA.FTZ R12, R13, R50, -0.16845393180847167969 ;  /* 0xbe2c7f300d0c7423 */ /* 0x000fe20000010032 */
[----:B------:R-:W-:Y:S02]  /*d400*/  IADD3 R10, PT, PT, R67, -R10, RZ ;  /* 0x8000000a430a7210 */ /* 0x000fe40007ffe0ff */
[----:B------:R-:W-:Y:S01]  /*d410*/  LEA R26, R78, R23, 0x2 ;  /* 0x000000174e1a7211 */ /* 0x000fe200078e10ff */
[----:B------:R-:W-:Y:S01]  /*d420*/  FFMA.FTZ R12, R13, R12, 0.1716887056827545166 ;  /* 0x3e2fcf2a0d0c7423 */ /* 0x000fe2000001000c */
[----:B------:R-:W-:Y:S01]  /*d430*/  FSEL R11, RZ, -23, P2 ;  /* 0xc1b80000ff0b7808 */ /* 0x000fe20001000000 */
[----:B------:R-:W-:Y:S01]  /*d440*/  FADD R10, R10, -1 ;  /* 0xbf8000000a0a7421 */ /* 0x000fe20000000000 */
[----:B------:R-:W-:Y:S01]  /*d450*/  F2FP.BF16.F32.PACK_AB R53, R39, R42 ;  /* 0x0000002a2735723e */ /* 0x000fe200000010ff */
[----:B------:R-:W-:Y:S01]  /*d460*/  FFMA.FTZ R12, R13, R12, -0.17900948226451873779 ;  /* 0xbe374e430d0c7423 */ /* 0x000fe2000001000c */
[----:B------:R-:W-:Y:S01]  /*d470*/  F2FP.BF16.F32.PACK_AB R39, R37, R40 ;  /* 0x000000282527723e */ /* 0x000fe200000010ff */
[----:B------:R-:W-:Y:S01]  /*d480*/  FFMA.FTZ R16, R16, 1.1920928955078125e-07, R11 ;  /* 0x3400000010107823 */ /* 0x000fe2000001000b */
[----:B------:R-:W-:Y:S01]  /*d490*/  F2FP.BF16.F32.PACK_AB R37, R22, R27 ;  /* 0x0000001b1625723e */ /* 0x000fe200000010ff */
[----:B------:R-:W-:Y:S01]  /*d4a0*/  FFMA.FTZ R11, R10, R50, -0.16845393180847167969 ;  /* 0xbe2c7f300a0b7423 */ /* 0x000fe20000010032 */
[----:B------:R-:W-:Y:S01]  /*d4b0*/  LEA R22, R78, R26, 0x2 ;  /* 0x0000001a4e167211 */ /* 0x000fe200078e10ff */
[C---:B------:R-:W-:Y:S01]  /*d4c0*/  FFMA.FTZ R12, R13.reuse, R12, 0.20512372255325317383 ;  /* 0x3e520bf40d0c7423 */ /* 0x040fe2000001000c */
[----:B------:R-:W-:Y:S01]  /*d4d0*/  F2FP.BF16.F32.PACK_AB R43, R38, R43 ;  /* 0x0000002b262b723e */ /* 0x000fe200000010ff */
[----:B------:R-:W-:Y:S01]  /*d4e0*/  FFMA.FTZ R11, R10, R11, 0.1716887056827545166 ;  /* 0x3e2fcf2a0a0b7423 */ /* 0x000fe2000001000b */
[----:B------:R-:W-:Y:S01]  /*d4f0*/  LEA R27, R78, R22, 0x2 ;  /* 0x000000164e1b7211 */ /* 0x000fe200078e10ff */
[----:B------:R-:W-:Y:S01]  /*d500*/  FFMA.FTZ R12, R13, R12, -0.24046532809734344482 ;  /* 0xbe763c8b0d0c7423 */ /* 0x000fe2000001000c */
[----:B------:R-:W-:Y:S01]  /*d510*/  F2FP.BF16.F32.PACK_AB R42, R46, R51 ;  /* 0x000000332e2a723e */ /* 0x000fe200000010ff */
[----:B------:R-:W-:Y:S01]  /*d520*/  FFMA.FTZ R11, R10, R11, -0.17900948226451873779 ;  /* 0xbe374e430a0b7423 */ /* 0x000fe2000001000b */
[----:B------:R-:W-:Y:S01]  /*d530*/  F2FP.BF16.F32.PACK_AB R41, R36, R41 ;  /* 0x000000292429723e */ /* 0x000fe200000010ff */
[----:B------:R-:W-:Y:S01]  /*d540*/  FADD R15, R15, -1 ;  /* 0xbf8000000f0f7421 */ /* 0x000fe20000000000 */
[----:B------:R-:W-:Y:S01]  /*d550*/  F2FP.BF16.F32.PACK_AB R36, R30, R35 ;  /* 0x000000231e24723e */ /* 0x000fe200000010ff */
[----:B------:R0:W-:Y:S01]  /*d560*/  STS.64 [R54+UR6+0x100], R42 ;  /* 0x0001002a36007988 */ /* 0x0001e20008000a06 */
[----:B------:R-:W-:Y:S01]  /*d570*/  LEA R30, R78, R27, 0x2 ;  /* 0x0000001b4e1e7211 */ /* 0x000fe200078e10ff */
[----:B------:R-:W-:Y:S01]  /*d580*/  FFMA.FTZ R12, R13, R12, 0.28857114911079406738 ;  /* 0x3e93bf990d0c7423 */ /* 0x000fe2000001000c */
[----:B------:R-:W-:Y:S01]  /*d590*/  F2FP.BF16.F32.PACK_AB R46, R31, R34 ;  /* 0x000000221f2e723e */ /* 0x000fe200000010ff */
[----:B------:R-:W-:Y:S01]  /*d5a0*/  STS.64 [R54+UR6], R52 ;  /* 0x0000003436007988 */ /* 0x000fe20008000a06 */
[----:B------:R-:W-:Y:S01]  /*d5b0*/  F2FP.BF16.F32.PACK_AB R38, R45, R48 ;  /* 0x000000302d26723e */ /* 0x000fe200000010ff */
[----:B------:R-:W-:Y:S01]  /*d5c0*/  FFMA.FTZ R11, R10, R11, 0.20512372255325317383 ;  /* 0x3e520bf40a0b7423 */ /* 0x000fe2000001000b */
[----:B------:R-:W-:Y:S01]  /*d5d0*/  LOP3.LUT R18, R54, 0x8, RZ, 0x3c, !PT ;  /* 0x0000000836127812 */ /* 0x000fe200078e3cff */
[----:B------:R-:W-:Y:S01]  /*d5e0*/  STS.64 [R54+UR6+0x80], R46 ;  /* 0x0000802e36007988 */ /* 0x000fe20008000a06 */
[----:B------:R-:W-:Y:S01]  /*d5f0*/  F2FP.BF16.F32.PACK_AB R40, R44, R49 ;  /* 0x000000312c28723e */ /* 0x000fe200000010ff */
[----:B------:R-:W-:Y:S01]  /*d600*/  FFMA.FTZ R12, R13, R12, -0.36067417263984680176 ;  /* 0xbeb8aa490d0c7423 */ /* 0x000fe2000001000c */
[----:B------:R-:W-:Y:S01]  /*d610*/  F2FP.BF16.F32.PACK_AB R35, R21, R24 ;  /* 0x000000181523723e */ /* 0x000fe200000010ff */
[----:B------:R-:W-:Y:S01]  /*d620*/  IMAD R21, R78, 0x4, R30 ;  /* 0x000000044e157824 */ /* 0x000fe200078e021e */
[----:B------:R-:W-:Y:S01]  /*d630*/  F2FP.BF16.F32.PACK_AB R34, R29, R32 ;  /* 0x000000201d22723e */ /* 0x000fe200000010ff */
[----:B------:R-:W-:Y:S01]  /*d640*/  STS.64 [R54+UR6+0x180], R36 ;  /* 0x0001802436007988 */ /* 0x000fe20008000a06 */
[----:B0-----:R-:W-:Y:S01]  /*d650*/  F2FP.BF16.F32.PACK_AB R43, R20, R25 ;  /* 0x00000019142b723e */ /* 0x001fe200000010ff */
[----:B------:R-:W-:Y:S01]  /*d660*/  FFMA.FTZ R11, R10, R11, -0.24046532809734344482 ;  /* 0xbe763c8b0a0b7423 */ /* 0x000fe2000001000b */
[----:B------:R-:W-:Y:S01]  /*d670*/  F2FP.BF16.F32.PACK_AB R42, R28, R33 ;  /* 0x000000211c2a723e */ /* 0x000fe200000010ff */
[----:B------:R-:W-:Y:S01]  /*d680*/  STS.64 [R18+UR6+0x1000], R38 ;  /* 0x0010002612007988 */ /* 0x000fe20008000a06 */
[----:B------:R-:W-:Y:S01]  /*d690*/  IADD3 R17, PT, PT, R8, -R17, RZ ;  /* 0x8000001108117210 */ /* 0x000fe20007ffe0ff */
[----:B------:R-:W-:Y:S01]  /*d6a0*/  FFMA.FTZ R12, R13, R12, 0.48089820146560668945 ;  /* 0x3ef6384a0d0c7423 */ /* 0x000fe2000001000c */
[----:B------:R-:W-:Y:S01]  /*d6b0*/  LEA R25, R78, R21, 0x2 ;  /* 0x000000154e197211 */ /* 0x000fe200078e10ff */
[----:B------:R-:W-:Y:S01]  /*d6c0*/  STS.64 [R18+UR6+0x1100], R40 ;  /* 0x0011002812007988 */ /* 0x000fe20008000a06 */
[----:B------:R-:W-:Y:S01]  /*d6d0*/  FFMA.FTZ R11, R10, R11, 0.28857114911079406738 ;  /* 0x3e93bf990a0b7423 */ /* 0x000fe2000001000b */
[----:B------:R-:W-:Y:S01]  /*d6e0*/  FADD R17, R17, -1 ;  /* 0xbf80000011117421 */ /* 0x000fe20000000000 */
[C---:B------:R-:W-:Y:S01]  /*d6f0*/  LEA R29, R78.reuse, R25, 0x2 ;  /* 0x000000194e1d7211 */ /* 0x040fe200078e10ff */
[----:B------:R0:W-:Y:S01]  /*d700*/  STS.64 [R18+UR6+0x1080], R34 ;  /* 0x0010802212007988 */ /* 0x0001e20008000a06 */
[----:B------:R-:W-:Y:S01]  /*d710*/  FFMA.FTZ R12, R13, R12, -0.72134751081466674805 ;  /* 0xbf38aa3b0d0c7423 */ /* 0x000fe2000001000c */
[----:B------:R-:W-:Y:S01]  /*d720*/  FFMA.FTZ R20, R17, R50, -0.16845393180847167969 ;  /* 0xbe2c7f3011147423 */ /* 0x000fe20000010032 */
[----:B------:R-:W-:Y:S01]  /*d730*/  LEA R31, R78, R29, 0x2 ;  /* 0x0000001d4e1f7211 */ /* 0x000fe200078e10ff */
[----:B------:R1:W-:Y:S01]  /*d740*/  STS.64 [R18+UR6+0x1180], R42 ;  /* 0x0011802a12007988 */ /* 0x0003e20008000a06 */
[----:B------:R-:W-:Y:S01]  /*d750*/  FFMA.FTZ R11, R10, R11, -0.36067417263984680176 ;  /* 0xbeb8aa490a0b7423 */ /* 0x000fe2000001000b */
[----:B------:R-:W-:Y:S01]  /*d760*/  FMUL R12, R13, R12 ;  /* 0x0000000c0d0c7220 */ /* 0x000fe20000400000 */
[----:B------:R-:W-:Y:S01]  /*d770*/  LEA R33, R78, R31, 0x2 ;  /* 0x0000001f4e217211 */ /* 0x000fe200078e10ff */
[----:B------:R-:W-:Y:S01]  /*d780*/  FFMA.FTZ R20, R17, R20, 0.1716887056827545166 ;  /* 0x3e2fcf2a11147423 */ /* 0x000fe20000010014 */
[----:B------:R-:W-:Y:S01]  /*d790*/  FFMA.FTZ R11, R10, R11, 0.48089820146560668945 ;  /* 0x3ef6384a0a0b7423 */ /* 0x000fe2000001000b */
[----:B------:R-:W-:Y:S01]  /*d7a0*/  FMUL R12, R13, R12 ;  /* 0x0000000c0d0c7220 */ /* 0x000fe20000400000 */
[----:B------:R-:W-:Y:S01]  /*d7b0*/  ISETP.GE.U32.AND P1, PT, R67, 0x7f800000, PT ;  /* 0x7f8000004300780c */ /* 0x000fe20003f26070 */
[----:B------:R-:W-:Y:S01]  /*d7c0*/  FFMA.FTZ R20, R17, R20, -0.17900948226451873779 ;  /* 0xbe374e4311147423 */ /* 0x000fe20000010014 */
[----:B0-----:R-:W-:Y:S01]  /*d7d0*/  LEA R35, R78, R33, 0x2 ;  /* 0x000000214e237211 */ /* 0x001fe200078e10ff */
[----:B------:R-:W-:Y:S01]  /*d7e0*/  FFMA.FTZ R11, R10, R11, -0.72134751081466674805 ;  /* 0xbf38aa3b0a0b7423 */ /* 0x000fe2000001000b */
[----:B------:R-:W-:Y:S01]  /*d7f0*/  FFMA.FTZ R13, R13, 1.4426950216293334961, R12 ;  /* 0x3fb8aa3b0d0d7823 */ /* 0x000fe2000001000c */
[----:B-1----:R-:W-:Y:S01]  /*d800*/  FFMA.FTZ R18, R15, R50, -0.16845393180847167969 ;  /* 0xbe2c7f300f127423 */ /* 0x002fe20000010032 */
[----:B------:R-:W-:Y:S01]  /*d810*/  LEA R37, R78, R35, 0x2 ;  /* 0x000000234e257211 */ /* 0x000fe200078e10ff */
[----:B------:R-:W-:Y:S01]  /*d820*/  FFMA.FTZ R20, R17, R20, 0.20512372255325317383 ;  /* 0x3e520bf411147423 */ /* 0x000fe20000010014 */
[----:B------:R-:W-:Y:S01]  /*d830*/  FMUL R11, R10, R11 ;  /* 0x0000000b0a0b7220 */ /* 0x000fe20000400000 */
[----:B------:R-:W-:Y:S01]  /*d840*/  FFMA.FTZ R18, R15, R18, 0.1716887056827545166 ;  /* 0x3e2fcf2a0f127423 */ /* 0x000fe20000010012 */
[----:B------:R-:W-:Y:S01]  /*d850*/  LEA R39, R78, R37, 0x2 ;  /* 0x000000254e277211 */ /* 0x000fe200078e10ff */
[----:B------:R-:W-:Y:S01]  /*d860*/  FFMA.FTZ R20, R17, R20, -0.24046532809734344482 ;  /* 0xbe763c8b11147423 */ /* 0x000fe20000010014 */
[----:B------:R-:W-:Y:S01]  /*d870*/  FADD R74, R14, R13 ;  /* 0x0000000d0e4a7221 */ /* 0x000fe20000000000 */
[C---:B------:R-:W-:Y:S01]  /*d880*/  FFMA.FTZ R18, R15.reuse, R18, -0.17900948226451873779 ;  /* 0xbe374e430f127423 */ /* 0x040fe20000010012 */
[----:B------:R-:W-:Y:S01]  /*d890*/  FMUL R11, R10, R11 ;  /* 0x0000000b0a0b7220 */ /* 0x000fe20000400000 */
[----:B------:R-:W0:Y:S01]  /*d8a0*/  LDC.64 R12, c[0x0][0x398] ;  /* 0x0000e600ff0c7b82 */ /* 0x000e220000000a00 */
[----:B------:R-:W-:Y:S01]  /*d8b0*/  ISETP.GE.U32.AND P6, PT, R88, 0x7f800000, PT ;  /* 0x7f8000005800780c */ /* 0x000fe20003fc6070 */
[----:B------:R-:W-:Y:S01]  /*d8c0*/  FFMA.FTZ R18, R15, R18, 0.20512372255325317383 ;  /* 0x3e520bf40f127423 */ /* 0x000fe20000010012 */
[----:B------:R-:W-:Y:S01]  /*d8d0*/  LEA R41, R78, R39, 0x2 ;  /* 0x000000274e297211 */ /* 0x000fe200078e10ff */
[----:B------:R-:W-:Y:S01]  /*d8e0*/  FFMA.FTZ R20, R17, R20, 0.28857114911079406738 ;  /* 0x3e93bf9911147423 */ /* 0x000fe20000010014 */
[----:B------:R-:W-:Y:S01]  /*d8f0*/  FFMA.FTZ R10, R10, 1.4426950216293334961, R11 ;  /* 0x3fb8aa3b0a0a7823 */ /* 0x000fe2000001000b */
[----:B------:R-:W-:Y:S01]  /*d900*/  FFMA.FTZ R18, R15, R18, -0.24046532809734344482 ;  /* 0xbe763c8b0f127423 */ /* 0x000fe20000010012 */
[----:B------:R-:W-:Y:S01]  /*d910*/  ISETP.GE.U32.AND P4, PT, R71, 0x7f800000, PT ;  /* 0x7f8000004700780c */ /* 0x000fe20003f86070 */
[----:B------:R-:W-:Y:S01]  /*d920*/  FFMA.FTZ R20, R17, R20, -0.36067417263984680176 ;  /* 0xbeb8aa4911147423 */ /* 0x000fe20000010014 */
[----:B------:R-:W-:-:S02]  /*d930*/  IMAD R43, R78, 0x4, R41 ;  /* 0x000000044e2b7824 */ /* 0x000fc400078e0229 */
[----:B------:R-:W-:Y:S01]  /*d940*/  FFMA.FTZ R18, R15, R18, 0.28857114911079406738 ;  /* 0x3e93bf990f127423 */ /* 0x000fe20000010012 */
[----:B------:R-:W-:Y:S01]  /*d950*/  FADD R9, R9, R10 ;  /* 0x0000000a09097221 */ /* 0x000fe20000000000 */
[----:B------:R-:W-:Y:S01]  /*d960*/  @P1 MOV R10, 0x7f800000 ;  /* 0x7f800000000a1802 */ /* 0x000fe20000000f00 */
[----:B------:R-:W-:Y:S01]  /*d970*/  FFMA.FTZ R20, R17, R20, 0.48089820146560668945 ;  /* 0x3ef6384a11147423 */ /* 0x000fe20000010014 */
[----:B------:R-:W-:Y:S01]  /*d980*/  FFMA.FTZ R18, R15, R18, -0.36067417263984680176 ;  /* 0xbeb8aa490f127423 */ /* 0x000fe20000010012 */
[----:B------:R-:W-:Y:S01]  /*d990*/  BAR.SYNC.DEFER_BLOCKING 0x0 ;  /* 0x0000000000007b1d */ /* 0x000fe20000010000 */
[----:B------:R-:W-:Y:S01]  /*d9a0*/  LEA R45, R78, R43, 0x2 ;  /* 0x0000002b4e2d7211 */ /* 0x000fe200078e10ff */
[----:B------:R-:W-:Y:S01]  /*d9b0*/  @P1 FFMA.FTZ R9, R67, R10, +INF ;  /* 0x7f80000043091423 */ /* 0x000fe2000001000a */
[----:B------:R-:W-:Y:S01]  /*d9c0*/  FFMA.FTZ R18, R15, R18, 0.48089820146560668945 ;  /* 0x3ef6384a0f127423 */ /* 0x000fe20000010012 */
[----:B------:R-:W-:Y:S01]  /*d9d0*/  @P6 MOV R11, 0x7f800000 ;  /* 0x7f800000000b6802 */ /* 0x000fe20000000f00 */
[----:B------:R-:W-:Y:S01]  /*d9e0*/  FFMA.FTZ R20, R17, R20, -0.72134751081466674805 ;  /* 0xbf38aa3b11147423 */ /* 0x000fe20000010014 */
[----:B------:R-:W-:Y:S01]  /*d9f0*/  ISETP.GE.U32.AND P5, PT, R8, 0x7f800000, PT ;  /* 0x7f8000000800780c */ /* 0x000fe20003fa6070 */
[----:B------:R-:W-:Y:S01]  /*da00*/  FFMA.FTZ R18, R15, R18, -0.72134751081466674805 ;  /* 0xbf38aa3b0f127423 */ /* 0x000fe20000010012 */
[----:B------:R-:W-:Y:S01]  /*da10*/  IMAD R10, R252, UR5, RZ ;  /* 0x00000005fc0a7c24 */ /* 0x000fe2000f8e02ff */
[----:B------:R-:W-:Y:S01]  /*da20*/  LEA R47, R78, R45, 0x2 ;  /* 0x0000002d4e2f7211 */ /* 0x000fe200078e10ff */
[----:B------:R-:W-:Y:S01]  /*da30*/  FMUL R20, R17, R20 ;  /* 0x0000001411147220 */ /* 0x000fe20000400000 */
[C---:B------:R-:W-:Y:S01]  /*da40*/  FMUL R18, R15.reuse, R18 ;  /* 0x000000120f127220 */ /* 0x040fe20000400000 */
[----:B------:R-:W-:Y:S01]  /*da50*/  @P4 MOV R14, 0x7f800000 ;  /* 0x7f800000000e4802 */ /* 0x000fe20000000f00 */
[----:B------:R-:W-:Y:S01]  /*da60*/  @P6 FFMA.FTZ R74, R88, R11, +INF ;  /* 0x7f800000584a6423 */ /* 0x000fe2000001000b */
[----:B------:R-:W-:Y:S01]  /*da70*/  SHF.L.U32 R11, R10, 0x1, RZ ;  /* 0x000000010a0b7819 */ /* 0x000fe200000006ff */
[----:B------:R-:W-:Y:S01]  /*da80*/  FMUL R18, R15, R18 ;  /* 0x000000120f127220 */ /* 0x000fe20000400000 */
[----:B------:R-:W-:Y:S01]  /*da90*/  LEA R49, R78, R47, 0x2 ;  /* 0x0000002f4e317211 */ /* 0x000fe200078e10ff */
[----:B------:R-:W-:Y:S01]  /*daa0*/  UIMAD.WIDE UR4, UR4, 0x2, URZ ;  /* 0x00000002040478a5 */ /* 0x000fe2000f8e02ff */
[----:B------:R-:W-:Y:S01]  /*dab0*/  FMUL R20, R17, R20 ;  /* 0x0000001411147220 */ /* 0x000fe20000400000 */
[----:B------:R-:W-:Y:S01]  /*dac0*/  FFMA.FTZ R15, R15, 1.4426950216293334961, R18 ;  /* 0x3fb8aa3b0f0f7823 */ /* 0x000fe20000010012 */
[----:B------:R-:W-:Y:S01]  /*dad0*/  IMAD.HI R10, R10, 0x2, RZ ;  /* 0x000000020a0a7827 */ /* 0x000fe200078e02ff */
[----:B------:R-:W-:-:S03]  /*dae0*/  LEA R51, R78, R49, 0x2 ;  /* 0x000000314e337211 */ /* 0x000fc600078e10ff */
[----:B------:R-:W-:Y:S01]  /*daf0*/  FFMA.FTZ R20, R17, 1.4426950216293334961, R20 ;  /* 0x3fb8aa3b11147823 */ /* 0x000fe20000010014 */
[----:B------:R-:W-:Y:S01]  /*db00*/  FADD R75, R16, R15 ;  /* 0x0000000f104b7221 */ /* 0x000fe20000000000 */
[----:B------:R-:W-:Y:S01]  /*db10*/  @P4 FFMA.FTZ R75, R71, R14, +INF ;  /* 0x7f800000474b4423 */ /* 0x000fe2000001000e */
[----:B0-----:R-:W-:Y:S01]  /*db20*/  IADD3 R72, P4, P6, R11, UR8, R12 ;  /* 0x000000080b487c10 */ /* 0x001fe2000fe9e00c */
[----:B------:R-:W-:Y:S01]  /*db30*/  FADD R76, R19, R20 ;  /* 0x00000014134c7221 */ /* 0x000fe20000000000 */
[----:B------:R-:W-:Y:S01]  /*db40*/  @P5 MOV R15, 0x7f800000 ;  /* 0x7f800000000f5802 */ /* 0x000fe20000000f00 */
[----:B------:R-:W0:Y:S01]  /*db50*/  LDS.64 R80, [R7+UR6] ;  /* 0x0000000607507984 */ /* 0x000e220008000a00 */
[----:B------:R-:W-:Y:S01]  /*db60*/  IADD3.X R96, PT, PT, R10, UR5, R13, P4, P6 ;  /* 0x000000050a607c10 */ /* 0x000fe2000a7ec40d */
[----:B------:R-:W1:Y:S01]  /*db70*/  LDCU UR4, c[0x0][0x3ec] ;  /* 0x00007d80ff0477ac */ /* 0x000e620008000800 */
[----:B------:R-:W-:Y:S01]  /*db80*/  LEA R53, R78, R51, 0x2 ;  /* 0x000000334e357211 */ /* 0x000fe200078e10ff */
[----:B------:R-:W-:Y:S01]  /*db90*/  @P5 FFMA.FTZ R76, R8, R15, +INF ;  /* 0x7f800000084c5423 */ /* 0x000fe2000001000f */
[-C--:B------:R-:W-:Y:S01]  /*dba0*/  LEA R10, P6, R23, R72.reuse, 0x1 ;  /* 0x00000048170a7211 */ /* 0x080fe200078c08ff */
[----:B------:R-:W-:Y:S01]  /*dbb0*/  LDS.64 R82, [R7+UR6+0x200] ;  /* 0x0002000607527984 */ /* 0x000fe20008000a00 */
[----:B------:R-:W-:-:S02]  /*dbc0*/  LEA R14, P4, R22, R72, 0x1 ;  /* 0x00000048160e7211 */ /* 0x000fc400078808ff */
[----:B------:R-:W-:Y:S01]  /*dbd0*/  LOP3.LUT R64, R7, 0x8, RZ, 0x3c, !PT ;  /* 0x0000000807407812 */ /* 0x000fe200078e3cff */
[----:B------:R-:W-:Y:S01]  /*dbe0*/  LDS.64 R84, [R7+UR6+0x400] ;  /* 0x0004000607547984 */ /* 0x000fe20008000a00 */
[----:B------:R-:W-:Y:S02]  /*dbf0*/  LEA R55, R78, R53, 0x2 ;  /* 0x000000354e377211 */ /* 0x000fe400078e10ff */
[----:B------:R-:W-:Y:S01]  /*dc00*/  LEA R12, P5, R26, R72, 0x1 ;  /* 0x000000481a0c7211 */ /* 0x000fe200078a08ff */
[----:B------:R-:W-:Y:S01]  /*dc10*/  LDS.64 R90, [R64+UR6+0x200] ;  /* 0x00020006405a7984 */ /* 0x000fe20008000a00 */
[----:B------:R-:W-:Y:S02]  /*dc20*/  LEA.HI.X.SX32 R11, R23, R96, 0x1, P6 ;  /* 0x00000060170b7211 */ /* 0x000fe400030f0eff */
[----:B------:R-:W-:Y:S01]  /*dc30*/  LEA R16, P6, R27, R72, 0x1 ;  /* 0x000000481b107211 */ /* 0x000fe200078c08ff */
[----:B------:R-:W-:Y:S01]  /*dc40*/  LDS.64 R92, [R64+UR6+0x400] ;  /* 0x00040006405c7984 */ /* 0x000fe20008000a00 */
[----:B------:R-:W-:Y:S01]  /*dc50*/  LEA.HI.X.SX32 R15, R22, R96, 0x1, P4 ;  /* 0x00000060160f7211 */ /* 0x000fe200020f0eff */
[----:B-1----:R-:W-:Y:S01]  /*dc60*/  UIMAD UR4, UR7, UR4, URZ ;  /* 0x00000004070472a4 */ /* 0x002fe2000f8e02ff */
[----:B------:R-:W-:Y:S01]  /*dc70*/  FSETP.NEU.AND P2, PT, R88, RZ, PT ;  /* 0x000000ff5800720b */ /* 0x000fe20003f4d000 */
[----:B------:R-:W-:Y:S01]  /*dc80*/  LDS.64 R86, [R7+UR6+0x600] ;  /* 0x0006000607567984 */ /* 0x000fe20008000a00 */
[----:B------:R-:W-:Y:S01]  /*dc90*/  LEA R20, P4, R21, R72, 0x1 ;  /* 0x0000004815147211 */ /* 0x000fe200078808ff */
[----:B------:R-:W-:Y:S01]  /*dca0*/  USHF.L.U32 UR7, UR4, 0x2, URZ ;  /* 0x0000000204077899 */ /* 0x000fe200080006ff */
[----:B------:R-:W-:Y:S01]  /*dcb0*/  LEA R57, R78, R55, 0x2 ;  /* 0x000000374e397211 */ /* 0x000fe200078e10ff */
[----:B------:R-:W1:Y:S01]  /*dcc0*/  LDS.64 R88, [R64+UR6] ;  /* 0x0000000640587984 */ /* 0x000e620008000a00 */
[----:B------:R-:W-:Y:S01]  /*dcd0*/  LEA.HI.X.SX32 R13, R26, R96, 0x1, P5 ;  /* 0x000000601a0d7211 */ /* 0x000fe200028f0eff */
[----:B------:R-:W-:Y:S01]  /*dce0*/  UIMAD.WIDE UR4, UR4, 0x4, URZ ;  /* 0x00000004040478a5 */ /* 0x000fe2000f8e02ff */
[----:B------:R-:W-:Y:S01]  /*dcf0*/  LEA R18, P5, R30, R72, 0x1 ;  /* 0x000000481e127211 */ /* 0x000fe200078a08ff */
[----:B------:R-:W2:Y:S01]  /*dd00*/  LDS.64 R94, [R64+UR6+0x600] ;  /* 0x00060006405e7984 */ /* 0x000ea20008000a00 */
[----:B------:R-:W-:-:S02]  /*dd10*/  LEA.HI.X.SX32 R17, R27, R96, 0x1, P6 ;  /* 0x000000601b117211 */ /* 0x000fc400030f0eff */
[----:B------:R-:W-:Y:S02]  /*dd20*/  LEA R22, P6, R25, R72, 0x1 ;  /* 0x0000004819167211 */ /* 0x000fe400078c08ff */
[----:B------:R-:W-:Y:S02]  /*dd30*/  LEA.HI.X.SX32 R21, R21, R96, 0x1, P4 ;  /* 0x0000006015157211 */ /* 0x000fe400020f0eff */
[----:B------:R-:W-:Y:S02]  /*dd40*/  LEA R26, P4, R31, R72, 0x1 ;  /* 0x000000481f1a7211 */ /* 0x000fe400078808ff */
[----:B------:R-:W-:Y:S01]  /*dd50*/  LEA R59, R78, R57, 0x2 ;  /* 0x000000394e3b7211 */ /* 0x000fe200078e10ff */
[----:B0-----:R-:W-:Y:S01]  /*dd60*/  STG.E.U16 desc[UR10][R10.64], R80 ;  /* 0x000000500a007986 */ /* 0x001fe2000c10150a */
[----:B------:R-:W-:Y:S02]  /*dd70*/  LEA.HI.X.SX32 R19, R30, R96, 0x1, P5 ;  /* 0x000000601e137211 */ /* 0x000fe400028f0eff */
[----:B------:R-:W-:-:S02]  /*dd80*/  LEA R24, P5, R29, R72, 0x1 ;  /* 0x000000481d187211 */ /* 0x000fc400078a08ff */
[----:B------:R-:W-:Y:S02]  /*dd90*/  LEA.HI.X.SX32 R23, R25, R96, 0x1, P6 ;  /* 0x0000006019177211 */ /* 0x000fe400030f0eff */
[----:B------:R-:W-:Y:S02]  /*dda0*/  LEA R28, P6, R33, R72, 0x1 ;  /* 0x00000048211c7211 */ /* 0x000fe400078c08ff */
[----:B------:R-:W-:Y:S02]  /*ddb0*/  LEA.HI.X.SX32 R27, R31, R96, 0x1, P4 ;  /* 0x000000601f1b7211 */ /* 0x000fe400020f0eff */
[----:B------:R-:W-:Y:S02]  /*ddc0*/  LEA R61, R78, R59, 0x2 ;  /* 0x0000003b4e3d7211 */ /* 0x000fe400078e10ff */
[----:B------:R-:W-:Y:S02]  /*ddd0*/  LEA R32, P4, R37, R72, 0x1 ;  /* 0x0000004825207211 */ /* 0x000fe400078808ff */
[----:B------:R-:W-:-:S02]  /*dde0*/  LEA.HI.X.SX32 R25, R29, R96, 0x1, P5 ;  /* 0x000000601d197211 */ /* 0x000fc400028f0eff */
[----:B------:R-:W-:Y:S02]  /*ddf0*/  LEA R30, P5, R35, R72, 0x1 ;  /* 0x00000048231e7211 */ /* 0x000fe400078a08ff */
[----:B------:R-:W-:Y:S02]  /*de00*/  LEA.HI.X.SX32 R29, R33, R96, 0x1, P6 ;  /* 0x00000060211d7211 */ /* 0x000fe400030f0eff */
[C---:B------:R-:W-:Y:S02]  /*de10*/  LEA R63, R78.reuse, R61, 0x2 ;  /* 0x0000003d4e3f7211 */ /* 0x040fe400078e10ff */
[----:B------:R-:W-:Y:S02]  /*de20*/  LEA R34, P6, R39, R72, 0x1 ;  /* 0x0000004827227211 */ /* 0x000fe400078c08ff */
[----:B------:R-:W-:Y:S01]  /*de30*/  LEA.HI.X.SX32 R33, R37, R96, 0x1, P4 ;  /* 0x0000006025217211 */ /* 0x000fe200020f0eff */
[----:B------:R-:W-:Y:S01]  /*de40*/  IMAD R65, R78, 0x4, R63 ;  /* 0x000000044e417824 */ /* 0x000fe200078e023f */
[----:B------:R-:W-:Y:S01]  /*de50*/  LEA R38, P4, R43, R72, 0x1 ;  /* 0x000000482b267211 */ /* 0x000fe200078808ff */
[----:B-1----:R0:W-:Y:S01]  /*de60*/  STG.E.U16 desc[UR10][R12.64], R88 ;  /* 0x000000580c007986 */ /* 0x0021e2000c10150a */
[----:B------:R-:W-:-:S02]  /*de70*/  LEA.HI.X.SX32 R31, R35, R96, 0x1, P5 ;  /* 0x00000060231f7211 */ /* 0x000fc400028f0eff */
[----:B------:R-:W-:Y:S01]  /*de80*/  LEA R36, P5, R41, R72, 0x1 ;  /* 0x0000004829247211 */ /* 0x000fe200078a08ff */
[----:B------:R1:W-:Y:S01]  /*de90*/  STG.E.U16 desc[UR10][R14.64], R82 ;  /* 0x000000520e007986 */ /* 0x0003e2000c10150a */
[----:B------:R-:W-:Y:S02]  /*dea0*/  LEA.HI.X.SX32 R35, R39, R96, 0x1, P6 ;  /* 0x0000006027237211 */ /* 0x000fe400030f0eff */
[----:B------:R-:W-:Y:S01]  /*deb0*/  LEA R40, P6, R45, R72, 0x1 ;  /* 0x000000482d287211 */ /* 0x000fe200078c08ff */
[----:B------:R3:W-:Y:S01]  /*dec0*/  STG.E.U16 desc[UR10][R16.64], R90 ;  /* 0x0000005a10007986 */ /* 0x0007e2000c10150a */
[----:B------:R-:W-:Y:S02]  /*ded0*/  LEA.HI.X.SX32 R39, R43, R96, 0x1, P4 ;  /* 0x000000602b277211 */ /* 0x000fe400020f0eff */
[----:B------:R-:W-:Y:S01]  /*dee0*/  LEA R44, P4, R49, R72, 0x1 ;  /* 0x00000048312c7211 */ /* 0x000fe200078808ff */
[----:B------:R4:W-:Y:S01]  /*def0*/  STG.E.U16 desc[UR10][R18.64], R84 ;  /* 0x0000005412007986 */ /* 0x0009e2000c10150a */
[----:B------:R-:W-:-:S02]  /*df00*/  LEA.HI.X.SX32 R37, R41, R96, 0x1, P5 ;  /* 0x0000006029257211 */ /* 0x000fc400028f0eff */
[----:B------:R-:W-:Y:S01]  /*df10*/  FSETP.NEU.AND P3, PT, R67, RZ, PT ;  /* 0x000000ff4300720b */ /* 0x000fe20003f6d000 */
[----:B------:R5:W-:Y:S01]  /*df20*/  STG.E.U16 desc[UR10][R20.64], R92 ;  /* 0x0000005c14007986 */ /* 0x000be2000c10150a */
[----:B------:R-:W-:Y:S02]  /*df30*/  LEA R42, P5, R47, R72, 0x1 ;  /* 0x000000482f2a7211 */ /* 0x000fe400078a08ff */
[----:B------:R-:W-:Y:S01]  /*df40*/  LEA.HI.X.SX32 R41, R45, R96, 0x1, P6 ;  /* 0x000000602d297211 */ /* 0x000fe200030f0eff */
[----:B------:R-:W-:Y:S01]  /*df50*/  STG.E.U16 desc[UR10][R22.64], R86 ;  /* 0x0000005616007986 */ /* 0x000fe2000c10150a */
[----:B------:R-:W-:Y:S02]  /*df60*/  LEA R67, R78, R65, 0x2 ;  /* 0x000000414e437211 */ /* 0x000fe400078e10ff */
[----:B------:R-:W-:Y:S01]  /*df70*/  LEA R46, P6, R51, R72, 0x1 ;  /* 0x00000048332e7211 */ /* 0x000fe200078c08ff */
[----:B--2---:R-:W-:Y:S01]  /*df80*/  STG.E.U16 desc[UR10][R24.64], R94 ;  /* 0x0000005e18007986 */ /* 0x004fe2000c10150a */
[----:B------:R-:W-:-:S02]  /*df90*/  LEA.HI.X.SX32 R45, R49, R96, 0x1, P4 ;  /* 0x00000060312d7211 */ /* 0x000fc400020f0eff */
[----:B------:R-:W-:Y:S02]  /*dfa0*/  LEA R50, P4, R55, R72, 0x1 ;  /* 0x0000004837327211 */ /* 0x000fe400078808ff */
[----:B------:R-:W-:Y:S02]  /*dfb0*/  LEA.HI.X.SX32 R43, R47, R96, 0x1, P5 ;  /* 0x000000602f2b7211 */ /* 0x000fe400028f0eff */
[----:B------:R-:W-:Y:S02]  /*dfc0*/  LEA R69, R78, R67, 0x2 ;  /* 0x000000434e457211 */ /* 0x000fe400078e10ff */
[----:B------:R-:W-:Y:S02]  /*dfd0*/  LEA R48, P5, R53, R72, 0x1 ;  /* 0x0000004835307211 */ /* 0x000fe400078a08ff */
[----:B------:R-:W-:Y:S02]  /*dfe0*/  LEA.HI.X.SX32 R47, R51, R96, 0x1, P6 ;  /* 0x00000060332f7211 */ /* 0x000fe400030f0eff */
[----:B------:R-:W-:-:S02]  /*dff0*/  LEA R52, P6, R57, R72, 0x1 ;  /* 0x0000004839347211 */ /* 0x000fc400078c08ff */
[----:B------:R-:W-:Y:S02]  /*e000*/  LEA.HI.X.SX32 R51, R55, R96, 0x1, P4 ;  /* 0x0000006037337211 */ /* 0x000fe400020f0eff */
[----:B------:R-:W-:Y:S02]  /*e010*/  LEA R56, P4, R61, R72, 0x1 ;  /* 0x000000483d387211 */ /* 0x000fe400078808ff */
[----:B------:R-:W-:Y:S02]  /*e020*/  FSETP.NEU.AND P1, PT, R71, RZ, PT ;  /* 0x000000ff4700720b */ /* 0x000fe40003f2d000 */
[----:B------:R-:W-:Y:S02]  /*e030*/  LEA R71, R78, R69, 0x2 ;  /* 0x000000454e477211 */ /* 0x000fe400078e10ff */
[----:B------:R-:W-:Y:S02]  /*e040*/  LEA.HI.X.SX32 R49, R53, R96, 0x1, P5 ;  /* 0x0000006035317211 */ /* 0x000fe400028f0eff */
[----:B------:R-:W-:-:S02]  /*e050*/  LEA R54, P5, R59, R72, 0x1 ;  /* 0x000000483b367211 */ /* 0x000fc400078a08ff */
[----:B------:R-:W-:Y:S02]  /*e060*/  LEA.HI.X.SX32 R53, R57, R96, 0x1, P6 ;  /* 0x0000006039357211 */ /* 0x000fe400030f0eff */
[----:B------:R-:W-:Y:S02]  /*e070*/  LEA R58, P6, R63, R72, 0x1 ;  /* 0x000000483f3a7211 */ /* 0x000fe400078c08ff */
[----:B------:R-:W-:Y:S02]  /*e080*/  LEA.HI.X.SX32 R57, R61, R96, 0x1, P4 ;  /* 0x000000603d397211 */ /* 0x000fe400020f0eff */
[----:B------:R-:W-:Y:S02]  /*e090*/  LEA R62, P4, R67, R72, 0x1 ;  /* 0x00000048433e7211 */ /* 0x000fe400078808ff */
[----:B------:R-:W-:Y:S02]  /*e0a0*/  LEA R73, R78, R71, 0x2 ;  /* 0x000000474e497211 */ /* 0x000fe400078e10ff */
[----:B------:R-:W-:-:S02]  /*e0b0*/  LEA.HI.X.SX32 R55, R59, R96, 0x1, P5 ;  /* 0x000000603b377211 */ /* 0x000fc400028f0eff */
[----:B------:R-:W-:Y:S02]  /*e0c0*/  LEA R60, P5, R65, R72, 0x1 ;  /* 0x00000048413c7211 */ /* 0x000fe400078a08ff */
[----:B------:R-:W-:Y:S02]  /*e0d0*/  LEA.HI.X.SX32 R59, R63, R96, 0x1, P6 ;  /* 0x000000603f3b7211 */ /* 0x000fe400030f0eff */
[----:B------:R-:W-:Y:S02]  /*e0e0*/  LEA R64, P6, R69, R72, 0x1 ;  /* 0x0000004845407211 */ /* 0x000fe400078c08ff */
[----:B------:R-:W-:Y:S02]  /*e0f0*/  LEA.HI.X.SX32 R63, R67, R96, 0x1, P4 ;  /* 0x00000060433f7211 */ /* 0x000fe400020f0eff */
[----:B------:R-:W-:Y:S02]  /*e100*/  LEA R68, P4, R73, R72, 0x1 ;  /* 0x0000004849447211 */ /* 0x000fe400078808ff */
[----:B------:R-:W-:-:S02]  /*e110*/  LEA.HI.X.SX32 R61, R65, R96, 0x1, P5 ;  /* 0x00000060413d7211 */ /* 0x000fc400028f0eff */
[-C--:B------:R-:W-:Y:S02]  /*e120*/  LEA.HI.X.SX32 R65, R69, R96.reuse, 0x1, P6 ;  /* 0x0000006045417211 */ /* 0x080fe400030f0eff */
[----:B0-----:R-:W-:Y:S02]  /*e130*/  PRMT R13, R80, 0x7632, R13 ;  /* 0x00007632500d7816 */ /* 0x001fe4000000000d */
[----:B------:R-:W-:Y:S02]  /*e140*/  LEA.HI.X.SX32 R69, R73, R96, 0x1, P4 ;  /* 0x0000006049457211 */ /* 0x000fe400020f0eff */
[----:B------:R-:W-:Y:S01]  /*e150*/  PRMT R7, R88, 0x7632, R7 ;  /* 0x0000763258077816 */ /* 0x000fe20000000007 */
[----:B------:R0:W-:Y:S01]  /*e160*/  STG.E.U16 desc[UR10][R26.64], R13 ;  /* 0x0000000d1a007986 */ /* 0x0001e2000c10150a */
[----:B------:R-:W-:Y:S02]  /*e170*/  FSETP.NEU.AND P4, PT, R8, RZ, PT ;  /* 0x000000ff0800720b */ /* 0x000fe40003f8d000 */
[----:B-1----:R-:W-:Y:S01]  /*e180*/  PRMT R15, R82, 0x7632, R15 ;  /* 0x00007632520f7816 */ /* 0x002fe2000000000f */
[----:B------:R1:W-:Y:S01]  /*e190*/  STG.E.U16 desc[UR10][R28.64], R7 ;  /* 0x000000071c007986 */ /* 0x0003e2000c10150a */
[----:B------:R-:W-:-:S02]  /*e1a0*/  PRMT R8, R90, 0x7632, R8 ;  /* 0x000076325a087816 */ /* 0x000fc40000000008 */
[----:B---3--:R-:W-:Y:S01]  /*e1b0*/  PRMT R17, R84, 0x7632, R17 ;  /* 0x0000763254117816 */ /* 0x008fe20000000011 */
[----:B------:R2:W-:Y:S01]  /*e1c0*/  STG.E.U16 desc[UR10][R30.64], R15 ;  /* 0x0000000f1e007986 */ /* 0x0005e2000c10150a */
[----:B----4-:R-:W-:Y:S02]  /*e1d0*/  PRMT R18, R92, 0x7632, R18 ;  /* 0x000076325c127816 */ /* 0x010fe40000000012 */
[----:B------:R-:W-:Y:S01]  /*e1e0*/  PRMT R19, R86, 0x7632, R19 ;  /* 0x0000763256137816 */ /* 0x000fe20000000013 */
[----:B------:R3:W-:Y:S01]  /*e1f0*/  STG.E.U16 desc[UR10][R32.64], R8 ;  /* 0x0000000820007986 */ /* 0x0007e2000c10150a */
[----:B-----5:R-:W-:Y:S01]  /*e200*/  PRMT R20, R94, 0x7632, R20 ;  /* 0x000076325e147816 */ /* 0x020fe20000000014 */
[----:B0-----:R-:W0:Y:S01]  /*e210*/  LDC.64 R12, c[0x0][0x3a0] ;  /* 0x0000e800ff0c7b82 */ /* 0x001e220000000a00 */
[----:B------:R-:W-:Y:S01]  /*e220*/  LEA R77, R78, R73, 0x2 ;  /* 0x000000494e4d7211 */ /* 0x000fe200078e10ff */
[----:B------:R4:W-:Y:S01]  /*e230*/  STG.E.U16 desc[UR10][R34.64], R17 ;  /* 0x0000001122007986 */ /* 0x0009e2000c10150a */
[----:B------:R-:W-:-:S02]  /*e240*/  LEA R66, P5, R71, R72, 0x1 ;  /* 0x0000004847427211 */ /* 0x000fc400078a08ff */
[----:B------:R-:W-:Y:S01]  /*e250*/  LEA R78, R78, R77, 0x2 ;  /* 0x0000004d4e4e7211 */ /* 0x000fe200078e10ff */
[----:B------:R5:W-:Y:S01]  /*e260*/  STG.E.U16 desc[UR10][R36.64], R18 ;  /* 0x0000001224007986 */ /* 0x000be2000c10150a */
[----:B-1----:R-:W-:Y:S02]  /*e270*/  PRMT R29, R81, 0x7632, R29 ;  /* 0x00007632511d7816 */ /* 0x002fe4000000001d */
[----:B--2---:R-:W-:Y:S01]  /*e280*/  PRMT R30, R89, 0x7632, R30 ;  /* 0x00007632591e7816 */ /* 0x004fe2000000001e */
[----:B------:R1:W-:Y:S01]  /*e290*/  STG.E.U16 desc[UR10][R38.64], R19 ;  /* 0x0000001326007986 */ /* 0x0003e2000c10150a */
[----:B------:R-:W-:Y:S02]  /*e2a0*/  LEA R70, P6, R77, R72, 0x1 ;  /* 0x000000484d467211 */ /* 0x000fe400078c08ff */
[----:B------:R-:W-:Y:S01]  /*e2b0*/  LEA.HI.X.SX32 R67, R71, R96, 0x1, P5 ;  /* 0x0000006047437211 */ /* 0x000fe200028f0eff */
[----:B------:R1:W-:Y:S01]  /*e2c0*/  STG.E.U16 desc[UR10][R40.64], R20 ;  /* 0x0000001428007986 */ /* 0x0003e2000c10150a */
[----:B------:R-:W-:-:S02]  /*e2d0*/  PRMT R31, R83, 0x7632, R31 ;  /* 0x00007632531f7816 */ /* 0x000fc4000000001f */
[----:B------:R-:W-:Y:S01]  /*e2e0*/  LEA R72, P5, R78, R72, 0x1 ;  /* 0x000000484e487211 */ /* 0x000fe200078a08ff */
[----:B------:R1:W-:Y:S01]  /*e2f0*/  STG.E.U16 desc[UR10][R42.64], R81 ;  /* 0x000000512a007986 */ /* 0x0003e2000c10150a */
[----:B---3--:R-:W-:Y:S02]  /*e300*/  PRMT R32, R91, 0x7632, R32 ;  /* 0x000076325b207816 */ /* 0x008fe40000000020 */
[----:B------:R-:W-:Y:S01]  /*e310*/  PRMT R33, R85, 0x7632, R33 ;  /* 0x0000763255217816 */ /* 0x000fe20000000021 */
[----:B------:R1:W-:Y:S01]  /*e320*/  STG.E.U16 desc[UR10][R44.64], R89 ;  /* 0x000000592c007986 */ /* 0x0003e2000c10150a */
[----:B----4-:R-:W-:Y:S02]  /*e330*/  PRMT R34, R93, 0x7632, R34 ;  /* 0x000076325d227816 */ /* 0x010fe40000000022 */
[----:B------:R-:W-:Y:S01]  /*e340*/  LEA.HI.X.SX32 R71, R77, R96, 0x1, P6 ;  /* 0x000000604d477211 */ /* 0x000fe200030f0eff */
[----:B------:R1:W-:Y:S01]  /*e350*/  STG.E.U16 desc[UR10][R46.64], R83 ;  /* 0x000000532e007986 */ /* 0x0003e2000c10150a */
[----:B------:R-:W-:-:S02]  /*e360*/  PRMT R35, R87, 0x7632, R35 ;  /* 0x0000763257237816 */ /* 0x000fc40000000023 */
[----:B------:R-:W-:Y:S01]  /*e370*/  LEA.HI.X.SX32 R73, R78, R96, 0x1, P5 ;  /* 0x000000604e497211 */ /* 0x000fe200028f0eff */
[----:B------:R1:W-:Y:S01]  /*e380*/  STG.E.U16 desc[UR10][R48.64], R91 ;  /* 0x0000005b30007986 */ /* 0x0003e2000c10150a */
[----:B-----5:R-:W-:Y:S02]  /*e390*/  PRMT R36, R95, 0x7632, R36 ;  /* 0x000076325f247816 */ /* 0x020fe40000000024 */
[----:B------:R-:W-:Y:S01]  /*e3a0*/  FSEL R9, R9, -INF , P3 ;  /* 0xff80000009097808 */ /* 0x000fe20001800000 */
[----:B------:R1:W-:Y:S01]  /*e3b0*/  STG.E.U16 desc[UR10][R50.64], R85 ;  /* 0x0000005532007986 */ /* 0x0003e2000c10150a */
[----:B------:R-:W-:Y:S02]  /*e3c0*/  FSEL R74, R74, -INF , P2 ;  /* 0xff8000004a4a7808 */ /* 0x000fe40001000000 */
[----:B------:R-:W-:Y:S01]  /*e3d0*/  FSEL R75, R75, -INF , P1 ;  /* 0xff8000004b4b7808 */ /* 0x000fe20000800000 */
[----:B------:R1:W-:Y:S01]  /*e3e0*/  STG.E.U16 desc[UR10][R52.64], R93 ;  /* 0x0000005d34007986 */ /* 0x0003e2000c10150a */
[----:B------:R-:W-:Y:S01]  /*e3f0*/  FSEL R76, R76, -INF , P4 ;  /* 0xff8000004c4c7808 */ /* 0x000fe20002000000 */
[----:B------:R-:W-:Y:S01]  /*e400*/  FFMA R8, R9, 0.69314718246459960938, R6 ;  /* 0x3f31721809087823 */ /* 0x000fe20000000006 */
[----:B------:R-:W-:Y:S01]  /*e410*/  FFMA R9, R74, 0.69314718246459960938, R5 ;  /* 0x3f3172184a097823 */ /* 0x000fe20000000005 */
[----:B------:R1:W-:Y:S01]  /*e420*/  STG.E.U16 desc[UR10][R54.64], R87 ;  /* 0x0000005736007986 */ /* 0x0003e2000c10150a */
[----:B------:R-:W-:Y:S01]  /*e430*/  FFMA R10, R75, 0.69314718246459960938, R4 ;  /* 0x3f3172184b0a7823 */ /* 0x000fe20000000004 */
[----:B------:R-:W-:Y:S01]  /*e440*/  FFMA R11, R76, 0.69314718246459960938, R3 ;  /* 0x3f3172184c0b7823 */ /* 0x000fe20000000003 */
[----:B------:R-:W-:Y:S01]  /*e450*/  LOP3.LUT R0, R0, 0x70, RZ, 0xc0, !PT ;  /* 0x0000007000007812 */ /* 0x000fe200078ec0ff */
[----:B------:R1:W-:Y:S01]  /*e460*/  STG.E.U16 desc[UR10][R56.64], R95 ;  /* 0x0000005f38007986 */ /* 0x0003e2000c10150a */
[C---:B------:R-:W-:Y:S01]  /*e470*/  SHF.L.U32 R5, R252.reuse, 0x2, RZ ;  /* 0x00000002fc057819 */ /* 0x040fe200000006ff */
[----:B------:R-:W-:-:S02]  /*e480*/  IMAD.HI R252, R252, 0x4, RZ ;  /* 0x00000004fcfc7827 */ /* 0x000fc400078e02ff */
[----:B------:R1:W-:Y:S01]  /*e490*/  STG.E.U16 desc[UR10][R58.64], R29 ;  /* 0x0000001d3a007986 */ /* 0x0003e2000c10150a */
[----:B0-----:R-:W-:-:S03]  /*e4a0*/  IADD3 R4, P1, P2, R5, UR7, R12 ;  /* 0x0000000705047c10 */ /* 0x001fc6000fa3e00c */
[----:B------:R1:W-:Y:S01]  /*e4b0*/  STG.E.U16 desc[UR10][R60.64], R30 ;  /* 0x0000001e3c007986 */ /* 0x0003e2000c10150a */
[----:B------:R-:W-:-:S03]  /*e4c0*/  IADD3.X R5, PT, PT, R252, UR5, R13, P1, P2 ;  /* 0x00000005fc057c10 */ /* 0x000fc60008fe440d */
[----:B------:R1:W-:Y:S04]  /*e4d0*/  STG.E.U16 desc[UR10][R62.64], R31 ;  /* 0x0000001f3e007986 */ /* 0x0003e8000c10150a */
[----:B------:R1:W-:Y:S04]  /*e4e0*/  STG.E.U16 desc[UR10][R64.64], R32 ;  /* 0x0000002040007986 */ /* 0x0003e8000c10150a */
[----:B------:R1:W-:Y:S04]  /*e4f0*/  STG.E.U16 desc[UR10][R66.64], R33 ;  /* 0x0000002142007986 */ /* 0x0003e8000c10150a */
[----:B------:R1:W-:Y:S04]  /*e500*/  STG.E.U16 desc[UR10][R68.64], R34 ;  /* 0x0000002244007986 */ /* 0x0003e8000c10150a */
[----:B------:R1:W-:Y:S04]  /*e510*/  STG.E.U16 desc[UR10][R70.64], R35 ;  /* 0x0000002346007986 */ /* 0x0003e8000c10150a */
[----:B------:R1:W-:Y:S01]  /*e520*/  STG.E.U16 desc[UR10][R72.64], R36 ;  /* 0x0000002448007986 */ /* 0x0003e2000c10150a */
[----:B------:R-:W-:Y:S06]  /*e530*/  BAR.SYNC.DEFER_BLOCKING 0x0 ;  /* 0x0000000000007b1d */ /* 0x000fec0000010000 */
[----:B------:R1:W-:Y:S02]  /*e540*/  STS.128 [R0+UR6], R8 ;  /* 0x0000000800007988 */ /* 0x0003e40008000c06 */
[----:B------:R-:W-:Y:S06]  /*e550*/  BAR.SYNC.DEFER_BLOCKING 0x0 ;  /* 0x0000000000007b1d */ /* 0x000fec0000010000 */
[----:B------:R-:W-:Y:S05]  /*e560*/  @P0 EXIT ;  /* 0x000000000000094d */ /* 0x000fea0003800000 */
[----:B------:R-:W0:Y:S04]  /*e570*/  LDS R3, [R2] ;  /* 0x0000000002037984 */ /* 0x000e280000000800 */
[----:B0-----:R-:W-:Y:S01]  /*e580*/  STG.E desc[UR10][R4.64], R3 ;  /* 0x0000000304007986 */ /* 0x001fe2000c10190a */
[----:B------:R-:W-:Y:S05]  /*e590*/  EXIT ;  /* 0x000000000000794d */ /* 0x000fea0003800000 */
.L_x_2:
[----:B------:R-:W-:-:S00]  /*e5a0*/  BRA `(.L_x_2) ;  /* 0xfffffffc00fc7947 */ /* 0x000fc0000383ffff */
[----:B------:R-:W-:-:S00]  /*e5b0*/  NOP ;  /* 0x0000000000007918 */ /* 0x000fc00000000000 */
        /* <DEDUP_REMOVED lines=12> */
.L_x_3:


//--------------------- .nv.global.init           --------------------------
	.section	.nv.global.init,"aw",@progbits
.nv.global.init:
	.type		_$_str,@object
	.size		_$_str,(.L_0 - _$_str)
_$_str:
        /*0000*/ 	.byte	0x5f, 0x5f, 0x43, 0x55, 0x44, 0x41, 0x5f, 0x46, 0x54, 0x5a, 0x00
.L_0:


//--------------------- .nv.shared.attn_fwd       --------------------------
	.section	.nv.shared.attn_fwd,"aw",@nobits
	.sectionflags	@""
	.align	16
	.zero		1024


//--------------------- .nv.shared.reserved.0     --------------------------
	.section	.nv.shared.reserved.0,"aw",@nobits
	.weak		__nv_reservedSMEM_offset_0_alias
	.size		__nv_reservedSMEM_offset_0_alias, 0, 64
	.other		__nv_reservedSMEM_offset_0_alias,@"STO_CUDA_RESERVED_SHARED STV_DEFAULT"
__nv_reservedSMEM_offset_0_alias:
	.zero		0
	.zero		64


//--------------------- .nv.constant0.attn_fwd    --------------------------
	.section	.nv.constant0.attn_fwd,"a",@progbits
	.sectionflags	@""
	.align	4
.nv.constant0.attn_fwd:
	.zero		1032


//--------------------- SYMBOLS --------------------------

	.type		.nv.reservedSmem.offset0,@object
	.size		.nv.reservedSmem.offset0,0x4
	.type		.nv.reservedSmem.cap,@object
	.size		.nv.reservedSmem.cap,0x4
